//
// Generated by NVIDIA NVVM Compiler
//
// Compiler Build ID: CL-36424714
// Cuda compilation tools, release 13.0, V13.0.88
// Based on NVVM 20.0.0
//

.version 9.0
.target sm_100
.address_size 64

	// .globl	calc_nxc_and_std_lagpairs

.visible .entry calc_nxc_and_std_lagpairs(
	.param .u64 calc_nxc_and_std_lagpairs_param_0,
	.param .u64 .ptr .align 1 calc_nxc_and_std_lagpairs_param_1,
	.param .u64 calc_nxc_and_std_lagpairs_param_2,
	.param .u64 calc_nxc_and_std_lagpairs_param_3,
	.param .u64 calc_nxc_and_std_lagpairs_param_4,
	.param .u64 calc_nxc_and_std_lagpairs_param_5,
	.param .u64 .ptr .align 1 calc_nxc_and_std_lagpairs_param_6,
	.param .u64 .ptr .align 1 calc_nxc_and_std_lagpairs_param_7,
	.param .u64 .ptr .align 1 calc_nxc_and_std_lagpairs_param_8,
	.param .u64 .ptr .align 1 calc_nxc_and_std_lagpairs_param_9,
	.param .u64 .ptr .align 1 calc_nxc_and_std_lagpairs_param_10,
	.param .u64 .ptr .align 1 calc_nxc_and_std_lagpairs_param_11,
	.param .f32 calc_nxc_and_std_lagpairs_param_12
)
{
	.reg .pred 	%p<105>;
	.reg .b32 	%r<24>;
	.reg .b32 	%f<1121>;
	.reg .b64 	%rd<479>;

	ld.param.u64 	%rd179, [calc_nxc_and_std_lagpairs_param_0];
	ld.param.u64 	%rd180, [calc_nxc_and_std_lagpairs_param_1];
	ld.param.u64 	%rd181, [calc_nxc_and_std_lagpairs_param_2];
	ld.param.u64 	%rd414, [calc_nxc_and_std_lagpairs_param_3];
	ld.param.u64 	%rd183, [calc_nxc_and_std_lagpairs_param_4];
	ld.param.u64 	%rd186, [calc_nxc_and_std_lagpairs_param_5];
	ld.param.u64 	%rd187, [calc_nxc_and_std_lagpairs_param_6];
	ld.param.u64 	%rd188, [calc_nxc_and_std_lagpairs_param_7];
	ld.param.u64 	%rd184, [calc_nxc_and_std_lagpairs_param_8];
	ld.param.u64 	%rd189, [calc_nxc_and_std_lagpairs_param_9];
	ld.param.u64 	%rd190, [calc_nxc_and_std_lagpairs_param_10];
	ld.param.u64 	%rd185, [calc_nxc_and_std_lagpairs_param_11];
	ld.param.f32 	%f210, [calc_nxc_and_std_lagpairs_param_12];
	cvta.to.global.u64 	%rd1, %rd190;
	cvta.to.global.u64 	%rd2, %rd189;
	cvta.to.global.u64 	%rd3, %rd187;
	cvta.to.global.u64 	%rd4, %rd188;
	mov.u32 	%r1, %ntid.x;
	mov.u32 	%r2, %ntid.y;
	mul.lo.s32 	%r3, %r1, %r2;
	mov.u32 	%r4, %ntid.z;
	mul.lo.s32 	%r5, %r3, %r4;
	mov.u32 	%r6, %tid.x;
	mov.u32 	%r7, %tid.y;
	mov.u32 	%r8, %tid.z;
	mad.lo.s32 	%r9, %r2, %r8, %r7;
	mad.lo.s32 	%r10, %r9, %r1, %r6;
	cvt.u64.u32 	%rd191, %r10;
	mov.u32 	%r11, %ctaid.x;
	mov.u32 	%r12, %ctaid.y;
	mov.u32 	%r13, %nctaid.x;
	mov.u32 	%r14, %ctaid.z;
	mov.u32 	%r15, %nctaid.y;
	mad.lo.s32 	%r16, %r15, %r14, %r12;
	mad.lo.s32 	%r17, %r16, %r13, %r11;
	mul.wide.u32 	%rd192, %r17, %r5;
	add.s64 	%rd5, %rd192, %rd191;
	mul.lo.s64 	%rd193, %rd186, %rd179;
	setp.ge.s64 	%p1, %rd5, %rd193;
	@%p1 bra 	$L__BB0_146;
	or.b64  	%rd194, %rd5, %rd179;
	and.b64  	%rd195, %rd194, -4294967296;
	setp.ne.s64 	%p2, %rd195, 0;
	@%p2 bra 	$L__BB0_3;
	cvt.u32.u64 	%r18, %rd179;
	cvt.u32.u64 	%r19, %rd5;
	div.u32 	%r20, %r19, %r18;
	mul.lo.s32 	%r21, %r20, %r18;
	sub.s32 	%r22, %r19, %r21;
	cvt.u64.u32 	%rd412, %r20;
	cvt.u64.u32 	%rd413, %r22;
	bra.uni 	$L__BB0_4;
$L__BB0_3:
	div.s64 	%rd412, %rd5, %rd179;
	mul.lo.s64 	%rd196, %rd412, %rd179;
	sub.s64 	%rd413, %rd5, %rd196;
$L__BB0_4:
	mul.lo.s64 	%rd12, %rd412, %rd183;
	cvta.to.global.u64 	%rd197, %rd180;
	shl.b64 	%rd198, %rd413, 3;
	add.s64 	%rd199, %rd197, %rd198;
	ld.global.u64 	%rd13, [%rd199];
	add.s64 	%rd14, %rd13, %rd12;
	mad.lo.s64 	%rd15, %rd412, %rd179, %rd413;
	min.s64 	%rd16, %rd13, %rd414;
	neg.s64 	%rd17, %rd16;
	add.s64 	%rd200, %rd414, %rd181;
	add.s64 	%rd201, %rd200, %rd13;
	setp.lt.s64 	%p3, %rd201, %rd183;
	@%p3 bra 	$L__BB0_6;
	add.s64 	%rd202, %rd13, %rd181;
	not.b64 	%rd203, %rd202;
	add.s64 	%rd414, %rd183, %rd203;
$L__BB0_6:
	cvt.rn.f32.s64 	%f1, %rd181;
	setp.lt.s64 	%p4, %rd181, 1;
	mov.f32 	%f1006, 0f00000000;
	@%p4 bra 	$L__BB0_19;
	add.s64 	%rd205, %rd181, -1;
	and.b64  	%rd20, %rd181, 15;
	setp.lt.u64 	%p5, %rd205, 15;
	mov.f32 	%f1006, 0f00000000;
	mov.b64 	%rd417, 0;
	@%p5 bra 	$L__BB0_10;
	and.b64  	%rd417, %rd181, 9223372036854775792;
	mov.f32 	%f1006, 0f00000000;
	mov.b64 	%rd415, 0;
$L__BB0_9:
	.pragma "nounroll";
	add.s64 	%rd207, %rd415, %rd14;
	shl.b64 	%rd208, %rd207, 2;
	add.s64 	%rd209, %rd3, %rd208;
	ld.global.f32 	%f215, [%rd209];
	add.f32 	%f216, %f1006, %f215;
	ld.global.f32 	%f217, [%rd209+4];
	add.f32 	%f218, %f216, %f217;
	ld.global.f32 	%f219, [%rd209+8];
	add.f32 	%f220, %f218, %f219;
	ld.global.f32 	%f221, [%rd209+12];
	add.f32 	%f222, %f220, %f221;
	ld.global.f32 	%f223, [%rd209+16];
	add.f32 	%f224, %f222, %f223;
	ld.global.f32 	%f225, [%rd209+20];
	add.f32 	%f226, %f224, %f225;
	ld.global.f32 	%f227, [%rd209+24];
	add.f32 	%f228, %f226, %f227;
	ld.global.f32 	%f229, [%rd209+28];
	add.f32 	%f230, %f228, %f229;
	ld.global.f32 	%f231, [%rd209+32];
	add.f32 	%f232, %f230, %f231;
	ld.global.f32 	%f233, [%rd209+36];
	add.f32 	%f234, %f232, %f233;
	ld.global.f32 	%f235, [%rd209+40];
	add.f32 	%f236, %f234, %f235;
	ld.global.f32 	%f237, [%rd209+44];
	add.f32 	%f238, %f236, %f237;
	ld.global.f32 	%f239, [%rd209+48];
	add.f32 	%f240, %f238, %f239;
	ld.global.f32 	%f241, [%rd209+52];
	add.f32 	%f242, %f240, %f241;
	ld.global.f32 	%f243, [%rd209+56];
	add.f32 	%f244, %f242, %f243;
	ld.global.f32 	%f245, [%rd209+60];
	add.f32 	%f1006, %f244, %f245;
	add.s64 	%rd415, %rd415, 16;
	setp.ne.s64 	%p6, %rd415, %rd417;
	@%p6 bra 	$L__BB0_9;
$L__BB0_10:
	setp.eq.s64 	%p7, %rd20, 0;
	@%p7 bra 	$L__BB0_19;
	and.b64  	%rd25, %rd181, 7;
	setp.lt.u64 	%p8, %rd20, 8;
	@%p8 bra 	$L__BB0_13;
	add.s64 	%rd210, %rd417, %rd14;
	shl.b64 	%rd211, %rd210, 2;
	add.s64 	%rd212, %rd3, %rd211;
	ld.global.f32 	%f247, [%rd212];
	add.f32 	%f248, %f1006, %f247;
	ld.global.f32 	%f249, [%rd212+4];
	add.f32 	%f250, %f248, %f249;
	ld.global.f32 	%f251, [%rd212+8];
	add.f32 	%f252, %f250, %f251;
	ld.global.f32 	%f253, [%rd212+12];
	add.f32 	%f254, %f252, %f253;
	ld.global.f32 	%f255, [%rd212+16];
	add.f32 	%f256, %f254, %f255;
	ld.global.f32 	%f257, [%rd212+20];
	add.f32 	%f258, %f256, %f257;
	ld.global.f32 	%f259, [%rd212+24];
	add.f32 	%f260, %f258, %f259;
	ld.global.f32 	%f261, [%rd212+28];
	add.f32 	%f1006, %f260, %f261;
	add.s64 	%rd417, %rd417, 8;
$L__BB0_13:
	setp.eq.s64 	%p9, %rd25, 0;
	@%p9 bra 	$L__BB0_19;
	and.b64  	%rd28, %rd181, 3;
	setp.lt.u64 	%p10, %rd25, 4;
	@%p10 bra 	$L__BB0_16;
	add.s64 	%rd213, %rd417, %rd14;
	shl.b64 	%rd214, %rd213, 2;
	add.s64 	%rd215, %rd3, %rd214;
	ld.global.f32 	%f263, [%rd215];
	add.f32 	%f264, %f1006, %f263;
	ld.global.f32 	%f265, [%rd215+4];
	add.f32 	%f266, %f264, %f265;
	ld.global.f32 	%f267, [%rd215+8];
	add.f32 	%f268, %f266, %f267;
	ld.global.f32 	%f269, [%rd215+12];
	add.f32 	%f1006, %f268, %f269;
	add.s64 	%rd417, %rd417, 4;
$L__BB0_16:
	setp.eq.s64 	%p11, %rd28, 0;
	@%p11 bra 	$L__BB0_19;
	mov.b64 	%rd420, 0;
$L__BB0_18:
	.pragma "nounroll";
	add.s64 	%rd217, %rd417, %rd14;
	shl.b64 	%rd218, %rd217, 2;
	add.s64 	%rd219, %rd3, %rd218;
	ld.global.f32 	%f270, [%rd219];
	add.f32 	%f1006, %f1006, %f270;
	add.s64 	%rd417, %rd417, 1;
	add.s64 	%rd420, %rd420, 1;
	setp.ne.s64 	%p12, %rd420, %rd28;
	@%p12 bra 	$L__BB0_18;
$L__BB0_19:
	setp.lt.s64 	%p13, %rd181, 1;
	div.rn.f32 	%f15, %f1006, %f1;
	mov.f32 	%f1015, 0f00000000;
	@%p13 bra 	$L__BB0_32;
	add.s64 	%rd221, %rd181, -1;
	and.b64  	%rd35, %rd181, 15;
	setp.lt.u64 	%p14, %rd221, 15;
	mov.f32 	%f1015, 0f00000000;
	mov.b64 	%rd423, 0;
	@%p14 bra 	$L__BB0_23;
	and.b64  	%rd423, %rd181, 9223372036854775792;
	mov.f32 	%f1015, 0f00000000;
	mov.b64 	%rd421, 0;
$L__BB0_22:
	.pragma "nounroll";
	add.s64 	%rd223, %rd421, %rd14;
	shl.b64 	%rd224, %rd223, 2;
	add.s64 	%rd225, %rd3, %rd224;
	ld.global.f32 	%f275, [%rd225];
	sub.f32 	%f276, %f275, %f15;
	fma.rn.f32 	%f277, %f276, %f276, %f1015;
	ld.global.f32 	%f278, [%rd225+4];
	sub.f32 	%f279, %f278, %f15;
	fma.rn.f32 	%f280, %f279, %f279, %f277;
	ld.global.f32 	%f281, [%rd225+8];
	sub.f32 	%f282, %f281, %f15;
	fma.rn.f32 	%f283, %f282, %f282, %f280;
	ld.global.f32 	%f284, [%rd225+12];
	sub.f32 	%f285, %f284, %f15;
	fma.rn.f32 	%f286, %f285, %f285, %f283;
	ld.global.f32 	%f287, [%rd225+16];
	sub.f32 	%f288, %f287, %f15;
	fma.rn.f32 	%f289, %f288, %f288, %f286;
	ld.global.f32 	%f290, [%rd225+20];
	sub.f32 	%f291, %f290, %f15;
	fma.rn.f32 	%f292, %f291, %f291, %f289;
	ld.global.f32 	%f293, [%rd225+24];
	sub.f32 	%f294, %f293, %f15;
	fma.rn.f32 	%f295, %f294, %f294, %f292;
	ld.global.f32 	%f296, [%rd225+28];
	sub.f32 	%f297, %f296, %f15;
	fma.rn.f32 	%f298, %f297, %f297, %f295;
	ld.global.f32 	%f299, [%rd225+32];
	sub.f32 	%f300, %f299, %f15;
	fma.rn.f32 	%f301, %f300, %f300, %f298;
	ld.global.f32 	%f302, [%rd225+36];
	sub.f32 	%f303, %f302, %f15;
	fma.rn.f32 	%f304, %f303, %f303, %f301;
	ld.global.f32 	%f305, [%rd225+40];
	sub.f32 	%f306, %f305, %f15;
	fma.rn.f32 	%f307, %f306, %f306, %f304;
	ld.global.f32 	%f308, [%rd225+44];
	sub.f32 	%f309, %f308, %f15;
	fma.rn.f32 	%f310, %f309, %f309, %f307;
	ld.global.f32 	%f311, [%rd225+48];
	sub.f32 	%f312, %f311, %f15;
	fma.rn.f32 	%f313, %f312, %f312, %f310;
	ld.global.f32 	%f314, [%rd225+52];
	sub.f32 	%f315, %f314, %f15;
	fma.rn.f32 	%f316, %f315, %f315, %f313;
	ld.global.f32 	%f317, [%rd225+56];
	sub.f32 	%f318, %f317, %f15;
	fma.rn.f32 	%f319, %f318, %f318, %f316;
	ld.global.f32 	%f320, [%rd225+60];
	sub.f32 	%f321, %f320, %f15;
	fma.rn.f32 	%f1015, %f321, %f321, %f319;
	add.s64 	%rd421, %rd421, 16;
	setp.ne.s64 	%p15, %rd421, %rd423;
	@%p15 bra 	$L__BB0_22;
$L__BB0_23:
	setp.eq.s64 	%p16, %rd35, 0;
	@%p16 bra 	$L__BB0_32;
	and.b64  	%rd40, %rd181, 7;
	setp.lt.u64 	%p17, %rd35, 8;
	@%p17 bra 	$L__BB0_26;
	add.s64 	%rd226, %rd423, %rd14;
	shl.b64 	%rd227, %rd226, 2;
	add.s64 	%rd228, %rd3, %rd227;
	ld.global.f32 	%f323, [%rd228];
	sub.f32 	%f324, %f323, %f15;
	fma.rn.f32 	%f325, %f324, %f324, %f1015;
	ld.global.f32 	%f326, [%rd228+4];
	sub.f32 	%f327, %f326, %f15;
	fma.rn.f32 	%f328, %f327, %f327, %f325;
	ld.global.f32 	%f329, [%rd228+8];
	sub.f32 	%f330, %f329, %f15;
	fma.rn.f32 	%f331, %f330, %f330, %f328;
	ld.global.f32 	%f332, [%rd228+12];
	sub.f32 	%f333, %f332, %f15;
	fma.rn.f32 	%f334, %f333, %f333, %f331;
	ld.global.f32 	%f335, [%rd228+16];
	sub.f32 	%f336, %f335, %f15;
	fma.rn.f32 	%f337, %f336, %f336, %f334;
	ld.global.f32 	%f338, [%rd228+20];
	sub.f32 	%f339, %f338, %f15;
	fma.rn.f32 	%f340, %f339, %f339, %f337;
	ld.global.f32 	%f341, [%rd228+24];
	sub.f32 	%f342, %f341, %f15;
	fma.rn.f32 	%f343, %f342, %f342, %f340;
	ld.global.f32 	%f344, [%rd228+28];
	sub.f32 	%f345, %f344, %f15;
	fma.rn.f32 	%f1015, %f345, %f345, %f343;
	add.s64 	%rd423, %rd423, 8;
$L__BB0_26:
	setp.eq.s64 	%p18, %rd40, 0;
	@%p18 bra 	$L__BB0_32;
	and.b64  	%rd43, %rd181, 3;
	setp.lt.u64 	%p19, %rd40, 4;
	@%p19 bra 	$L__BB0_29;
	add.s64 	%rd229, %rd423, %rd14;
	shl.b64 	%rd230, %rd229, 2;
	add.s64 	%rd231, %rd3, %rd230;
	ld.global.f32 	%f347, [%rd231];
	sub.f32 	%f348, %f347, %f15;
	fma.rn.f32 	%f349, %f348, %f348, %f1015;
	ld.global.f32 	%f350, [%rd231+4];
	sub.f32 	%f351, %f350, %f15;
	fma.rn.f32 	%f352, %f351, %f351, %f349;
	ld.global.f32 	%f353, [%rd231+8];
	sub.f32 	%f354, %f353, %f15;
	fma.rn.f32 	%f355, %f354, %f354, %f352;
	ld.global.f32 	%f356, [%rd231+12];
	sub.f32 	%f357, %f356, %f15;
	fma.rn.f32 	%f1015, %f357, %f357, %f355;
	add.s64 	%rd423, %rd423, 4;
$L__BB0_29:
	setp.eq.s64 	%p20, %rd43, 0;
	@%p20 bra 	$L__BB0_32;
	mov.b64 	%rd426, 0;
$L__BB0_31:
	.pragma "nounroll";
	add.s64 	%rd233, %rd423, %rd14;
	shl.b64 	%rd234, %rd233, 2;
	add.s64 	%rd235, %rd3, %rd234;
	ld.global.f32 	%f358, [%rd235];
	sub.f32 	%f359, %f358, %f15;
	fma.rn.f32 	%f1015, %f359, %f359, %f1015;
	add.s64 	%rd423, %rd423, 1;
	add.s64 	%rd426, %rd426, 1;
	setp.ne.s64 	%p21, %rd426, %rd43;
	@%p21 bra 	$L__BB0_31;
$L__BB0_32:
	div.rn.f32 	%f29, %f1015, %f1;
	setp.lt.s64 	%p22, %rd414, %rd17;
	mov.u64 	%rd445, %rd17;
	@%p22 bra 	$L__BB0_66;
	setp.lt.s64 	%p23, %rd181, 1;
	@%p23 bra 	$L__BB0_60;
	add.s64 	%rd50, %rd181, -1;
	and.b64  	%rd51, %rd181, 15;
	and.b64  	%rd52, %rd181, 7;
	and.b64  	%rd53, %rd181, 3;
	and.b64  	%rd54, %rd181, 9223372036854775792;
	and.b64  	%rd55, %rd181, 9223372036854775800;
	and.b64  	%rd56, %rd181, 1;
	mov.f32 	%f1016, 0fBF800000;
	mov.u64 	%rd427, %rd17;
	mov.u64 	%rd445, %rd17;
$L__BB0_35:
	mov.u64 	%rd57, %rd427;
	setp.lt.u64 	%p30, %rd50, 15;
	add.s64 	%rd59, %rd57, %rd14;
	mov.f32 	%f1040, 0f00000000;
	mov.b64 	%rd436, 0;
	@%p30 bra 	$L__BB0_48;
	shl.b64 	%rd242, %rd59, 2;
	add.s64 	%rd243, %rd4, %rd242;
	add.s64 	%rd429, %rd243, 32;
	mov.f32 	%f1040, 0f00000000;
	mov.u64 	%rd430, %rd54;
	bra.uni 	$L__BB0_47;
$L__BB0_37:
	.pragma "nounroll";
	add.s64 	%rd256, %rd59, %rd431;
	shl.b64 	%rd257, %rd256, 2;
	add.s64 	%rd258, %rd4, %rd257;
	ld.global.f32 	%f432, [%rd258];
	sub.f32 	%f433, %f432, %f70;
	fma.rn.f32 	%f434, %f433, %f433, %f1032;
	add.s64 	%rd259, %rd431, %rd14;
	shl.b64 	%rd260, %rd259, 2;
	add.s64 	%rd261, %rd3, %rd260;
	ld.global.f32 	%f435, [%rd261];
	sub.f32 	%f436, %f435, %f15;
	fma.rn.f32 	%f437, %f433, %f436, %f1033;
	ld.global.f32 	%f438, [%rd258+4];
	sub.f32 	%f439, %f438, %f70;
	fma.rn.f32 	%f440, %f439, %f439, %f434;
	ld.global.f32 	%f441, [%rd261+4];
	sub.f32 	%f442, %f441, %f15;
	fma.rn.f32 	%f443, %f439, %f442, %f437;
	ld.global.f32 	%f444, [%rd258+8];
	sub.f32 	%f445, %f444, %f70;
	fma.rn.f32 	%f446, %f445, %f445, %f440;
	ld.global.f32 	%f447, [%rd261+8];
	sub.f32 	%f448, %f447, %f15;
	fma.rn.f32 	%f449, %f445, %f448, %f443;
	ld.global.f32 	%f450, [%rd258+12];
	sub.f32 	%f451, %f450, %f70;
	fma.rn.f32 	%f452, %f451, %f451, %f446;
	ld.global.f32 	%f453, [%rd261+12];
	sub.f32 	%f454, %f453, %f15;
	fma.rn.f32 	%f455, %f451, %f454, %f449;
	ld.global.f32 	%f456, [%rd258+16];
	sub.f32 	%f457, %f456, %f70;
	fma.rn.f32 	%f458, %f457, %f457, %f452;
	ld.global.f32 	%f459, [%rd261+16];
	sub.f32 	%f460, %f459, %f15;
	fma.rn.f32 	%f461, %f457, %f460, %f455;
	ld.global.f32 	%f462, [%rd258+20];
	sub.f32 	%f463, %f462, %f70;
	fma.rn.f32 	%f464, %f463, %f463, %f458;
	ld.global.f32 	%f465, [%rd261+20];
	sub.f32 	%f466, %f465, %f15;
	fma.rn.f32 	%f467, %f463, %f466, %f461;
	ld.global.f32 	%f468, [%rd258+24];
	sub.f32 	%f469, %f468, %f70;
	fma.rn.f32 	%f470, %f469, %f469, %f464;
	ld.global.f32 	%f471, [%rd261+24];
	sub.f32 	%f472, %f471, %f15;
	fma.rn.f32 	%f473, %f469, %f472, %f467;
	ld.global.f32 	%f474, [%rd258+28];
	sub.f32 	%f475, %f474, %f70;
	fma.rn.f32 	%f1032, %f475, %f475, %f470;
	ld.global.f32 	%f476, [%rd261+28];
	sub.f32 	%f477, %f476, %f15;
	fma.rn.f32 	%f1033, %f475, %f477, %f473;
	add.s64 	%rd431, %rd431, 8;
	setp.ne.s64 	%p40, %rd431, %rd55;
	mov.u64 	%rd433, %rd55;
	@%p40 bra 	$L__BB0_37;
$L__BB0_38:
	setp.eq.s64 	%p41, %rd52, 0;
	@%p41 bra 	$L__BB0_46;
	add.s64 	%rd262, %rd52, -1;
	setp.lt.u64 	%p42, %rd262, 3;
	@%p42 bra 	$L__BB0_41;
	add.s64 	%rd263, %rd59, %rd433;
	shl.b64 	%rd264, %rd263, 2;
	add.s64 	%rd265, %rd4, %rd264;
	ld.global.f32 	%f479, [%rd265];
	sub.f32 	%f480, %f479, %f70;
	fma.rn.f32 	%f481, %f480, %f480, %f1032;
	add.s64 	%rd266, %rd433, %rd14;
	shl.b64 	%rd267, %rd266, 2;
	add.s64 	%rd268, %rd3, %rd267;
	ld.global.f32 	%f482, [%rd268];
	sub.f32 	%f483, %f482, %f15;
	fma.rn.f32 	%f484, %f480, %f483, %f1033;
	ld.global.f32 	%f485, [%rd265+4];
	sub.f32 	%f486, %f485, %f70;
	fma.rn.f32 	%f487, %f486, %f486, %f481;
	ld.global.f32 	%f488, [%rd268+4];
	sub.f32 	%f489, %f488, %f15;
	fma.rn.f32 	%f490, %f486, %f489, %f484;
	ld.global.f32 	%f491, [%rd265+8];
	sub.f32 	%f492, %f491, %f70;
	fma.rn.f32 	%f493, %f492, %f492, %f487;
	ld.global.f32 	%f494, [%rd268+8];
	sub.f32 	%f495, %f494, %f15;
	fma.rn.f32 	%f496, %f492, %f495, %f490;
	ld.global.f32 	%f497, [%rd265+12];
	sub.f32 	%f498, %f497, %f70;
	fma.rn.f32 	%f1032, %f498, %f498, %f493;
	ld.global.f32 	%f499, [%rd268+12];
	sub.f32 	%f500, %f499, %f15;
	fma.rn.f32 	%f1033, %f498, %f500, %f496;
	add.s64 	%rd433, %rd433, 4;
$L__BB0_41:
	setp.eq.s64 	%p43, %rd53, 0;
	@%p43 bra 	$L__BB0_46;
	setp.eq.s64 	%p44, %rd53, 1;
	@%p44 bra 	$L__BB0_44;
	add.s64 	%rd269, %rd59, %rd433;
	shl.b64 	%rd270, %rd269, 2;
	add.s64 	%rd271, %rd4, %rd270;
	ld.global.f32 	%f502, [%rd271];
	sub.f32 	%f503, %f502, %f70;
	fma.rn.f32 	%f504, %f503, %f503, %f1032;
	add.s64 	%rd272, %rd433, %rd14;
	shl.b64 	%rd273, %rd272, 2;
	add.s64 	%rd274, %rd3, %rd273;
	ld.global.f32 	%f505, [%rd274];
	sub.f32 	%f506, %f505, %f15;
	fma.rn.f32 	%f507, %f503, %f506, %f1033;
	ld.global.f32 	%f508, [%rd271+4];
	sub.f32 	%f509, %f508, %f70;
	fma.rn.f32 	%f1032, %f509, %f509, %f504;
	ld.global.f32 	%f510, [%rd274+4];
	sub.f32 	%f511, %f510, %f15;
	fma.rn.f32 	%f1033, %f509, %f511, %f507;
	add.s64 	%rd433, %rd433, 2;
$L__BB0_44:
	setp.eq.s64 	%p45, %rd56, 0;
	@%p45 bra 	$L__BB0_46;
	add.s64 	%rd275, %rd59, %rd433;
	shl.b64 	%rd276, %rd275, 2;
	add.s64 	%rd277, %rd4, %rd276;
	ld.global.f32 	%f512, [%rd277];
	sub.f32 	%f513, %f512, %f70;
	fma.rn.f32 	%f1032, %f513, %f513, %f1032;
	add.s64 	%rd278, %rd433, %rd14;
	shl.b64 	%rd279, %rd278, 2;
	add.s64 	%rd280, %rd3, %rd279;
	ld.global.f32 	%f514, [%rd280];
	sub.f32 	%f515, %f514, %f15;
	fma.rn.f32 	%f1033, %f513, %f515, %f1033;
$L__BB0_46:
	div.rn.f32 	%f516, %f1032, %f1;
	div.rn.f32 	%f517, %f1033, %f1;
	mul.f32 	%f518, %f29, %f516;
	sqrt.rn.f32 	%f519, %f518;
	add.f32 	%f520, %f210, %f519;
	div.rn.f32 	%f521, %f517, %f520;
	setp.lt.f32 	%p46, %f1016, %f521;
	selp.f32 	%f1016, %f521, %f1016, %p46;
	selp.b64 	%rd445, %rd57, %rd445, %p46;
	add.s64 	%rd427, %rd57, 1;
	setp.eq.s64 	%p47, %rd57, %rd414;
	@%p47 bra 	$L__BB0_66;
	bra.uni 	$L__BB0_35;
$L__BB0_47:
	.pragma "nounroll";
	ld.global.f32 	%f371, [%rd429+-32];
	add.f32 	%f372, %f1040, %f371;
	ld.global.f32 	%f373, [%rd429+-28];
	add.f32 	%f374, %f372, %f373;
	ld.global.f32 	%f375, [%rd429+-24];
	add.f32 	%f376, %f374, %f375;
	ld.global.f32 	%f377, [%rd429+-20];
	add.f32 	%f378, %f376, %f377;
	ld.global.f32 	%f379, [%rd429+-16];
	add.f32 	%f380, %f378, %f379;
	ld.global.f32 	%f381, [%rd429+-12];
	add.f32 	%f382, %f380, %f381;
	ld.global.f32 	%f383, [%rd429+-8];
	add.f32 	%f384, %f382, %f383;
	ld.global.f32 	%f385, [%rd429+-4];
	add.f32 	%f386, %f384, %f385;
	ld.global.f32 	%f387, [%rd429];
	add.f32 	%f388, %f386, %f387;
	ld.global.f32 	%f389, [%rd429+4];
	add.f32 	%f390, %f388, %f389;
	ld.global.f32 	%f391, [%rd429+8];
	add.f32 	%f392, %f390, %f391;
	ld.global.f32 	%f393, [%rd429+12];
	add.f32 	%f394, %f392, %f393;
	ld.global.f32 	%f395, [%rd429+16];
	add.f32 	%f396, %f394, %f395;
	ld.global.f32 	%f397, [%rd429+20];
	add.f32 	%f398, %f396, %f397;
	ld.global.f32 	%f399, [%rd429+24];
	add.f32 	%f400, %f398, %f399;
	ld.global.f32 	%f401, [%rd429+28];
	add.f32 	%f1040, %f400, %f401;
	add.s64 	%rd430, %rd430, -16;
	add.s64 	%rd429, %rd429, 64;
	setp.eq.s64 	%p31, %rd430, 0;
	mov.u64 	%rd436, %rd54;
	@%p31 bra 	$L__BB0_48;
	bra.uni 	$L__BB0_47;
$L__BB0_48:
	setp.eq.s64 	%p32, %rd51, 0;
	@%p32 bra 	$L__BB0_58;
	add.s64 	%rd244, %rd51, -1;
	setp.lt.u64 	%p33, %rd244, 7;
	@%p33 bra 	$L__BB0_51;
	add.s64 	%rd245, %rd59, %rd436;
	shl.b64 	%rd246, %rd245, 2;
	add.s64 	%rd247, %rd4, %rd246;
	ld.global.f32 	%f403, [%rd247];
	add.f32 	%f404, %f1040, %f403;
	ld.global.f32 	%f405, [%rd247+4];
	add.f32 	%f406, %f404, %f405;
	ld.global.f32 	%f407, [%rd247+8];
	add.f32 	%f408, %f406, %f407;
	ld.global.f32 	%f409, [%rd247+12];
	add.f32 	%f410, %f408, %f409;
	ld.global.f32 	%f411, [%rd247+16];
	add.f32 	%f412, %f410, %f411;
	ld.global.f32 	%f413, [%rd247+20];
	add.f32 	%f414, %f412, %f413;
	ld.global.f32 	%f415, [%rd247+24];
	add.f32 	%f416, %f414, %f415;
	ld.global.f32 	%f417, [%rd247+28];
	add.f32 	%f1040, %f416, %f417;
	add.s64 	%rd436, %rd436, 8;
$L__BB0_51:
	setp.eq.s64 	%p34, %rd52, 0;
	@%p34 bra 	$L__BB0_58;
	add.s64 	%rd248, %rd52, -1;
	setp.lt.u64 	%p35, %rd248, 3;
	@%p35 bra 	$L__BB0_54;
	add.s64 	%rd249, %rd59, %rd436;
	shl.b64 	%rd250, %rd249, 2;
	add.s64 	%rd251, %rd4, %rd250;
	ld.global.f32 	%f419, [%rd251];
	add.f32 	%f420, %f1040, %f419;
	ld.global.f32 	%f421, [%rd251+4];
	add.f32 	%f422, %f420, %f421;
	ld.global.f32 	%f423, [%rd251+8];
	add.f32 	%f424, %f422, %f423;
	ld.global.f32 	%f425, [%rd251+12];
	add.f32 	%f1040, %f424, %f425;
	add.s64 	%rd436, %rd436, 4;
$L__BB0_54:
	setp.eq.s64 	%p36, %rd53, 0;
	@%p36 bra 	$L__BB0_58;
	setp.eq.s64 	%p37, %rd53, 1;
	add.s64 	%rd252, %rd59, %rd436;
	shl.b64 	%rd253, %rd252, 2;
	add.s64 	%rd79, %rd4, %rd253;
	ld.global.f32 	%f426, [%rd79];
	add.f32 	%f1040, %f1040, %f426;
	@%p37 bra 	$L__BB0_58;
	setp.eq.s64 	%p38, %rd53, 2;
	ld.global.f32 	%f427, [%rd79+4];
	add.f32 	%f1040, %f1040, %f427;
	@%p38 bra 	$L__BB0_58;
	ld.global.f32 	%f428, [%rd79+8];
	add.f32 	%f1040, %f1040, %f428;
$L__BB0_58:
	setp.lt.u64 	%p39, %rd50, 7;
	div.rn.f32 	%f70, %f1040, %f1;
	mov.f32 	%f1032, 0f00000000;
	mov.b64 	%rd433, 0;
	mov.f32 	%f1033, %f1032;
	@%p39 bra 	$L__BB0_38;
	mov.f32 	%f1032, 0f00000000;
	mov.b64 	%rd431, 0;
	bra.uni 	$L__BB0_37;
$L__BB0_60:
	mov.f32 	%f361, 0f00000000;
	div.rn.f32 	%f71, %f361, %f1;
	mul.f32 	%f72, %f29, %f71;
	add.s64 	%rd80, %rd16, %rd414;
	and.b64  	%rd237, %rd80, 3;
	setp.eq.s64 	%p24, %rd237, 3;
	mov.f32 	%f1042, 0fBF800000;
	mov.u64 	%rd440, %rd17;
	mov.u64 	%rd445, %rd17;
	@%p24 bra 	$L__BB0_63;
	sqrt.rn.f32 	%f363, %f72;
	add.f32 	%f364, %f210, %f363;
	div.rn.f32 	%f73, %f71, %f364;
	add.s64 	%rd238, %rd80, 1;
	and.b64  	%rd81, %rd238, 3;
	mov.f32 	%f1042, 0fBF800000;
	mov.u64 	%rd440, %rd17;
	mov.u64 	%rd445, %rd17;
$L__BB0_62:
	.pragma "nounroll";
	setp.lt.f32 	%p25, %f1042, %f73;
	selp.f32 	%f1042, %f73, %f1042, %p25;
	selp.b64 	%rd445, %rd440, %rd445, %p25;
	add.s64 	%rd440, %rd440, 1;
	add.s64 	%rd239, %rd440, %rd16;
	setp.ne.s64 	%p26, %rd239, %rd81;
	@%p26 bra 	$L__BB0_62;
$L__BB0_63:
	setp.lt.u64 	%p27, %rd80, 3;
	@%p27 bra 	$L__BB0_66;
	sqrt.rn.f32 	%f365, %f72;
	add.f32 	%f366, %f210, %f365;
	div.rn.f32 	%f77, %f71, %f366;
$L__BB0_65:
	setp.lt.f32 	%p28, %f1042, %f77;
	selp.f32 	%f1042, %f77, %f1042, %p28;
	selp.b64 	%rd445, %rd440, %rd445, %p28;
	add.s64 	%rd240, %rd440, 3;
	add.s64 	%rd440, %rd440, 4;
	setp.ne.s64 	%p29, %rd240, %rd414;
	@%p29 bra 	$L__BB0_65;
$L__BB0_66:
	setp.ne.s64 	%p48, %rd445, %rd17;
	add.s64 	%rd281, %rd414, 1;
	setp.ne.s64 	%p49, %rd445, %rd281;
	cvta.to.global.u64 	%rd282, %rd184;
	shl.b64 	%rd283, %rd15, 2;
	add.s64 	%rd94, %rd282, %rd283;
	and.pred  	%p50, %p48, %p49;
	@%p50 bra 	$L__BB0_68;
	mov.b32 	%r23, 0;
	st.global.u32 	[%rd94], %r23;
	add.s64 	%rd407, %rd2, %rd283;
	st.global.u32 	[%rd407], %r23;
	add.s64 	%rd408, %rd1, %rd283;
	st.global.u32 	[%rd408], %r23;
	mov.f32 	%f1120, 0f00000000;
	bra.uni 	$L__BB0_144;
$L__BB0_68:
	setp.lt.s64 	%p51, %rd181, 1;
	@%p51 bra 	$L__BB0_142;
	add.s64 	%rd95, %rd181, -1;
	and.b64  	%rd96, %rd181, 15;
	and.b64  	%rd97, %rd181, 7;
	and.b64  	%rd98, %rd181, 3;
	add.s64 	%rd99, %rd98, -1;
	setp.lt.u64 	%p52, %rd95, 15;
	mov.f32 	%f1045, 0f00000000;
	mov.b64 	%rd476, 0;
	@%p52 bra 	$L__BB0_130;
	and.b64  	%rd476, %rd181, 9223372036854775792;
	add.s64 	%rd285, %rd445, %rd13;
	add.s64 	%rd286, %rd285, %rd12;
	shl.b64 	%rd287, %rd286, 2;
	add.s64 	%rd288, %rd287, %rd4;
	add.s64 	%rd446, %rd288, 28;
	mov.f32 	%f1045, 0f00000000;
	mov.u64 	%rd447, %rd476;
	bra.uni 	$L__BB0_129;
$L__BB0_71:
	and.b64  	%rd454, %rd181, 9223372036854775792;
	shl.b64 	%rd330, %rd170, 2;
	add.s64 	%rd331, %rd330, %rd4;
	add.s64 	%rd451, %rd331, 32;
	mov.f32 	%f1055, 0f00000000;
	mov.u64 	%rd452, %rd454;
$L__BB0_72:
	.pragma "nounroll";
	ld.global.f32 	%f680, [%rd451+-32];
	add.f32 	%f681, %f1055, %f680;
	ld.global.f32 	%f682, [%rd451+-28];
	add.f32 	%f683, %f681, %f682;
	ld.global.f32 	%f684, [%rd451+-24];
	add.f32 	%f685, %f683, %f684;
	ld.global.f32 	%f686, [%rd451+-20];
	add.f32 	%f687, %f685, %f686;
	ld.global.f32 	%f688, [%rd451+-16];
	add.f32 	%f689, %f687, %f688;
	ld.global.f32 	%f690, [%rd451+-12];
	add.f32 	%f691, %f689, %f690;
	ld.global.f32 	%f692, [%rd451+-8];
	add.f32 	%f693, %f691, %f692;
	ld.global.f32 	%f694, [%rd451+-4];
	add.f32 	%f695, %f693, %f694;
	ld.global.f32 	%f696, [%rd451];
	add.f32 	%f697, %f695, %f696;
	ld.global.f32 	%f698, [%rd451+4];
	add.f32 	%f699, %f697, %f698;
	ld.global.f32 	%f700, [%rd451+8];
	add.f32 	%f701, %f699, %f700;
	ld.global.f32 	%f702, [%rd451+12];
	add.f32 	%f703, %f701, %f702;
	ld.global.f32 	%f704, [%rd451+16];
	add.f32 	%f705, %f703, %f704;
	ld.global.f32 	%f706, [%rd451+20];
	add.f32 	%f707, %f705, %f706;
	ld.global.f32 	%f708, [%rd451+24];
	add.f32 	%f709, %f707, %f708;
	ld.global.f32 	%f710, [%rd451+28];
	add.f32 	%f1055, %f709, %f710;
	add.s64 	%rd452, %rd452, -16;
	add.s64 	%rd451, %rd451, 64;
	setp.ne.s64 	%p70, %rd452, 0;
	@%p70 bra 	$L__BB0_72;
$L__BB0_73:
	@%p54 bra 	$L__BB0_83;
	setp.lt.u64 	%p72, %rd96, 8;
	@%p72 bra 	$L__BB0_76;
	add.s64 	%rd332, %rd170, %rd454;
	shl.b64 	%rd333, %rd332, 2;
	add.s64 	%rd334, %rd4, %rd333;
	ld.global.f32 	%f712, [%rd334];
	add.f32 	%f713, %f1055, %f712;
	ld.global.f32 	%f714, [%rd334+4];
	add.f32 	%f715, %f713, %f714;
	ld.global.f32 	%f716, [%rd334+8];
	add.f32 	%f717, %f715, %f716;
	ld.global.f32 	%f718, [%rd334+12];
	add.f32 	%f719, %f717, %f718;
	ld.global.f32 	%f720, [%rd334+16];
	add.f32 	%f721, %f719, %f720;
	ld.global.f32 	%f722, [%rd334+20];
	add.f32 	%f723, %f721, %f722;
	ld.global.f32 	%f724, [%rd334+24];
	add.f32 	%f725, %f723, %f724;
	ld.global.f32 	%f726, [%rd334+28];
	add.f32 	%f1055, %f725, %f726;
	add.s64 	%rd454, %rd454, 8;
$L__BB0_76:
	@%p63 bra 	$L__BB0_83;
	setp.lt.u64 	%p74, %rd97, 4;
	@%p74 bra 	$L__BB0_79;
	add.s64 	%rd335, %rd170, %rd454;
	shl.b64 	%rd336, %rd335, 2;
	add.s64 	%rd337, %rd4, %rd336;
	ld.global.f32 	%f728, [%rd337];
	add.f32 	%f729, %f1055, %f728;
	ld.global.f32 	%f730, [%rd337+4];
	add.f32 	%f731, %f729, %f730;
	ld.global.f32 	%f732, [%rd337+8];
	add.f32 	%f733, %f731, %f732;
	ld.global.f32 	%f734, [%rd337+12];
	add.f32 	%f1055, %f733, %f734;
	add.s64 	%rd454, %rd454, 4;
$L__BB0_79:
	setp.eq.s64 	%p75, %rd98, 0;
	@%p75 bra 	$L__BB0_83;
	add.s64 	%rd338, %rd170, %rd454;
	shl.b64 	%rd339, %rd338, 2;
	add.s64 	%rd121, %rd4, %rd339;
	ld.global.f32 	%f735, [%rd121];
	add.f32 	%f1055, %f1055, %f735;
	setp.eq.s64 	%p76, %rd98, 1;
	@%p76 bra 	$L__BB0_83;
	ld.global.f32 	%f736, [%rd121+4];
	add.f32 	%f1055, %f1055, %f736;
	setp.eq.s64 	%p77, %rd98, 2;
	@%p77 bra 	$L__BB0_83;
	ld.global.f32 	%f737, [%rd121+8];
	add.f32 	%f1055, %f1055, %f737;
$L__BB0_83:
	div.rn.f32 	%f102, %f1055, %f1;
	mov.f32 	%f1070, 0f00000000;
	mov.b64 	%rd460, 0;
	mov.f32 	%f1071, %f1070;
	@%p61 bra 	$L__BB0_86;
	and.b64  	%rd460, %rd181, 9223372036854775800;
	shl.b64 	%rd341, %rd170, 2;
	add.s64 	%rd342, %rd341, %rd4;
	add.s64 	%rd457, %rd342, 16;
	shl.b64 	%rd343, %rd14, 2;
	add.s64 	%rd344, %rd343, %rd3;
	add.s64 	%rd456, %rd344, 16;
	mov.f32 	%f1070, 0f00000000;
	mov.u64 	%rd458, %rd460;
$L__BB0_85:
	.pragma "nounroll";
	ld.global.f32 	%f741, [%rd457+-16];
	sub.f32 	%f742, %f741, %f102;
	fma.rn.f32 	%f743, %f742, %f742, %f1070;
	ld.global.f32 	%f744, [%rd456+-16];
	sub.f32 	%f745, %f744, %f15;
	fma.rn.f32 	%f746, %f742, %f745, %f1071;
	ld.global.f32 	%f747, [%rd457+-12];
	sub.f32 	%f748, %f747, %f102;
	fma.rn.f32 	%f749, %f748, %f748, %f743;
	ld.global.f32 	%f750, [%rd456+-12];
	sub.f32 	%f751, %f750, %f15;
	fma.rn.f32 	%f752, %f748, %f751, %f746;
	ld.global.f32 	%f753, [%rd457+-8];
	sub.f32 	%f754, %f753, %f102;
	fma.rn.f32 	%f755, %f754, %f754, %f749;
	ld.global.f32 	%f756, [%rd456+-8];
	sub.f32 	%f757, %f756, %f15;
	fma.rn.f32 	%f758, %f754, %f757, %f752;
	ld.global.f32 	%f759, [%rd457+-4];
	sub.f32 	%f760, %f759, %f102;
	fma.rn.f32 	%f761, %f760, %f760, %f755;
	ld.global.f32 	%f762, [%rd456+-4];
	sub.f32 	%f763, %f762, %f15;
	fma.rn.f32 	%f764, %f760, %f763, %f758;
	ld.global.f32 	%f765, [%rd457];
	sub.f32 	%f766, %f765, %f102;
	fma.rn.f32 	%f767, %f766, %f766, %f761;
	ld.global.f32 	%f768, [%rd456];
	sub.f32 	%f769, %f768, %f15;
	fma.rn.f32 	%f770, %f766, %f769, %f764;
	ld.global.f32 	%f771, [%rd457+4];
	sub.f32 	%f772, %f771, %f102;
	fma.rn.f32 	%f773, %f772, %f772, %f767;
	ld.global.f32 	%f774, [%rd456+4];
	sub.f32 	%f775, %f774, %f15;
	fma.rn.f32 	%f776, %f772, %f775, %f770;
	ld.global.f32 	%f777, [%rd457+8];
	sub.f32 	%f778, %f777, %f102;
	fma.rn.f32 	%f779, %f778, %f778, %f773;
	ld.global.f32 	%f780, [%rd456+8];
	sub.f32 	%f781, %f780, %f15;
	fma.rn.f32 	%f782, %f778, %f781, %f776;
	ld.global.f32 	%f783, [%rd457+12];
	sub.f32 	%f784, %f783, %f102;
	fma.rn.f32 	%f1070, %f784, %f784, %f779;
	ld.global.f32 	%f785, [%rd456+12];
	sub.f32 	%f786, %f785, %f15;
	fma.rn.f32 	%f1071, %f784, %f786, %f782;
	add.s64 	%rd458, %rd458, -8;
	add.s64 	%rd457, %rd457, 32;
	add.s64 	%rd456, %rd456, 32;
	setp.ne.s64 	%p79, %rd458, 0;
	@%p79 bra 	$L__BB0_85;
$L__BB0_86:
	@%p63 bra 	$L__BB0_94;
	setp.lt.u64 	%p81, %rd97, 4;
	@%p81 bra 	$L__BB0_89;
	add.s64 	%rd345, %rd170, %rd460;
	shl.b64 	%rd346, %rd345, 2;
	add.s64 	%rd347, %rd4, %rd346;
	ld.global.f32 	%f788, [%rd347];
	sub.f32 	%f789, %f788, %f102;
	fma.rn.f32 	%f790, %f789, %f789, %f1070;
	add.s64 	%rd348, %rd460, %rd14;
	shl.b64 	%rd349, %rd348, 2;
	add.s64 	%rd350, %rd3, %rd349;
	ld.global.f32 	%f791, [%rd350];
	sub.f32 	%f792, %f791, %f15;
	fma.rn.f32 	%f793, %f789, %f792, %f1071;
	ld.global.f32 	%f794, [%rd347+4];
	sub.f32 	%f795, %f794, %f102;
	fma.rn.f32 	%f796, %f795, %f795, %f790;
	ld.global.f32 	%f797, [%rd350+4];
	sub.f32 	%f798, %f797, %f15;
	fma.rn.f32 	%f799, %f795, %f798, %f793;
	ld.global.f32 	%f800, [%rd347+8];
	sub.f32 	%f801, %f800, %f102;
	fma.rn.f32 	%f802, %f801, %f801, %f796;
	ld.global.f32 	%f803, [%rd350+8];
	sub.f32 	%f804, %f803, %f15;
	fma.rn.f32 	%f805, %f801, %f804, %f799;
	ld.global.f32 	%f806, [%rd347+12];
	sub.f32 	%f807, %f806, %f102;
	fma.rn.f32 	%f1070, %f807, %f807, %f802;
	ld.global.f32 	%f808, [%rd350+12];
	sub.f32 	%f809, %f808, %f15;
	fma.rn.f32 	%f1071, %f807, %f809, %f805;
	add.s64 	%rd460, %rd460, 4;
$L__BB0_89:
	setp.eq.s64 	%p82, %rd98, 0;
	@%p82 bra 	$L__BB0_94;
	setp.eq.s64 	%p83, %rd99, 0;
	@%p83 bra 	$L__BB0_92;
	add.s64 	%rd351, %rd170, %rd460;
	shl.b64 	%rd352, %rd351, 2;
	add.s64 	%rd353, %rd4, %rd352;
	ld.global.f32 	%f811, [%rd353];
	sub.f32 	%f812, %f811, %f102;
	fma.rn.f32 	%f813, %f812, %f812, %f1070;
	add.s64 	%rd354, %rd460, %rd14;
	shl.b64 	%rd355, %rd354, 2;
	add.s64 	%rd356, %rd3, %rd355;
	ld.global.f32 	%f814, [%rd356];
	sub.f32 	%f815, %f814, %f15;
	fma.rn.f32 	%f816, %f812, %f815, %f1071;
	ld.global.f32 	%f817, [%rd353+4];
	sub.f32 	%f818, %f817, %f102;
	fma.rn.f32 	%f1070, %f818, %f818, %f813;
	ld.global.f32 	%f819, [%rd356+4];
	sub.f32 	%f820, %f819, %f15;
	fma.rn.f32 	%f1071, %f818, %f820, %f816;
	add.s64 	%rd460, %rd460, 2;
$L__BB0_92:
	and.b64  	%rd357, %rd181, 1;
	setp.eq.b64 	%p84, %rd357, 1;
	not.pred 	%p85, %p84;
	@%p85 bra 	$L__BB0_94;
	add.s64 	%rd358, %rd170, %rd460;
	shl.b64 	%rd359, %rd358, 2;
	add.s64 	%rd360, %rd4, %rd359;
	ld.global.f32 	%f821, [%rd360];
	sub.f32 	%f822, %f821, %f102;
	fma.rn.f32 	%f1070, %f822, %f822, %f1070;
	add.s64 	%rd361, %rd460, %rd14;
	shl.b64 	%rd362, %rd361, 2;
	add.s64 	%rd363, %rd3, %rd362;
	ld.global.f32 	%f823, [%rd363];
	sub.f32 	%f824, %f823, %f15;
	fma.rn.f32 	%f1071, %f822, %f824, %f1071;
$L__BB0_94:
	div.rn.f32 	%f827, %f1070, %f1;
	div.rn.f32 	%f828, %f1071, %f1;
	fma.rn.f32 	%f829, %f29, %f827, %f210;
	sqrt.rn.f32 	%f830, %f829;
	div.rn.f32 	%f1117, %f828, %f830;
	mov.f32 	%f1079, 0f00000000;
	mov.b64 	%rd465, 0;
	@%p52 bra 	$L__BB0_97;
	and.b64  	%rd465, %rd181, 9223372036854775792;
	add.s64 	%rd365, %rd445, %rd13;
	add.s64 	%rd366, %rd365, %rd12;
	shl.b64 	%rd367, %rd366, 2;
	add.s64 	%rd368, %rd367, %rd4;
	add.s64 	%rd462, %rd368, 32;
	mov.f32 	%f1079, 0f00000000;
	mov.u64 	%rd463, %rd465;
$L__BB0_96:
	.pragma "nounroll";
	ld.global.f32 	%f832, [%rd462+-28];
	add.f32 	%f833, %f1079, %f832;
	ld.global.f32 	%f834, [%rd462+-24];
	add.f32 	%f835, %f833, %f834;
	ld.global.f32 	%f836, [%rd462+-20];
	add.f32 	%f837, %f835, %f836;
	ld.global.f32 	%f838, [%rd462+-16];
	add.f32 	%f839, %f837, %f838;
	ld.global.f32 	%f840, [%rd462+-12];
	add.f32 	%f841, %f839, %f840;
	ld.global.f32 	%f842, [%rd462+-8];
	add.f32 	%f843, %f841, %f842;
	ld.global.f32 	%f844, [%rd462+-4];
	add.f32 	%f845, %f843, %f844;
	ld.global.f32 	%f846, [%rd462];
	add.f32 	%f847, %f845, %f846;
	ld.global.f32 	%f848, [%rd462+4];
	add.f32 	%f849, %f847, %f848;
	ld.global.f32 	%f850, [%rd462+8];
	add.f32 	%f851, %f849, %f850;
	ld.global.f32 	%f852, [%rd462+12];
	add.f32 	%f853, %f851, %f852;
	ld.global.f32 	%f854, [%rd462+16];
	add.f32 	%f855, %f853, %f854;
	ld.global.f32 	%f856, [%rd462+20];
	add.f32 	%f857, %f855, %f856;
	ld.global.f32 	%f858, [%rd462+24];
	add.f32 	%f859, %f857, %f858;
	ld.global.f32 	%f860, [%rd462+28];
	add.f32 	%f861, %f859, %f860;
	ld.global.f32 	%f862, [%rd462+32];
	add.f32 	%f1079, %f861, %f862;
	add.s64 	%rd463, %rd463, -16;
	add.s64 	%rd462, %rd462, 64;
	setp.ne.s64 	%p87, %rd463, 0;
	@%p87 bra 	$L__BB0_96;
$L__BB0_97:
	@%p54 bra 	$L__BB0_107;
	setp.lt.u64 	%p89, %rd96, 8;
	@%p89 bra 	$L__BB0_100;
	add.s64 	%rd369, %rd170, %rd465;
	shl.b64 	%rd370, %rd369, 2;
	add.s64 	%rd371, %rd4, %rd370;
	ld.global.f32 	%f864, [%rd371+4];
	add.f32 	%f865, %f1079, %f864;
	ld.global.f32 	%f866, [%rd371+8];
	add.f32 	%f867, %f865, %f866;
	ld.global.f32 	%f868, [%rd371+12];
	add.f32 	%f869, %f867, %f868;
	ld.global.f32 	%f870, [%rd371+16];
	add.f32 	%f871, %f869, %f870;
	ld.global.f32 	%f872, [%rd371+20];
	add.f32 	%f873, %f871, %f872;
	ld.global.f32 	%f874, [%rd371+24];
	add.f32 	%f875, %f873, %f874;
	ld.global.f32 	%f876, [%rd371+28];
	add.f32 	%f877, %f875, %f876;
	ld.global.f32 	%f878, [%rd371+32];
	add.f32 	%f1079, %f877, %f878;
	add.s64 	%rd465, %rd465, 8;
$L__BB0_100:
	@%p63 bra 	$L__BB0_107;
	setp.lt.u64 	%p91, %rd97, 4;
	@%p91 bra 	$L__BB0_103;
	add.s64 	%rd372, %rd170, %rd465;
	shl.b64 	%rd373, %rd372, 2;
	add.s64 	%rd374, %rd4, %rd373;
	ld.global.f32 	%f880, [%rd374+4];
	add.f32 	%f881, %f1079, %f880;
	ld.global.f32 	%f882, [%rd374+8];
	add.f32 	%f883, %f881, %f882;
	ld.global.f32 	%f884, [%rd374+12];
	add.f32 	%f885, %f883, %f884;
	ld.global.f32 	%f886, [%rd374+16];
	add.f32 	%f1079, %f885, %f886;
	add.s64 	%rd465, %rd465, 4;
$L__BB0_103:
	setp.eq.s64 	%p92, %rd98, 0;
	@%p92 bra 	$L__BB0_107;
	add.s64 	%rd375, %rd170, %rd465;
	shl.b64 	%rd376, %rd375, 2;
	add.s64 	%rd147, %rd4, %rd376;
	ld.global.f32 	%f887, [%rd147+4];
	add.f32 	%f1079, %f1079, %f887;
	setp.eq.s64 	%p93, %rd98, 1;
	@%p93 bra 	$L__BB0_107;
	ld.global.f32 	%f888, [%rd147+8];
	add.f32 	%f1079, %f1079, %f888;
	setp.eq.s64 	%p94, %rd98, 2;
	@%p94 bra 	$L__BB0_107;
	ld.global.f32 	%f889, [%rd147+12];
	add.f32 	%f1079, %f1079, %f889;
$L__BB0_107:
	div.rn.f32 	%f142, %f1079, %f1;
	mov.f32 	%f1094, 0f00000000;
	mov.b64 	%rd471, 0;
	mov.f32 	%f1095, %f1094;
	@%p61 bra 	$L__BB0_110;
	and.b64  	%rd471, %rd181, 9223372036854775800;
	shl.b64 	%rd378, %rd14, 2;
	add.s64 	%rd379, %rd378, %rd3;
	add.s64 	%rd468, %rd379, 16;
	add.s64 	%rd380, %rd445, %rd13;
	add.s64 	%rd381, %rd380, %rd12;
	shl.b64 	%rd382, %rd381, 2;
	add.s64 	%rd383, %rd382, %rd4;
	add.s64 	%rd467, %rd383, 16;
	mov.f32 	%f1094, 0f00000000;
	mov.u64 	%rd469, %rd471;
$L__BB0_109:
	.pragma "nounroll";
	ld.global.f32 	%f893, [%rd467+-12];
	sub.f32 	%f894, %f893, %f142;
	fma.rn.f32 	%f895, %f894, %f894, %f1094;
	ld.global.f32 	%f896, [%rd468+-16];
	sub.f32 	%f897, %f896, %f15;
	fma.rn.f32 	%f898, %f894, %f897, %f1095;
	ld.global.f32 	%f899, [%rd467+-8];
	sub.f32 	%f900, %f899, %f142;
	fma.rn.f32 	%f901, %f900, %f900, %f895;
	ld.global.f32 	%f902, [%rd468+-12];
	sub.f32 	%f903, %f902, %f15;
	fma.rn.f32 	%f904, %f900, %f903, %f898;
	ld.global.f32 	%f905, [%rd467+-4];
	sub.f32 	%f906, %f905, %f142;
	fma.rn.f32 	%f907, %f906, %f906, %f901;
	ld.global.f32 	%f908, [%rd468+-8];
	sub.f32 	%f909, %f908, %f15;
	fma.rn.f32 	%f910, %f906, %f909, %f904;
	ld.global.f32 	%f911, [%rd467];
	sub.f32 	%f912, %f911, %f142;
	fma.rn.f32 	%f913, %f912, %f912, %f907;
	ld.global.f32 	%f914, [%rd468+-4];
	sub.f32 	%f915, %f914, %f15;
	fma.rn.f32 	%f916, %f912, %f915, %f910;
	ld.global.f32 	%f917, [%rd467+4];
	sub.f32 	%f918, %f917, %f142;
	fma.rn.f32 	%f919, %f918, %f918, %f913;
	ld.global.f32 	%f920, [%rd468];
	sub.f32 	%f921, %f920, %f15;
	fma.rn.f32 	%f922, %f918, %f921, %f916;
	ld.global.f32 	%f923, [%rd467+8];
	sub.f32 	%f924, %f923, %f142;
	fma.rn.f32 	%f925, %f924, %f924, %f919;
	ld.global.f32 	%f926, [%rd468+4];
	sub.f32 	%f927, %f926, %f15;
	fma.rn.f32 	%f928, %f924, %f927, %f922;
	ld.global.f32 	%f929, [%rd467+12];
	sub.f32 	%f930, %f929, %f142;
	fma.rn.f32 	%f931, %f930, %f930, %f925;
	ld.global.f32 	%f932, [%rd468+8];
	sub.f32 	%f933, %f932, %f15;
	fma.rn.f32 	%f934, %f930, %f933, %f928;
	ld.global.f32 	%f935, [%rd467+16];
	sub.f32 	%f936, %f935, %f142;
	fma.rn.f32 	%f1094, %f936, %f936, %f931;
	ld.global.f32 	%f937, [%rd468+12];
	sub.f32 	%f938, %f937, %f15;
	fma.rn.f32 	%f1095, %f936, %f938, %f934;
	add.s64 	%rd469, %rd469, -8;
	add.s64 	%rd468, %rd468, 32;
	add.s64 	%rd467, %rd467, 32;
	setp.ne.s64 	%p96, %rd469, 0;
	@%p96 bra 	$L__BB0_109;
$L__BB0_110:
	@%p63 bra 	$L__BB0_118;
	setp.lt.u64 	%p98, %rd97, 4;
	@%p98 bra 	$L__BB0_113;
	add.s64 	%rd384, %rd170, %rd471;
	shl.b64 	%rd385, %rd384, 2;
	add.s64 	%rd386, %rd4, %rd385;
	ld.global.f32 	%f940, [%rd386+4];
	sub.f32 	%f941, %f940, %f142;
	fma.rn.f32 	%f942, %f941, %f941, %f1094;
	add.s64 	%rd387, %rd471, %rd14;
	shl.b64 	%rd388, %rd387, 2;
	add.s64 	%rd389, %rd3, %rd388;
	ld.global.f32 	%f943, [%rd389];
	sub.f32 	%f944, %f943, %f15;
	fma.rn.f32 	%f945, %f941, %f944, %f1095;
	ld.global.f32 	%f946, [%rd386+8];
	sub.f32 	%f947, %f946, %f142;
	fma.rn.f32 	%f948, %f947, %f947, %f942;
	ld.global.f32 	%f949, [%rd389+4];
	sub.f32 	%f950, %f949, %f15;
	fma.rn.f32 	%f951, %f947, %f950, %f945;
	ld.global.f32 	%f952, [%rd386+12];
	sub.f32 	%f953, %f952, %f142;
	fma.rn.f32 	%f954, %f953, %f953, %f948;
	ld.global.f32 	%f955, [%rd389+8];
	sub.f32 	%f956, %f955, %f15;
	fma.rn.f32 	%f957, %f953, %f956, %f951;
	ld.global.f32 	%f958, [%rd386+16];
	sub.f32 	%f959, %f958, %f142;
	fma.rn.f32 	%f1094, %f959, %f959, %f954;
	ld.global.f32 	%f960, [%rd389+12];
	sub.f32 	%f961, %f960, %f15;
	fma.rn.f32 	%f1095, %f959, %f961, %f957;
	add.s64 	%rd471, %rd471, 4;
$L__BB0_113:
	setp.eq.s64 	%p99, %rd98, 0;
	@%p99 bra 	$L__BB0_118;
	setp.eq.s64 	%p100, %rd99, 0;
	@%p100 bra 	$L__BB0_116;
	add.s64 	%rd390, %rd170, %rd471;
	shl.b64 	%rd391, %rd390, 2;
	add.s64 	%rd392, %rd4, %rd391;
	ld.global.f32 	%f963, [%rd392+4];
	sub.f32 	%f964, %f963, %f142;
	fma.rn.f32 	%f965, %f964, %f964, %f1094;
	add.s64 	%rd393, %rd471, %rd14;
	shl.b64 	%rd394, %rd393, 2;
	add.s64 	%rd395, %rd3, %rd394;
	ld.global.f32 	%f966, [%rd395];
	sub.f32 	%f967, %f966, %f15;
	fma.rn.f32 	%f968, %f964, %f967, %f1095;
	ld.global.f32 	%f969, [%rd392+8];
	sub.f32 	%f970, %f969, %f142;
	fma.rn.f32 	%f1094, %f970, %f970, %f965;
	ld.global.f32 	%f971, [%rd395+4];
	sub.f32 	%f972, %f971, %f15;
	fma.rn.f32 	%f1095, %f970, %f972, %f968;
	add.s64 	%rd471, %rd471, 2;
$L__BB0_116:
	and.b64  	%rd396, %rd181, 1;
	setp.eq.b64 	%p101, %rd396, 1;
	not.pred 	%p102, %p101;
	@%p102 bra 	$L__BB0_118;
	add.s64 	%rd397, %rd170, %rd471;
	shl.b64 	%rd398, %rd397, 2;
	add.s64 	%rd399, %rd4, %rd398;
	ld.global.f32 	%f973, [%rd399+4];
	sub.f32 	%f974, %f973, %f142;
	fma.rn.f32 	%f1094, %f974, %f974, %f1094;
	add.s64 	%rd400, %rd471, %rd14;
	shl.b64 	%rd401, %rd400, 2;
	add.s64 	%rd402, %rd3, %rd401;
	ld.global.f32 	%f975, [%rd402];
	sub.f32 	%f976, %f975, %f15;
	fma.rn.f32 	%f1095, %f974, %f976, %f1095;
$L__BB0_118:
	div.rn.f32 	%f1119, %f1094, %f1;
	div.rn.f32 	%f977, %f1095, %f1;
	fma.rn.f32 	%f978, %f29, %f1119, %f210;
	sqrt.rn.f32 	%f979, %f978;
	div.rn.f32 	%f1116, %f977, %f979;
	bra.uni 	$L__BB0_143;
$L__BB0_119:
	.pragma "nounroll";
	ld.global.f32 	%f589, [%rd448+-16];
	sub.f32 	%f590, %f589, %f83;
	fma.rn.f32 	%f591, %f590, %f590, %f1108;
	ld.global.f32 	%f592, [%rd449+-16];
	sub.f32 	%f593, %f592, %f15;
	fma.rn.f32 	%f594, %f590, %f593, %f1109;
	ld.global.f32 	%f595, [%rd448+-12];
	sub.f32 	%f596, %f595, %f83;
	fma.rn.f32 	%f597, %f596, %f596, %f591;
	ld.global.f32 	%f598, [%rd449+-12];
	sub.f32 	%f599, %f598, %f15;
	fma.rn.f32 	%f600, %f596, %f599, %f594;
	ld.global.f32 	%f601, [%rd448+-8];
	sub.f32 	%f602, %f601, %f83;
	fma.rn.f32 	%f603, %f602, %f602, %f597;
	ld.global.f32 	%f604, [%rd449+-8];
	sub.f32 	%f605, %f604, %f15;
	fma.rn.f32 	%f606, %f602, %f605, %f600;
	ld.global.f32 	%f607, [%rd448+-4];
	sub.f32 	%f608, %f607, %f83;
	fma.rn.f32 	%f609, %f608, %f608, %f603;
	ld.global.f32 	%f610, [%rd449+-4];
	sub.f32 	%f611, %f610, %f15;
	fma.rn.f32 	%f612, %f608, %f611, %f606;
	ld.global.f32 	%f613, [%rd448];
	sub.f32 	%f614, %f613, %f83;
	fma.rn.f32 	%f615, %f614, %f614, %f609;
	ld.global.f32 	%f616, [%rd449];
	sub.f32 	%f617, %f616, %f15;
	fma.rn.f32 	%f618, %f614, %f617, %f612;
	ld.global.f32 	%f619, [%rd448+4];
	sub.f32 	%f620, %f619, %f83;
	fma.rn.f32 	%f621, %f620, %f620, %f615;
	ld.global.f32 	%f622, [%rd449+4];
	sub.f32 	%f623, %f622, %f15;
	fma.rn.f32 	%f624, %f620, %f623, %f618;
	ld.global.f32 	%f625, [%rd448+8];
	sub.f32 	%f626, %f625, %f83;
	fma.rn.f32 	%f627, %f626, %f626, %f621;
	ld.global.f32 	%f628, [%rd449+8];
	sub.f32 	%f629, %f628, %f15;
	fma.rn.f32 	%f630, %f626, %f629, %f624;
	ld.global.f32 	%f631, [%rd448+12];
	sub.f32 	%f632, %f631, %f83;
	fma.rn.f32 	%f1108, %f632, %f632, %f627;
	ld.global.f32 	%f633, [%rd449+12];
	sub.f32 	%f634, %f633, %f15;
	fma.rn.f32 	%f1109, %f632, %f634, %f630;
	add.s64 	%rd450, %rd450, -8;
	add.s64 	%rd449, %rd449, 32;
	add.s64 	%rd448, %rd448, 32;
	setp.eq.s64 	%p62, %rd450, 0;
	@%p62 bra 	$L__BB0_120;
	bra.uni 	$L__BB0_119;
$L__BB0_120:
	setp.eq.s64 	%p63, %rd97, 0;
	@%p63 bra 	$L__BB0_128;
	setp.lt.u64 	%p64, %rd97, 4;
	@%p64 bra 	$L__BB0_123;
	add.s64 	%rd307, %rd445, %rd14;
	add.s64 	%rd308, %rd307, %rd473;
	shl.b64 	%rd309, %rd308, 2;
	add.s64 	%rd310, %rd4, %rd309;
	ld.global.f32 	%f636, [%rd310+-4];
	sub.f32 	%f637, %f636, %f83;
	fma.rn.f32 	%f638, %f637, %f637, %f1108;
	add.s64 	%rd311, %rd473, %rd14;
	shl.b64 	%rd312, %rd311, 2;
	add.s64 	%rd313, %rd3, %rd312;
	ld.global.f32 	%f639, [%rd313];
	sub.f32 	%f640, %f639, %f15;
	fma.rn.f32 	%f641, %f637, %f640, %f1109;
	ld.global.f32 	%f642, [%rd310];
	sub.f32 	%f643, %f642, %f83;
	fma.rn.f32 	%f644, %f643, %f643, %f638;
	ld.global.f32 	%f645, [%rd313+4];
	sub.f32 	%f646, %f645, %f15;
	fma.rn.f32 	%f647, %f643, %f646, %f641;
	ld.global.f32 	%f648, [%rd310+4];
	sub.f32 	%f649, %f648, %f83;
	fma.rn.f32 	%f650, %f649, %f649, %f644;
	ld.global.f32 	%f651, [%rd313+8];
	sub.f32 	%f652, %f651, %f15;
	fma.rn.f32 	%f653, %f649, %f652, %f647;
	ld.global.f32 	%f654, [%rd310+8];
	sub.f32 	%f655, %f654, %f83;
	fma.rn.f32 	%f1108, %f655, %f655, %f650;
	ld.global.f32 	%f656, [%rd313+12];
	sub.f32 	%f657, %f656, %f15;
	fma.rn.f32 	%f1109, %f655, %f657, %f653;
	add.s64 	%rd473, %rd473, 4;
$L__BB0_123:
	setp.eq.s64 	%p65, %rd98, 0;
	@%p65 bra 	$L__BB0_128;
	setp.eq.s64 	%p66, %rd99, 0;
	@%p66 bra 	$L__BB0_126;
	add.s64 	%rd314, %rd445, %rd14;
	add.s64 	%rd315, %rd314, %rd473;
	shl.b64 	%rd316, %rd315, 2;
	add.s64 	%rd317, %rd4, %rd316;
	ld.global.f32 	%f659, [%rd317+-4];
	sub.f32 	%f660, %f659, %f83;
	fma.rn.f32 	%f661, %f660, %f660, %f1108;
	add.s64 	%rd318, %rd473, %rd14;
	shl.b64 	%rd319, %rd318, 2;
	add.s64 	%rd320, %rd3, %rd319;
	ld.global.f32 	%f662, [%rd320];
	sub.f32 	%f663, %f662, %f15;
	fma.rn.f32 	%f664, %f660, %f663, %f1109;
	ld.global.f32 	%f665, [%rd317];
	sub.f32 	%f666, %f665, %f83;
	fma.rn.f32 	%f1108, %f666, %f666, %f661;
	ld.global.f32 	%f667, [%rd320+4];
	sub.f32 	%f668, %f667, %f15;
	fma.rn.f32 	%f1109, %f666, %f668, %f664;
	add.s64 	%rd473, %rd473, 2;
$L__BB0_126:
	and.b64  	%rd321, %rd181, 1;
	setp.eq.b64 	%p67, %rd321, 1;
	not.pred 	%p68, %p67;
	@%p68 bra 	$L__BB0_128;
	add.s64 	%rd322, %rd445, %rd14;
	add.s64 	%rd323, %rd322, %rd473;
	shl.b64 	%rd324, %rd323, 2;
	add.s64 	%rd325, %rd4, %rd324;
	ld.global.f32 	%f669, [%rd325+-4];
	sub.f32 	%f670, %f669, %f83;
	fma.rn.f32 	%f1108, %f670, %f670, %f1108;
	add.s64 	%rd326, %rd473, %rd14;
	shl.b64 	%rd327, %rd326, 2;
	add.s64 	%rd328, %rd3, %rd327;
	ld.global.f32 	%f671, [%rd328];
	sub.f32 	%f672, %f671, %f15;
	fma.rn.f32 	%f1109, %f670, %f672, %f1109;
$L__BB0_128:
	div.rn.f32 	%f675, %f1108, %f1;
	div.rn.f32 	%f676, %f1109, %f1;
	fma.rn.f32 	%f677, %f29, %f675, %f210;
	sqrt.rn.f32 	%f678, %f677;
	div.rn.f32 	%f1118, %f676, %f678;
	add.s64 	%rd170, %rd445, %rd14;
	mov.f32 	%f1055, 0f00000000;
	mov.b64 	%rd454, 0;
	@%p52 bra 	$L__BB0_73;
	bra.uni 	$L__BB0_71;
$L__BB0_129:
	.pragma "nounroll";
	ld.global.f32 	%f528, [%rd446+-32];
	add.f32 	%f529, %f1045, %f528;
	ld.global.f32 	%f530, [%rd446+-28];
	add.f32 	%f531, %f529, %f530;
	ld.global.f32 	%f532, [%rd446+-24];
	add.f32 	%f533, %f531, %f532;
	ld.global.f32 	%f534, [%rd446+-20];
	add.f32 	%f535, %f533, %f534;
	ld.global.f32 	%f536, [%rd446+-16];
	add.f32 	%f537, %f535, %f536;
	ld.global.f32 	%f538, [%rd446+-12];
	add.f32 	%f539, %f537, %f538;
	ld.global.f32 	%f540, [%rd446+-8];
	add.f32 	%f541, %f539, %f540;
	ld.global.f32 	%f542, [%rd446+-4];
	add.f32 	%f543, %f541, %f542;
	ld.global.f32 	%f544, [%rd446];
	add.f32 	%f545, %f543, %f544;
	ld.global.f32 	%f546, [%rd446+4];
	add.f32 	%f547, %f545, %f546;
	ld.global.f32 	%f548, [%rd446+8];
	add.f32 	%f549, %f547, %f548;
	ld.global.f32 	%f550, [%rd446+12];
	add.f32 	%f551, %f549, %f550;
	ld.global.f32 	%f552, [%rd446+16];
	add.f32 	%f553, %f551, %f552;
	ld.global.f32 	%f554, [%rd446+20];
	add.f32 	%f555, %f553, %f554;
	ld.global.f32 	%f556, [%rd446+24];
	add.f32 	%f557, %f555, %f556;
	ld.global.f32 	%f558, [%rd446+28];
	add.f32 	%f1045, %f557, %f558;
	add.s64 	%rd447, %rd447, -16;
	add.s64 	%rd446, %rd446, 64;
	setp.eq.s64 	%p53, %rd447, 0;
	@%p53 bra 	$L__BB0_130;
	bra.uni 	$L__BB0_129;
$L__BB0_130:
	setp.eq.s64 	%p54, %rd96, 0;
	@%p54 bra 	$L__BB0_140;
	setp.lt.u64 	%p55, %rd96, 8;
	@%p55 bra 	$L__BB0_133;
	add.s64 	%rd289, %rd445, %rd14;
	add.s64 	%rd290, %rd289, %rd476;
	shl.b64 	%rd291, %rd290, 2;
	add.s64 	%rd292, %rd4, %rd291;
	ld.global.f32 	%f560, [%rd292+-4];
	add.f32 	%f561, %f1045, %f560;
	ld.global.f32 	%f562, [%rd292];
	add.f32 	%f563, %f561, %f562;
	ld.global.f32 	%f564, [%rd292+4];
	add.f32 	%f565, %f563, %f564;
	ld.global.f32 	%f566, [%rd292+8];
	add.f32 	%f567, %f565, %f566;
	ld.global.f32 	%f568, [%rd292+12];
	add.f32 	%f569, %f567, %f568;
	ld.global.f32 	%f570, [%rd292+16];
	add.f32 	%f571, %f569, %f570;
	ld.global.f32 	%f572, [%rd292+20];
	add.f32 	%f573, %f571, %f572;
	ld.global.f32 	%f574, [%rd292+24];
	add.f32 	%f1045, %f573, %f574;
	add.s64 	%rd476, %rd476, 8;
$L__BB0_133:
	setp.eq.s64 	%p56, %rd97, 0;
	@%p56 bra 	$L__BB0_140;
	setp.lt.u64 	%p57, %rd97, 4;
	@%p57 bra 	$L__BB0_136;
	add.s64 	%rd293, %rd445, %rd14;
	add.s64 	%rd294, %rd293, %rd476;
	shl.b64 	%rd295, %rd294, 2;
	add.s64 	%rd296, %rd4, %rd295;
	ld.global.f32 	%f576, [%rd296+-4];
	add.f32 	%f577, %f1045, %f576;
	ld.global.f32 	%f578, [%rd296];
	add.f32 	%f579, %f577, %f578;
	ld.global.f32 	%f580, [%rd296+4];
	add.f32 	%f581, %f579, %f580;
	ld.global.f32 	%f582, [%rd296+8];
	add.f32 	%f1045, %f581, %f582;
	add.s64 	%rd476, %rd476, 4;
$L__BB0_136:
	setp.eq.s64 	%p58, %rd98, 0;
	@%p58 bra 	$L__BB0_140;
	add.s64 	%rd297, %rd445, %rd14;
	add.s64 	%rd298, %rd297, %rd476;
	shl.b64 	%rd299, %rd298, 2;
	add.s64 	%rd178, %rd4, %rd299;
	ld.global.f32 	%f583, [%rd178+-4];
	add.f32 	%f1045, %f1045, %f583;
	setp.eq.s64 	%p59, %rd98, 1;
	@%p59 bra 	$L__BB0_140;
	ld.global.f32 	%f584, [%rd178];
	add.f32 	%f1045, %f1045, %f584;
	setp.eq.s64 	%p60, %rd98, 2;
	@%p60 bra 	$L__BB0_140;
	ld.global.f32 	%f585, [%rd178+4];
	add.f32 	%f1045, %f1045, %f585;
$L__BB0_140:
	div.rn.f32 	%f83, %f1045, %f1;
	setp.lt.u64 	%p61, %rd95, 7;
	mov.f32 	%f1108, 0f00000000;
	mov.b64 	%rd473, 0;
	mov.f32 	%f1109, %f1108;
	@%p61 bra 	$L__BB0_120;
	and.b64  	%rd473, %rd181, 9223372036854775800;
	shl.b64 	%rd301, %rd14, 2;
	add.s64 	%rd302, %rd301, %rd3;
	add.s64 	%rd449, %rd302, 16;
	add.s64 	%rd303, %rd445, %rd13;
	add.s64 	%rd304, %rd303, %rd12;
	shl.b64 	%rd305, %rd304, 2;
	add.s64 	%rd306, %rd305, %rd4;
	add.s64 	%rd448, %rd306, 12;
	mov.f32 	%f1108, 0f00000000;
	mov.u64 	%rd450, %rd473;
	bra.uni 	$L__BB0_119;
$L__BB0_142:
	mov.f32 	%f522, 0f00000000;
	div.rn.f32 	%f1119, %f522, %f1;
	fma.rn.f32 	%f523, %f29, %f1119, %f210;
	sqrt.rn.f32 	%f524, %f523;
	div.rn.f32 	%f1116, %f1119, %f524;
	mov.f32 	%f1117, %f1116;
	mov.f32 	%f1118, %f1116;
$L__BB0_143:
	add.f32 	%f980, %f1118, %f1116;
	mul.f32 	%f981, %f980, 0f3F000000;
	sub.f32 	%f982, %f981, %f1117;
	sub.f32 	%f983, %f1116, %f1118;
	mul.f32 	%f984, %f983, 0f3F000000;
	neg.f32 	%f985, %f984;
	add.f32 	%f986, %f982, %f982;
	div.rn.f32 	%f987, %f985, %f986;
	cvt.rn.f32.s64 	%f988, %rd445;
	add.f32 	%f989, %f987, %f988;
	add.s64 	%rd404, %rd2, %rd283;
	st.global.f32 	[%rd404], %f989;
	mul.f32 	%f990, %f982, %f987;
	mul.f32 	%f991, %f987, %f990;
	fma.rn.f32 	%f992, %f984, %f987, %f991;
	add.f32 	%f993, %f1117, %f992;
	st.global.f32 	[%rd94], %f993;
	sqrt.rn.f32 	%f994, %f29;
	add.s64 	%rd405, %rd1, %rd283;
	st.global.f32 	[%rd405], %f994;
	sqrt.rn.f32 	%f1120, %f1119;
$L__BB0_144:
	cvta.to.global.u64 	%rd409, %rd185;
	add.s64 	%rd411, %rd409, %rd283;
	st.global.f32 	[%rd411], %f1120;
	ld.global.f32 	%f209, [%rd94];
	abs.f32 	%f996, %f209;
	setp.leu.f32 	%p103, %f996, 0f3F800000;
	@%p103 bra 	$L__BB0_146;
	setp.gt.f32 	%p104, %f209, 0f00000000;
	selp.f32 	%f997, 0f3F800000, 0fBF800000, %p104;
	st.global.f32 	[%rd94], %f997;
$L__BB0_146:
	ret;

}
	// .globl	calc_nxc_lagpairs
.visible .entry calc_nxc_lagpairs(
	.param .u64 calc_nxc_lagpairs_param_0,
	.param .u64 .ptr .align 1 calc_nxc_lagpairs_param_1,
	.param .u64 calc_nxc_lagpairs_param_2,
	.param .u64 calc_nxc_lagpairs_param_3,
	.param .u64 calc_nxc_lagpairs_param_4,
	.param .u64 calc_nxc_lagpairs_param_5,
	.param .u64 .ptr .align 1 calc_nxc_lagpairs_param_6,
	.param .u64 .ptr .align 1 calc_nxc_lagpairs_param_7,
	.param .u64 .ptr .align 1 calc_nxc_lagpairs_param_8,
	.param .u64 .ptr .align 1 calc_nxc_lagpairs_param_9,
	.param .f32 calc_nxc_lagpairs_param_10
)
{
	.reg .pred 	%p<105>;
	.reg .b32 	%r<24>;
	.reg .b32 	%f<1116>;
	.reg .b64 	%rd<470>;

	ld.param.u64 	%rd180, [calc_nxc_lagpairs_param_0];
	ld.param.u64 	%rd181, [calc_nxc_lagpairs_param_1];
	ld.param.u64 	%rd182, [calc_nxc_lagpairs_param_2];
	ld.param.u64 	%rd405, [calc_nxc_lagpairs_param_3];
	ld.param.u64 	%rd184, [calc_nxc_lagpairs_param_4];
	ld.param.u64 	%rd186, [calc_nxc_lagpairs_param_5];
	ld.param.u64 	%rd187, [calc_nxc_lagpairs_param_6];
	ld.param.u64 	%rd188, [calc_nxc_lagpairs_param_7];
	ld.param.u64 	%rd185, [calc_nxc_lagpairs_param_8];
	ld.param.u64 	%rd189, [calc_nxc_lagpairs_param_9];
	ld.param.f32 	%f207, [calc_nxc_lagpairs_param_10];
	cvta.to.global.u64 	%rd1, %rd189;
	cvta.to.global.u64 	%rd2, %rd187;
	cvta.to.global.u64 	%rd3, %rd188;
	mov.u32 	%r1, %ntid.x;
	mov.u32 	%r2, %ntid.y;
	mul.lo.s32 	%r3, %r1, %r2;
	mov.u32 	%r4, %ntid.z;
	mul.lo.s32 	%r5, %r3, %r4;
	mov.u32 	%r6, %tid.x;
	mov.u32 	%r7, %tid.y;
	mov.u32 	%r8, %tid.z;
	mad.lo.s32 	%r9, %r2, %r8, %r7;
	mad.lo.s32 	%r10, %r9, %r1, %r6;
	cvt.u64.u32 	%rd190, %r10;
	mov.u32 	%r11, %ctaid.x;
	mov.u32 	%r12, %ctaid.y;
	mov.u32 	%r13, %nctaid.x;
	mov.u32 	%r14, %ctaid.z;
	mov.u32 	%r15, %nctaid.y;
	mad.lo.s32 	%r16, %r15, %r14, %r12;
	mad.lo.s32 	%r17, %r16, %r13, %r11;
	mul.wide.u32 	%rd191, %r17, %r5;
	add.s64 	%rd4, %rd191, %rd190;
	mul.lo.s64 	%rd192, %rd186, %rd180;
	setp.ge.s64 	%p1, %rd4, %rd192;
	@%p1 bra 	$L__BB1_146;
	or.b64  	%rd193, %rd4, %rd180;
	and.b64  	%rd194, %rd193, -4294967296;
	setp.ne.s64 	%p2, %rd194, 0;
	@%p2 bra 	$L__BB1_3;
	cvt.u32.u64 	%r18, %rd180;
	cvt.u32.u64 	%r19, %rd4;
	div.u32 	%r20, %r19, %r18;
	mul.lo.s32 	%r21, %r20, %r18;
	sub.s32 	%r22, %r19, %r21;
	cvt.u64.u32 	%rd403, %r20;
	cvt.u64.u32 	%rd404, %r22;
	bra.uni 	$L__BB1_4;
$L__BB1_3:
	div.s64 	%rd403, %rd4, %rd180;
	mul.lo.s64 	%rd195, %rd403, %rd180;
	sub.s64 	%rd404, %rd4, %rd195;
$L__BB1_4:
	mul.lo.s64 	%rd11, %rd403, %rd184;
	cvta.to.global.u64 	%rd196, %rd181;
	shl.b64 	%rd197, %rd404, 3;
	add.s64 	%rd198, %rd196, %rd197;
	ld.global.u64 	%rd12, [%rd198];
	add.s64 	%rd13, %rd12, %rd11;
	mad.lo.s64 	%rd14, %rd403, %rd180, %rd404;
	min.s64 	%rd15, %rd12, %rd405;
	neg.s64 	%rd16, %rd15;
	add.s64 	%rd199, %rd405, %rd182;
	add.s64 	%rd200, %rd199, %rd12;
	setp.lt.s64 	%p3, %rd200, %rd184;
	@%p3 bra 	$L__BB1_6;
	add.s64 	%rd201, %rd12, %rd182;
	not.b64 	%rd202, %rd201;
	add.s64 	%rd405, %rd184, %rd202;
$L__BB1_6:
	cvt.rn.f32.s64 	%f1, %rd182;
	setp.lt.s64 	%p4, %rd182, 1;
	mov.f32 	%f1002, 0f00000000;
	@%p4 bra 	$L__BB1_19;
	add.s64 	%rd204, %rd182, -1;
	and.b64  	%rd19, %rd182, 15;
	setp.lt.u64 	%p5, %rd204, 15;
	mov.f32 	%f1002, 0f00000000;
	mov.b64 	%rd408, 0;
	@%p5 bra 	$L__BB1_10;
	and.b64  	%rd408, %rd182, 9223372036854775792;
	mov.f32 	%f1002, 0f00000000;
	mov.b64 	%rd406, 0;
$L__BB1_9:
	.pragma "nounroll";
	add.s64 	%rd206, %rd406, %rd13;
	shl.b64 	%rd207, %rd206, 2;
	add.s64 	%rd208, %rd2, %rd207;
	ld.global.f32 	%f212, [%rd208];
	add.f32 	%f213, %f1002, %f212;
	ld.global.f32 	%f214, [%rd208+4];
	add.f32 	%f215, %f213, %f214;
	ld.global.f32 	%f216, [%rd208+8];
	add.f32 	%f217, %f215, %f216;
	ld.global.f32 	%f218, [%rd208+12];
	add.f32 	%f219, %f217, %f218;
	ld.global.f32 	%f220, [%rd208+16];
	add.f32 	%f221, %f219, %f220;
	ld.global.f32 	%f222, [%rd208+20];
	add.f32 	%f223, %f221, %f222;
	ld.global.f32 	%f224, [%rd208+24];
	add.f32 	%f225, %f223, %f224;
	ld.global.f32 	%f226, [%rd208+28];
	add.f32 	%f227, %f225, %f226;
	ld.global.f32 	%f228, [%rd208+32];
	add.f32 	%f229, %f227, %f228;
	ld.global.f32 	%f230, [%rd208+36];
	add.f32 	%f231, %f229, %f230;
	ld.global.f32 	%f232, [%rd208+40];
	add.f32 	%f233, %f231, %f232;
	ld.global.f32 	%f234, [%rd208+44];
	add.f32 	%f235, %f233, %f234;
	ld.global.f32 	%f236, [%rd208+48];
	add.f32 	%f237, %f235, %f236;
	ld.global.f32 	%f238, [%rd208+52];
	add.f32 	%f239, %f237, %f238;
	ld.global.f32 	%f240, [%rd208+56];
	add.f32 	%f241, %f239, %f240;
	ld.global.f32 	%f242, [%rd208+60];
	add.f32 	%f1002, %f241, %f242;
	add.s64 	%rd406, %rd406, 16;
	setp.ne.s64 	%p6, %rd406, %rd408;
	@%p6 bra 	$L__BB1_9;
$L__BB1_10:
	setp.eq.s64 	%p7, %rd19, 0;
	@%p7 bra 	$L__BB1_19;
	and.b64  	%rd24, %rd182, 7;
	setp.lt.u64 	%p8, %rd19, 8;
	@%p8 bra 	$L__BB1_13;
	add.s64 	%rd209, %rd408, %rd13;
	shl.b64 	%rd210, %rd209, 2;
	add.s64 	%rd211, %rd2, %rd210;
	ld.global.f32 	%f244, [%rd211];
	add.f32 	%f245, %f1002, %f244;
	ld.global.f32 	%f246, [%rd211+4];
	add.f32 	%f247, %f245, %f246;
	ld.global.f32 	%f248, [%rd211+8];
	add.f32 	%f249, %f247, %f248;
	ld.global.f32 	%f250, [%rd211+12];
	add.f32 	%f251, %f249, %f250;
	ld.global.f32 	%f252, [%rd211+16];
	add.f32 	%f253, %f251, %f252;
	ld.global.f32 	%f254, [%rd211+20];
	add.f32 	%f255, %f253, %f254;
	ld.global.f32 	%f256, [%rd211+24];
	add.f32 	%f257, %f255, %f256;
	ld.global.f32 	%f258, [%rd211+28];
	add.f32 	%f1002, %f257, %f258;
	add.s64 	%rd408, %rd408, 8;
$L__BB1_13:
	setp.eq.s64 	%p9, %rd24, 0;
	@%p9 bra 	$L__BB1_19;
	and.b64  	%rd27, %rd182, 3;
	setp.lt.u64 	%p10, %rd24, 4;
	@%p10 bra 	$L__BB1_16;
	add.s64 	%rd212, %rd408, %rd13;
	shl.b64 	%rd213, %rd212, 2;
	add.s64 	%rd214, %rd2, %rd213;
	ld.global.f32 	%f260, [%rd214];
	add.f32 	%f261, %f1002, %f260;
	ld.global.f32 	%f262, [%rd214+4];
	add.f32 	%f263, %f261, %f262;
	ld.global.f32 	%f264, [%rd214+8];
	add.f32 	%f265, %f263, %f264;
	ld.global.f32 	%f266, [%rd214+12];
	add.f32 	%f1002, %f265, %f266;
	add.s64 	%rd408, %rd408, 4;
$L__BB1_16:
	setp.eq.s64 	%p11, %rd27, 0;
	@%p11 bra 	$L__BB1_19;
	mov.b64 	%rd411, 0;
$L__BB1_18:
	.pragma "nounroll";
	add.s64 	%rd216, %rd408, %rd13;
	shl.b64 	%rd217, %rd216, 2;
	add.s64 	%rd218, %rd2, %rd217;
	ld.global.f32 	%f267, [%rd218];
	add.f32 	%f1002, %f1002, %f267;
	add.s64 	%rd408, %rd408, 1;
	add.s64 	%rd411, %rd411, 1;
	setp.ne.s64 	%p12, %rd411, %rd27;
	@%p12 bra 	$L__BB1_18;
$L__BB1_19:
	setp.lt.s64 	%p13, %rd182, 1;
	div.rn.f32 	%f15, %f1002, %f1;
	mov.f32 	%f1011, 0f00000000;
	@%p13 bra 	$L__BB1_32;
	add.s64 	%rd220, %rd182, -1;
	and.b64  	%rd34, %rd182, 15;
	setp.lt.u64 	%p14, %rd220, 15;
	mov.f32 	%f1011, 0f00000000;
	mov.b64 	%rd414, 0;
	@%p14 bra 	$L__BB1_23;
	and.b64  	%rd414, %rd182, 9223372036854775792;
	mov.f32 	%f1011, 0f00000000;
	mov.b64 	%rd412, 0;
$L__BB1_22:
	.pragma "nounroll";
	add.s64 	%rd222, %rd412, %rd13;
	shl.b64 	%rd223, %rd222, 2;
	add.s64 	%rd224, %rd2, %rd223;
	ld.global.f32 	%f272, [%rd224];
	sub.f32 	%f273, %f272, %f15;
	fma.rn.f32 	%f274, %f273, %f273, %f1011;
	ld.global.f32 	%f275, [%rd224+4];
	sub.f32 	%f276, %f275, %f15;
	fma.rn.f32 	%f277, %f276, %f276, %f274;
	ld.global.f32 	%f278, [%rd224+8];
	sub.f32 	%f279, %f278, %f15;
	fma.rn.f32 	%f280, %f279, %f279, %f277;
	ld.global.f32 	%f281, [%rd224+12];
	sub.f32 	%f282, %f281, %f15;
	fma.rn.f32 	%f283, %f282, %f282, %f280;
	ld.global.f32 	%f284, [%rd224+16];
	sub.f32 	%f285, %f284, %f15;
	fma.rn.f32 	%f286, %f285, %f285, %f283;
	ld.global.f32 	%f287, [%rd224+20];
	sub.f32 	%f288, %f287, %f15;
	fma.rn.f32 	%f289, %f288, %f288, %f286;
	ld.global.f32 	%f290, [%rd224+24];
	sub.f32 	%f291, %f290, %f15;
	fma.rn.f32 	%f292, %f291, %f291, %f289;
	ld.global.f32 	%f293, [%rd224+28];
	sub.f32 	%f294, %f293, %f15;
	fma.rn.f32 	%f295, %f294, %f294, %f292;
	ld.global.f32 	%f296, [%rd224+32];
	sub.f32 	%f297, %f296, %f15;
	fma.rn.f32 	%f298, %f297, %f297, %f295;
	ld.global.f32 	%f299, [%rd224+36];
	sub.f32 	%f300, %f299, %f15;
	fma.rn.f32 	%f301, %f300, %f300, %f298;
	ld.global.f32 	%f302, [%rd224+40];
	sub.f32 	%f303, %f302, %f15;
	fma.rn.f32 	%f304, %f303, %f303, %f301;
	ld.global.f32 	%f305, [%rd224+44];
	sub.f32 	%f306, %f305, %f15;
	fma.rn.f32 	%f307, %f306, %f306, %f304;
	ld.global.f32 	%f308, [%rd224+48];
	sub.f32 	%f309, %f308, %f15;
	fma.rn.f32 	%f310, %f309, %f309, %f307;
	ld.global.f32 	%f311, [%rd224+52];
	sub.f32 	%f312, %f311, %f15;
	fma.rn.f32 	%f313, %f312, %f312, %f310;
	ld.global.f32 	%f314, [%rd224+56];
	sub.f32 	%f315, %f314, %f15;
	fma.rn.f32 	%f316, %f315, %f315, %f313;
	ld.global.f32 	%f317, [%rd224+60];
	sub.f32 	%f318, %f317, %f15;
	fma.rn.f32 	%f1011, %f318, %f318, %f316;
	add.s64 	%rd412, %rd412, 16;
	setp.ne.s64 	%p15, %rd412, %rd414;
	@%p15 bra 	$L__BB1_22;
$L__BB1_23:
	setp.eq.s64 	%p16, %rd34, 0;
	@%p16 bra 	$L__BB1_32;
	and.b64  	%rd39, %rd182, 7;
	setp.lt.u64 	%p17, %rd34, 8;
	@%p17 bra 	$L__BB1_26;
	add.s64 	%rd225, %rd414, %rd13;
	shl.b64 	%rd226, %rd225, 2;
	add.s64 	%rd227, %rd2, %rd226;
	ld.global.f32 	%f320, [%rd227];
	sub.f32 	%f321, %f320, %f15;
	fma.rn.f32 	%f322, %f321, %f321, %f1011;
	ld.global.f32 	%f323, [%rd227+4];
	sub.f32 	%f324, %f323, %f15;
	fma.rn.f32 	%f325, %f324, %f324, %f322;
	ld.global.f32 	%f326, [%rd227+8];
	sub.f32 	%f327, %f326, %f15;
	fma.rn.f32 	%f328, %f327, %f327, %f325;
	ld.global.f32 	%f329, [%rd227+12];
	sub.f32 	%f330, %f329, %f15;
	fma.rn.f32 	%f331, %f330, %f330, %f328;
	ld.global.f32 	%f332, [%rd227+16];
	sub.f32 	%f333, %f332, %f15;
	fma.rn.f32 	%f334, %f333, %f333, %f331;
	ld.global.f32 	%f335, [%rd227+20];
	sub.f32 	%f336, %f335, %f15;
	fma.rn.f32 	%f337, %f336, %f336, %f334;
	ld.global.f32 	%f338, [%rd227+24];
	sub.f32 	%f339, %f338, %f15;
	fma.rn.f32 	%f340, %f339, %f339, %f337;
	ld.global.f32 	%f341, [%rd227+28];
	sub.f32 	%f342, %f341, %f15;
	fma.rn.f32 	%f1011, %f342, %f342, %f340;
	add.s64 	%rd414, %rd414, 8;
$L__BB1_26:
	setp.eq.s64 	%p18, %rd39, 0;
	@%p18 bra 	$L__BB1_32;
	and.b64  	%rd42, %rd182, 3;
	setp.lt.u64 	%p19, %rd39, 4;
	@%p19 bra 	$L__BB1_29;
	add.s64 	%rd228, %rd414, %rd13;
	shl.b64 	%rd229, %rd228, 2;
	add.s64 	%rd230, %rd2, %rd229;
	ld.global.f32 	%f344, [%rd230];
	sub.f32 	%f345, %f344, %f15;
	fma.rn.f32 	%f346, %f345, %f345, %f1011;
	ld.global.f32 	%f347, [%rd230+4];
	sub.f32 	%f348, %f347, %f15;
	fma.rn.f32 	%f349, %f348, %f348, %f346;
	ld.global.f32 	%f350, [%rd230+8];
	sub.f32 	%f351, %f350, %f15;
	fma.rn.f32 	%f352, %f351, %f351, %f349;
	ld.global.f32 	%f353, [%rd230+12];
	sub.f32 	%f354, %f353, %f15;
	fma.rn.f32 	%f1011, %f354, %f354, %f352;
	add.s64 	%rd414, %rd414, 4;
$L__BB1_29:
	setp.eq.s64 	%p20, %rd42, 0;
	@%p20 bra 	$L__BB1_32;
	mov.b64 	%rd417, 0;
$L__BB1_31:
	.pragma "nounroll";
	add.s64 	%rd232, %rd414, %rd13;
	shl.b64 	%rd233, %rd232, 2;
	add.s64 	%rd234, %rd2, %rd233;
	ld.global.f32 	%f355, [%rd234];
	sub.f32 	%f356, %f355, %f15;
	fma.rn.f32 	%f1011, %f356, %f356, %f1011;
	add.s64 	%rd414, %rd414, 1;
	add.s64 	%rd417, %rd417, 1;
	setp.ne.s64 	%p21, %rd417, %rd42;
	@%p21 bra 	$L__BB1_31;
$L__BB1_32:
	div.rn.f32 	%f29, %f1011, %f1;
	setp.lt.s64 	%p22, %rd405, %rd16;
	mov.u64 	%rd436, %rd16;
	@%p22 bra 	$L__BB1_66;
	setp.lt.s64 	%p23, %rd182, 1;
	@%p23 bra 	$L__BB1_60;
	add.s64 	%rd49, %rd182, -1;
	and.b64  	%rd50, %rd182, 15;
	add.s64 	%rd51, %rd50, -1;
	and.b64  	%rd52, %rd182, 7;
	add.s64 	%rd53, %rd52, -1;
	and.b64  	%rd54, %rd182, 3;
	and.b64  	%rd55, %rd182, 9223372036854775792;
	and.b64  	%rd56, %rd182, 9223372036854775800;
	and.b64  	%rd57, %rd182, 1;
	mov.f32 	%f1012, 0fBF800000;
	mov.u64 	%rd418, %rd16;
	mov.u64 	%rd436, %rd16;
$L__BB1_35:
	mov.u64 	%rd58, %rd418;
	setp.lt.u64 	%p30, %rd49, 15;
	add.s64 	%rd60, %rd58, %rd13;
	mov.f32 	%f1036, 0f00000000;
	mov.b64 	%rd427, 0;
	@%p30 bra 	$L__BB1_48;
	shl.b64 	%rd241, %rd60, 2;
	add.s64 	%rd242, %rd3, %rd241;
	add.s64 	%rd420, %rd242, 32;
	mov.f32 	%f1036, 0f00000000;
	mov.u64 	%rd421, %rd55;
	bra.uni 	$L__BB1_47;
$L__BB1_37:
	.pragma "nounroll";
	add.s64 	%rd253, %rd60, %rd422;
	shl.b64 	%rd254, %rd253, 2;
	add.s64 	%rd255, %rd3, %rd254;
	ld.global.f32 	%f429, [%rd255];
	sub.f32 	%f430, %f429, %f70;
	fma.rn.f32 	%f431, %f430, %f430, %f1028;
	add.s64 	%rd256, %rd422, %rd13;
	shl.b64 	%rd257, %rd256, 2;
	add.s64 	%rd258, %rd2, %rd257;
	ld.global.f32 	%f432, [%rd258];
	sub.f32 	%f433, %f432, %f15;
	fma.rn.f32 	%f434, %f430, %f433, %f1029;
	ld.global.f32 	%f435, [%rd255+4];
	sub.f32 	%f436, %f435, %f70;
	fma.rn.f32 	%f437, %f436, %f436, %f431;
	ld.global.f32 	%f438, [%rd258+4];
	sub.f32 	%f439, %f438, %f15;
	fma.rn.f32 	%f440, %f436, %f439, %f434;
	ld.global.f32 	%f441, [%rd255+8];
	sub.f32 	%f442, %f441, %f70;
	fma.rn.f32 	%f443, %f442, %f442, %f437;
	ld.global.f32 	%f444, [%rd258+8];
	sub.f32 	%f445, %f444, %f15;
	fma.rn.f32 	%f446, %f442, %f445, %f440;
	ld.global.f32 	%f447, [%rd255+12];
	sub.f32 	%f448, %f447, %f70;
	fma.rn.f32 	%f449, %f448, %f448, %f443;
	ld.global.f32 	%f450, [%rd258+12];
	sub.f32 	%f451, %f450, %f15;
	fma.rn.f32 	%f452, %f448, %f451, %f446;
	ld.global.f32 	%f453, [%rd255+16];
	sub.f32 	%f454, %f453, %f70;
	fma.rn.f32 	%f455, %f454, %f454, %f449;
	ld.global.f32 	%f456, [%rd258+16];
	sub.f32 	%f457, %f456, %f15;
	fma.rn.f32 	%f458, %f454, %f457, %f452;
	ld.global.f32 	%f459, [%rd255+20];
	sub.f32 	%f460, %f459, %f70;
	fma.rn.f32 	%f461, %f460, %f460, %f455;
	ld.global.f32 	%f462, [%rd258+20];
	sub.f32 	%f463, %f462, %f15;
	fma.rn.f32 	%f464, %f460, %f463, %f458;
	ld.global.f32 	%f465, [%rd255+24];
	sub.f32 	%f466, %f465, %f70;
	fma.rn.f32 	%f467, %f466, %f466, %f461;
	ld.global.f32 	%f468, [%rd258+24];
	sub.f32 	%f469, %f468, %f15;
	fma.rn.f32 	%f470, %f466, %f469, %f464;
	ld.global.f32 	%f471, [%rd255+28];
	sub.f32 	%f472, %f471, %f70;
	fma.rn.f32 	%f1028, %f472, %f472, %f467;
	ld.global.f32 	%f473, [%rd258+28];
	sub.f32 	%f474, %f473, %f15;
	fma.rn.f32 	%f1029, %f472, %f474, %f470;
	add.s64 	%rd422, %rd422, 8;
	setp.ne.s64 	%p40, %rd422, %rd56;
	mov.u64 	%rd424, %rd56;
	@%p40 bra 	$L__BB1_37;
$L__BB1_38:
	setp.eq.s64 	%p41, %rd52, 0;
	@%p41 bra 	$L__BB1_46;
	setp.lt.u64 	%p42, %rd53, 3;
	@%p42 bra 	$L__BB1_41;
	add.s64 	%rd259, %rd60, %rd424;
	shl.b64 	%rd260, %rd259, 2;
	add.s64 	%rd261, %rd3, %rd260;
	ld.global.f32 	%f476, [%rd261];
	sub.f32 	%f477, %f476, %f70;
	fma.rn.f32 	%f478, %f477, %f477, %f1028;
	add.s64 	%rd262, %rd424, %rd13;
	shl.b64 	%rd263, %rd262, 2;
	add.s64 	%rd264, %rd2, %rd263;
	ld.global.f32 	%f479, [%rd264];
	sub.f32 	%f480, %f479, %f15;
	fma.rn.f32 	%f481, %f477, %f480, %f1029;
	ld.global.f32 	%f482, [%rd261+4];
	sub.f32 	%f483, %f482, %f70;
	fma.rn.f32 	%f484, %f483, %f483, %f478;
	ld.global.f32 	%f485, [%rd264+4];
	sub.f32 	%f486, %f485, %f15;
	fma.rn.f32 	%f487, %f483, %f486, %f481;
	ld.global.f32 	%f488, [%rd261+8];
	sub.f32 	%f489, %f488, %f70;
	fma.rn.f32 	%f490, %f489, %f489, %f484;
	ld.global.f32 	%f491, [%rd264+8];
	sub.f32 	%f492, %f491, %f15;
	fma.rn.f32 	%f493, %f489, %f492, %f487;
	ld.global.f32 	%f494, [%rd261+12];
	sub.f32 	%f495, %f494, %f70;
	fma.rn.f32 	%f1028, %f495, %f495, %f490;
	ld.global.f32 	%f496, [%rd264+12];
	sub.f32 	%f497, %f496, %f15;
	fma.rn.f32 	%f1029, %f495, %f497, %f493;
	add.s64 	%rd424, %rd424, 4;
$L__BB1_41:
	setp.eq.s64 	%p43, %rd54, 0;
	@%p43 bra 	$L__BB1_46;
	setp.eq.s64 	%p44, %rd54, 1;
	@%p44 bra 	$L__BB1_44;
	add.s64 	%rd265, %rd60, %rd424;
	shl.b64 	%rd266, %rd265, 2;
	add.s64 	%rd267, %rd3, %rd266;
	ld.global.f32 	%f499, [%rd267];
	sub.f32 	%f500, %f499, %f70;
	fma.rn.f32 	%f501, %f500, %f500, %f1028;
	add.s64 	%rd268, %rd424, %rd13;
	shl.b64 	%rd269, %rd268, 2;
	add.s64 	%rd270, %rd2, %rd269;
	ld.global.f32 	%f502, [%rd270];
	sub.f32 	%f503, %f502, %f15;
	fma.rn.f32 	%f504, %f500, %f503, %f1029;
	ld.global.f32 	%f505, [%rd267+4];
	sub.f32 	%f506, %f505, %f70;
	fma.rn.f32 	%f1028, %f506, %f506, %f501;
	ld.global.f32 	%f507, [%rd270+4];
	sub.f32 	%f508, %f507, %f15;
	fma.rn.f32 	%f1029, %f506, %f508, %f504;
	add.s64 	%rd424, %rd424, 2;
$L__BB1_44:
	setp.eq.s64 	%p45, %rd57, 0;
	@%p45 bra 	$L__BB1_46;
	add.s64 	%rd271, %rd60, %rd424;
	shl.b64 	%rd272, %rd271, 2;
	add.s64 	%rd273, %rd3, %rd272;
	ld.global.f32 	%f509, [%rd273];
	sub.f32 	%f510, %f509, %f70;
	fma.rn.f32 	%f1028, %f510, %f510, %f1028;
	add.s64 	%rd274, %rd424, %rd13;
	shl.b64 	%rd275, %rd274, 2;
	add.s64 	%rd276, %rd2, %rd275;
	ld.global.f32 	%f511, [%rd276];
	sub.f32 	%f512, %f511, %f15;
	fma.rn.f32 	%f1029, %f510, %f512, %f1029;
$L__BB1_46:
	div.rn.f32 	%f513, %f1028, %f1;
	div.rn.f32 	%f514, %f1029, %f1;
	mul.f32 	%f515, %f29, %f513;
	sqrt.rn.f32 	%f516, %f515;
	add.f32 	%f517, %f207, %f516;
	div.rn.f32 	%f518, %f514, %f517;
	setp.lt.f32 	%p46, %f1012, %f518;
	selp.f32 	%f1012, %f518, %f1012, %p46;
	selp.b64 	%rd436, %rd58, %rd436, %p46;
	add.s64 	%rd418, %rd58, 1;
	setp.eq.s64 	%p47, %rd58, %rd405;
	@%p47 bra 	$L__BB1_66;
	bra.uni 	$L__BB1_35;
$L__BB1_47:
	.pragma "nounroll";
	ld.global.f32 	%f368, [%rd420+-32];
	add.f32 	%f369, %f1036, %f368;
	ld.global.f32 	%f370, [%rd420+-28];
	add.f32 	%f371, %f369, %f370;
	ld.global.f32 	%f372, [%rd420+-24];
	add.f32 	%f373, %f371, %f372;
	ld.global.f32 	%f374, [%rd420+-20];
	add.f32 	%f375, %f373, %f374;
	ld.global.f32 	%f376, [%rd420+-16];
	add.f32 	%f377, %f375, %f376;
	ld.global.f32 	%f378, [%rd420+-12];
	add.f32 	%f379, %f377, %f378;
	ld.global.f32 	%f380, [%rd420+-8];
	add.f32 	%f381, %f379, %f380;
	ld.global.f32 	%f382, [%rd420+-4];
	add.f32 	%f383, %f381, %f382;
	ld.global.f32 	%f384, [%rd420];
	add.f32 	%f385, %f383, %f384;
	ld.global.f32 	%f386, [%rd420+4];
	add.f32 	%f387, %f385, %f386;
	ld.global.f32 	%f388, [%rd420+8];
	add.f32 	%f389, %f387, %f388;
	ld.global.f32 	%f390, [%rd420+12];
	add.f32 	%f391, %f389, %f390;
	ld.global.f32 	%f392, [%rd420+16];
	add.f32 	%f393, %f391, %f392;
	ld.global.f32 	%f394, [%rd420+20];
	add.f32 	%f395, %f393, %f394;
	ld.global.f32 	%f396, [%rd420+24];
	add.f32 	%f397, %f395, %f396;
	ld.global.f32 	%f398, [%rd420+28];
	add.f32 	%f1036, %f397, %f398;
	add.s64 	%rd421, %rd421, -16;
	add.s64 	%rd420, %rd420, 64;
	setp.eq.s64 	%p31, %rd421, 0;
	mov.u64 	%rd427, %rd55;
	@%p31 bra 	$L__BB1_48;
	bra.uni 	$L__BB1_47;
$L__BB1_48:
	setp.eq.s64 	%p32, %rd50, 0;
	@%p32 bra 	$L__BB1_58;
	setp.lt.u64 	%p33, %rd51, 7;
	@%p33 bra 	$L__BB1_51;
	add.s64 	%rd243, %rd60, %rd427;
	shl.b64 	%rd244, %rd243, 2;
	add.s64 	%rd245, %rd3, %rd244;
	ld.global.f32 	%f400, [%rd245];
	add.f32 	%f401, %f1036, %f400;
	ld.global.f32 	%f402, [%rd245+4];
	add.f32 	%f403, %f401, %f402;
	ld.global.f32 	%f404, [%rd245+8];
	add.f32 	%f405, %f403, %f404;
	ld.global.f32 	%f406, [%rd245+12];
	add.f32 	%f407, %f405, %f406;
	ld.global.f32 	%f408, [%rd245+16];
	add.f32 	%f409, %f407, %f408;
	ld.global.f32 	%f410, [%rd245+20];
	add.f32 	%f411, %f409, %f410;
	ld.global.f32 	%f412, [%rd245+24];
	add.f32 	%f413, %f411, %f412;
	ld.global.f32 	%f414, [%rd245+28];
	add.f32 	%f1036, %f413, %f414;
	add.s64 	%rd427, %rd427, 8;
$L__BB1_51:
	setp.eq.s64 	%p34, %rd52, 0;
	@%p34 bra 	$L__BB1_58;
	setp.lt.u64 	%p35, %rd53, 3;
	@%p35 bra 	$L__BB1_54;
	add.s64 	%rd246, %rd60, %rd427;
	shl.b64 	%rd247, %rd246, 2;
	add.s64 	%rd248, %rd3, %rd247;
	ld.global.f32 	%f416, [%rd248];
	add.f32 	%f417, %f1036, %f416;
	ld.global.f32 	%f418, [%rd248+4];
	add.f32 	%f419, %f417, %f418;
	ld.global.f32 	%f420, [%rd248+8];
	add.f32 	%f421, %f419, %f420;
	ld.global.f32 	%f422, [%rd248+12];
	add.f32 	%f1036, %f421, %f422;
	add.s64 	%rd427, %rd427, 4;
$L__BB1_54:
	setp.eq.s64 	%p36, %rd54, 0;
	@%p36 bra 	$L__BB1_58;
	setp.eq.s64 	%p37, %rd54, 1;
	add.s64 	%rd249, %rd60, %rd427;
	shl.b64 	%rd250, %rd249, 2;
	add.s64 	%rd80, %rd3, %rd250;
	ld.global.f32 	%f423, [%rd80];
	add.f32 	%f1036, %f1036, %f423;
	@%p37 bra 	$L__BB1_58;
	setp.eq.s64 	%p38, %rd54, 2;
	ld.global.f32 	%f424, [%rd80+4];
	add.f32 	%f1036, %f1036, %f424;
	@%p38 bra 	$L__BB1_58;
	ld.global.f32 	%f425, [%rd80+8];
	add.f32 	%f1036, %f1036, %f425;
$L__BB1_58:
	setp.lt.u64 	%p39, %rd49, 7;
	div.rn.f32 	%f70, %f1036, %f1;
	mov.f32 	%f1028, 0f00000000;
	mov.b64 	%rd424, 0;
	mov.f32 	%f1029, %f1028;
	@%p39 bra 	$L__BB1_38;
	mov.f32 	%f1028, 0f00000000;
	mov.b64 	%rd422, 0;
	bra.uni 	$L__BB1_37;
$L__BB1_60:
	mov.f32 	%f358, 0f00000000;
	div.rn.f32 	%f71, %f358, %f1;
	mul.f32 	%f72, %f29, %f71;
	add.s64 	%rd81, %rd15, %rd405;
	and.b64  	%rd236, %rd81, 3;
	setp.eq.s64 	%p24, %rd236, 3;
	mov.f32 	%f1038, 0fBF800000;
	mov.u64 	%rd431, %rd16;
	mov.u64 	%rd436, %rd16;
	@%p24 bra 	$L__BB1_63;
	sqrt.rn.f32 	%f360, %f72;
	add.f32 	%f361, %f207, %f360;
	div.rn.f32 	%f73, %f71, %f361;
	add.s64 	%rd237, %rd81, 1;
	and.b64  	%rd82, %rd237, 3;
	mov.f32 	%f1038, 0fBF800000;
	mov.u64 	%rd431, %rd16;
	mov.u64 	%rd436, %rd16;
$L__BB1_62:
	.pragma "nounroll";
	setp.lt.f32 	%p25, %f1038, %f73;
	selp.f32 	%f1038, %f73, %f1038, %p25;
	selp.b64 	%rd436, %rd431, %rd436, %p25;
	add.s64 	%rd431, %rd431, 1;
	add.s64 	%rd238, %rd431, %rd15;
	setp.ne.s64 	%p26, %rd238, %rd82;
	@%p26 bra 	$L__BB1_62;
$L__BB1_63:
	setp.lt.u64 	%p27, %rd81, 3;
	@%p27 bra 	$L__BB1_66;
	sqrt.rn.f32 	%f362, %f72;
	add.f32 	%f363, %f207, %f362;
	div.rn.f32 	%f77, %f71, %f363;
$L__BB1_65:
	setp.lt.f32 	%p28, %f1038, %f77;
	selp.f32 	%f1038, %f77, %f1038, %p28;
	selp.b64 	%rd436, %rd431, %rd436, %p28;
	add.s64 	%rd239, %rd431, 3;
	add.s64 	%rd431, %rd431, 4;
	setp.ne.s64 	%p29, %rd239, %rd405;
	@%p29 bra 	$L__BB1_65;
$L__BB1_66:
	setp.ne.s64 	%p48, %rd436, %rd16;
	add.s64 	%rd277, %rd405, 1;
	setp.ne.s64 	%p49, %rd436, %rd277;
	cvta.to.global.u64 	%rd278, %rd185;
	shl.b64 	%rd279, %rd14, 2;
	add.s64 	%rd95, %rd278, %rd279;
	and.pred  	%p50, %p48, %p49;
	@%p50 bra 	$L__BB1_68;
	mov.b32 	%r23, 0;
	st.global.u32 	[%rd95], %r23;
	add.s64 	%rd402, %rd1, %rd279;
	st.global.u32 	[%rd402], %r23;
	ld.global.f32 	%f1115, [%rd95];
	bra.uni 	$L__BB1_144;
$L__BB1_68:
	setp.lt.s64 	%p51, %rd182, 1;
	@%p51 bra 	$L__BB1_142;
	add.s64 	%rd96, %rd182, -1;
	and.b64  	%rd97, %rd182, 15;
	and.b64  	%rd98, %rd182, 7;
	and.b64  	%rd99, %rd182, 3;
	add.s64 	%rd100, %rd99, -1;
	setp.lt.u64 	%p52, %rd96, 15;
	mov.f32 	%f1041, 0f00000000;
	mov.b64 	%rd467, 0;
	@%p52 bra 	$L__BB1_130;
	and.b64  	%rd467, %rd182, 9223372036854775792;
	add.s64 	%rd281, %rd436, %rd12;
	add.s64 	%rd282, %rd281, %rd11;
	shl.b64 	%rd283, %rd282, 2;
	add.s64 	%rd284, %rd283, %rd3;
	add.s64 	%rd437, %rd284, 28;
	mov.f32 	%f1041, 0f00000000;
	mov.u64 	%rd438, %rd467;
	bra.uni 	$L__BB1_129;
$L__BB1_71:
	and.b64  	%rd445, %rd182, 9223372036854775792;
	shl.b64 	%rd326, %rd171, 2;
	add.s64 	%rd327, %rd326, %rd3;
	add.s64 	%rd442, %rd327, 32;
	mov.f32 	%f1051, 0f00000000;
	mov.u64 	%rd443, %rd445;
$L__BB1_72:
	.pragma "nounroll";
	ld.global.f32 	%f678, [%rd442+-32];
	add.f32 	%f679, %f1051, %f678;
	ld.global.f32 	%f680, [%rd442+-28];
	add.f32 	%f681, %f679, %f680;
	ld.global.f32 	%f682, [%rd442+-24];
	add.f32 	%f683, %f681, %f682;
	ld.global.f32 	%f684, [%rd442+-20];
	add.f32 	%f685, %f683, %f684;
	ld.global.f32 	%f686, [%rd442+-16];
	add.f32 	%f687, %f685, %f686;
	ld.global.f32 	%f688, [%rd442+-12];
	add.f32 	%f689, %f687, %f688;
	ld.global.f32 	%f690, [%rd442+-8];
	add.f32 	%f691, %f689, %f690;
	ld.global.f32 	%f692, [%rd442+-4];
	add.f32 	%f693, %f691, %f692;
	ld.global.f32 	%f694, [%rd442];
	add.f32 	%f695, %f693, %f694;
	ld.global.f32 	%f696, [%rd442+4];
	add.f32 	%f697, %f695, %f696;
	ld.global.f32 	%f698, [%rd442+8];
	add.f32 	%f699, %f697, %f698;
	ld.global.f32 	%f700, [%rd442+12];
	add.f32 	%f701, %f699, %f700;
	ld.global.f32 	%f702, [%rd442+16];
	add.f32 	%f703, %f701, %f702;
	ld.global.f32 	%f704, [%rd442+20];
	add.f32 	%f705, %f703, %f704;
	ld.global.f32 	%f706, [%rd442+24];
	add.f32 	%f707, %f705, %f706;
	ld.global.f32 	%f708, [%rd442+28];
	add.f32 	%f1051, %f707, %f708;
	add.s64 	%rd443, %rd443, -16;
	add.s64 	%rd442, %rd442, 64;
	setp.ne.s64 	%p70, %rd443, 0;
	@%p70 bra 	$L__BB1_72;
$L__BB1_73:
	setp.eq.s64 	%p71, %rd97, 0;
	@%p71 bra 	$L__BB1_83;
	setp.lt.u64 	%p72, %rd97, 8;
	@%p72 bra 	$L__BB1_76;
	add.s64 	%rd328, %rd171, %rd445;
	shl.b64 	%rd329, %rd328, 2;
	add.s64 	%rd330, %rd3, %rd329;
	ld.global.f32 	%f710, [%rd330];
	add.f32 	%f711, %f1051, %f710;
	ld.global.f32 	%f712, [%rd330+4];
	add.f32 	%f713, %f711, %f712;
	ld.global.f32 	%f714, [%rd330+8];
	add.f32 	%f715, %f713, %f714;
	ld.global.f32 	%f716, [%rd330+12];
	add.f32 	%f717, %f715, %f716;
	ld.global.f32 	%f718, [%rd330+16];
	add.f32 	%f719, %f717, %f718;
	ld.global.f32 	%f720, [%rd330+20];
	add.f32 	%f721, %f719, %f720;
	ld.global.f32 	%f722, [%rd330+24];
	add.f32 	%f723, %f721, %f722;
	ld.global.f32 	%f724, [%rd330+28];
	add.f32 	%f1051, %f723, %f724;
	add.s64 	%rd445, %rd445, 8;
$L__BB1_76:
	@%p63 bra 	$L__BB1_83;
	setp.lt.u64 	%p74, %rd98, 4;
	@%p74 bra 	$L__BB1_79;
	add.s64 	%rd331, %rd171, %rd445;
	shl.b64 	%rd332, %rd331, 2;
	add.s64 	%rd333, %rd3, %rd332;
	ld.global.f32 	%f726, [%rd333];
	add.f32 	%f727, %f1051, %f726;
	ld.global.f32 	%f728, [%rd333+4];
	add.f32 	%f729, %f727, %f728;
	ld.global.f32 	%f730, [%rd333+8];
	add.f32 	%f731, %f729, %f730;
	ld.global.f32 	%f732, [%rd333+12];
	add.f32 	%f1051, %f731, %f732;
	add.s64 	%rd445, %rd445, 4;
$L__BB1_79:
	setp.eq.s64 	%p75, %rd99, 0;
	@%p75 bra 	$L__BB1_83;
	add.s64 	%rd334, %rd171, %rd445;
	shl.b64 	%rd335, %rd334, 2;
	add.s64 	%rd122, %rd3, %rd335;
	ld.global.f32 	%f733, [%rd122];
	add.f32 	%f1051, %f1051, %f733;
	setp.eq.s64 	%p76, %rd99, 1;
	@%p76 bra 	$L__BB1_83;
	ld.global.f32 	%f734, [%rd122+4];
	add.f32 	%f1051, %f1051, %f734;
	setp.eq.s64 	%p77, %rd99, 2;
	@%p77 bra 	$L__BB1_83;
	ld.global.f32 	%f735, [%rd122+8];
	add.f32 	%f1051, %f1051, %f735;
$L__BB1_83:
	div.rn.f32 	%f103, %f1051, %f1;
	mov.f32 	%f1066, 0f00000000;
	mov.b64 	%rd451, 0;
	mov.f32 	%f1067, %f1066;
	@%p61 bra 	$L__BB1_86;
	and.b64  	%rd451, %rd182, 9223372036854775800;
	shl.b64 	%rd337, %rd171, 2;
	add.s64 	%rd338, %rd337, %rd3;
	add.s64 	%rd448, %rd338, 16;
	shl.b64 	%rd339, %rd13, 2;
	add.s64 	%rd340, %rd339, %rd2;
	add.s64 	%rd447, %rd340, 16;
	mov.f32 	%f1066, 0f00000000;
	mov.u64 	%rd449, %rd451;
$L__BB1_85:
	.pragma "nounroll";
	ld.global.f32 	%f739, [%rd448+-16];
	sub.f32 	%f740, %f739, %f103;
	fma.rn.f32 	%f741, %f740, %f740, %f1066;
	ld.global.f32 	%f742, [%rd447+-16];
	sub.f32 	%f743, %f742, %f15;
	fma.rn.f32 	%f744, %f740, %f743, %f1067;
	ld.global.f32 	%f745, [%rd448+-12];
	sub.f32 	%f746, %f745, %f103;
	fma.rn.f32 	%f747, %f746, %f746, %f741;
	ld.global.f32 	%f748, [%rd447+-12];
	sub.f32 	%f749, %f748, %f15;
	fma.rn.f32 	%f750, %f746, %f749, %f744;
	ld.global.f32 	%f751, [%rd448+-8];
	sub.f32 	%f752, %f751, %f103;
	fma.rn.f32 	%f753, %f752, %f752, %f747;
	ld.global.f32 	%f754, [%rd447+-8];
	sub.f32 	%f755, %f754, %f15;
	fma.rn.f32 	%f756, %f752, %f755, %f750;
	ld.global.f32 	%f757, [%rd448+-4];
	sub.f32 	%f758, %f757, %f103;
	fma.rn.f32 	%f759, %f758, %f758, %f753;
	ld.global.f32 	%f760, [%rd447+-4];
	sub.f32 	%f761, %f760, %f15;
	fma.rn.f32 	%f762, %f758, %f761, %f756;
	ld.global.f32 	%f763, [%rd448];
	sub.f32 	%f764, %f763, %f103;
	fma.rn.f32 	%f765, %f764, %f764, %f759;
	ld.global.f32 	%f766, [%rd447];
	sub.f32 	%f767, %f766, %f15;
	fma.rn.f32 	%f768, %f764, %f767, %f762;
	ld.global.f32 	%f769, [%rd448+4];
	sub.f32 	%f770, %f769, %f103;
	fma.rn.f32 	%f771, %f770, %f770, %f765;
	ld.global.f32 	%f772, [%rd447+4];
	sub.f32 	%f773, %f772, %f15;
	fma.rn.f32 	%f774, %f770, %f773, %f768;
	ld.global.f32 	%f775, [%rd448+8];
	sub.f32 	%f776, %f775, %f103;
	fma.rn.f32 	%f777, %f776, %f776, %f771;
	ld.global.f32 	%f778, [%rd447+8];
	sub.f32 	%f779, %f778, %f15;
	fma.rn.f32 	%f780, %f776, %f779, %f774;
	ld.global.f32 	%f781, [%rd448+12];
	sub.f32 	%f782, %f781, %f103;
	fma.rn.f32 	%f1066, %f782, %f782, %f777;
	ld.global.f32 	%f783, [%rd447+12];
	sub.f32 	%f784, %f783, %f15;
	fma.rn.f32 	%f1067, %f782, %f784, %f780;
	add.s64 	%rd449, %rd449, -8;
	add.s64 	%rd448, %rd448, 32;
	add.s64 	%rd447, %rd447, 32;
	setp.ne.s64 	%p79, %rd449, 0;
	@%p79 bra 	$L__BB1_85;
$L__BB1_86:
	@%p63 bra 	$L__BB1_94;
	setp.lt.u64 	%p81, %rd98, 4;
	@%p81 bra 	$L__BB1_89;
	add.s64 	%rd341, %rd171, %rd451;
	shl.b64 	%rd342, %rd341, 2;
	add.s64 	%rd343, %rd3, %rd342;
	ld.global.f32 	%f786, [%rd343];
	sub.f32 	%f787, %f786, %f103;
	fma.rn.f32 	%f788, %f787, %f787, %f1066;
	add.s64 	%rd344, %rd451, %rd13;
	shl.b64 	%rd345, %rd344, 2;
	add.s64 	%rd346, %rd2, %rd345;
	ld.global.f32 	%f789, [%rd346];
	sub.f32 	%f790, %f789, %f15;
	fma.rn.f32 	%f791, %f787, %f790, %f1067;
	ld.global.f32 	%f792, [%rd343+4];
	sub.f32 	%f793, %f792, %f103;
	fma.rn.f32 	%f794, %f793, %f793, %f788;
	ld.global.f32 	%f795, [%rd346+4];
	sub.f32 	%f796, %f795, %f15;
	fma.rn.f32 	%f797, %f793, %f796, %f791;
	ld.global.f32 	%f798, [%rd343+8];
	sub.f32 	%f799, %f798, %f103;
	fma.rn.f32 	%f800, %f799, %f799, %f794;
	ld.global.f32 	%f801, [%rd346+8];
	sub.f32 	%f802, %f801, %f15;
	fma.rn.f32 	%f803, %f799, %f802, %f797;
	ld.global.f32 	%f804, [%rd343+12];
	sub.f32 	%f805, %f804, %f103;
	fma.rn.f32 	%f1066, %f805, %f805, %f800;
	ld.global.f32 	%f806, [%rd346+12];
	sub.f32 	%f807, %f806, %f15;
	fma.rn.f32 	%f1067, %f805, %f807, %f803;
	add.s64 	%rd451, %rd451, 4;
$L__BB1_89:
	setp.eq.s64 	%p82, %rd99, 0;
	@%p82 bra 	$L__BB1_94;
	setp.eq.s64 	%p83, %rd100, 0;
	@%p83 bra 	$L__BB1_92;
	add.s64 	%rd347, %rd171, %rd451;
	shl.b64 	%rd348, %rd347, 2;
	add.s64 	%rd349, %rd3, %rd348;
	ld.global.f32 	%f809, [%rd349];
	sub.f32 	%f810, %f809, %f103;
	fma.rn.f32 	%f811, %f810, %f810, %f1066;
	add.s64 	%rd350, %rd451, %rd13;
	shl.b64 	%rd351, %rd350, 2;
	add.s64 	%rd352, %rd2, %rd351;
	ld.global.f32 	%f812, [%rd352];
	sub.f32 	%f813, %f812, %f15;
	fma.rn.f32 	%f814, %f810, %f813, %f1067;
	ld.global.f32 	%f815, [%rd349+4];
	sub.f32 	%f816, %f815, %f103;
	fma.rn.f32 	%f1066, %f816, %f816, %f811;
	ld.global.f32 	%f817, [%rd352+4];
	sub.f32 	%f818, %f817, %f15;
	fma.rn.f32 	%f1067, %f816, %f818, %f814;
	add.s64 	%rd451, %rd451, 2;
$L__BB1_92:
	and.b64  	%rd353, %rd182, 1;
	setp.eq.b64 	%p84, %rd353, 1;
	not.pred 	%p85, %p84;
	@%p85 bra 	$L__BB1_94;
	add.s64 	%rd354, %rd171, %rd451;
	shl.b64 	%rd355, %rd354, 2;
	add.s64 	%rd356, %rd3, %rd355;
	ld.global.f32 	%f819, [%rd356];
	sub.f32 	%f820, %f819, %f103;
	fma.rn.f32 	%f1066, %f820, %f820, %f1066;
	add.s64 	%rd357, %rd451, %rd13;
	shl.b64 	%rd358, %rd357, 2;
	add.s64 	%rd359, %rd2, %rd358;
	ld.global.f32 	%f821, [%rd359];
	sub.f32 	%f822, %f821, %f15;
	fma.rn.f32 	%f1067, %f820, %f822, %f1067;
$L__BB1_94:
	div.rn.f32 	%f825, %f1066, %f1;
	div.rn.f32 	%f826, %f1067, %f1;
	fma.rn.f32 	%f827, %f29, %f825, %f207;
	sqrt.rn.f32 	%f828, %f827;
	div.rn.f32 	%f1113, %f826, %f828;
	mov.f32 	%f1075, 0f00000000;
	mov.b64 	%rd456, 0;
	@%p69 bra 	$L__BB1_97;
	and.b64  	%rd456, %rd182, 9223372036854775792;
	add.s64 	%rd361, %rd436, %rd12;
	add.s64 	%rd362, %rd361, %rd11;
	shl.b64 	%rd363, %rd362, 2;
	add.s64 	%rd364, %rd363, %rd3;
	add.s64 	%rd453, %rd364, 32;
	mov.f32 	%f1075, 0f00000000;
	mov.u64 	%rd454, %rd456;
$L__BB1_96:
	.pragma "nounroll";
	ld.global.f32 	%f830, [%rd453+-28];
	add.f32 	%f831, %f1075, %f830;
	ld.global.f32 	%f832, [%rd453+-24];
	add.f32 	%f833, %f831, %f832;
	ld.global.f32 	%f834, [%rd453+-20];
	add.f32 	%f835, %f833, %f834;
	ld.global.f32 	%f836, [%rd453+-16];
	add.f32 	%f837, %f835, %f836;
	ld.global.f32 	%f838, [%rd453+-12];
	add.f32 	%f839, %f837, %f838;
	ld.global.f32 	%f840, [%rd453+-8];
	add.f32 	%f841, %f839, %f840;
	ld.global.f32 	%f842, [%rd453+-4];
	add.f32 	%f843, %f841, %f842;
	ld.global.f32 	%f844, [%rd453];
	add.f32 	%f845, %f843, %f844;
	ld.global.f32 	%f846, [%rd453+4];
	add.f32 	%f847, %f845, %f846;
	ld.global.f32 	%f848, [%rd453+8];
	add.f32 	%f849, %f847, %f848;
	ld.global.f32 	%f850, [%rd453+12];
	add.f32 	%f851, %f849, %f850;
	ld.global.f32 	%f852, [%rd453+16];
	add.f32 	%f853, %f851, %f852;
	ld.global.f32 	%f854, [%rd453+20];
	add.f32 	%f855, %f853, %f854;
	ld.global.f32 	%f856, [%rd453+24];
	add.f32 	%f857, %f855, %f856;
	ld.global.f32 	%f858, [%rd453+28];
	add.f32 	%f859, %f857, %f858;
	ld.global.f32 	%f860, [%rd453+32];
	add.f32 	%f1075, %f859, %f860;
	add.s64 	%rd454, %rd454, -16;
	add.s64 	%rd453, %rd453, 64;
	setp.ne.s64 	%p87, %rd454, 0;
	@%p87 bra 	$L__BB1_96;
$L__BB1_97:
	@%p71 bra 	$L__BB1_107;
	setp.lt.u64 	%p89, %rd97, 8;
	@%p89 bra 	$L__BB1_100;
	add.s64 	%rd365, %rd171, %rd456;
	shl.b64 	%rd366, %rd365, 2;
	add.s64 	%rd367, %rd3, %rd366;
	ld.global.f32 	%f862, [%rd367+4];
	add.f32 	%f863, %f1075, %f862;
	ld.global.f32 	%f864, [%rd367+8];
	add.f32 	%f865, %f863, %f864;
	ld.global.f32 	%f866, [%rd367+12];
	add.f32 	%f867, %f865, %f866;
	ld.global.f32 	%f868, [%rd367+16];
	add.f32 	%f869, %f867, %f868;
	ld.global.f32 	%f870, [%rd367+20];
	add.f32 	%f871, %f869, %f870;
	ld.global.f32 	%f872, [%rd367+24];
	add.f32 	%f873, %f871, %f872;
	ld.global.f32 	%f874, [%rd367+28];
	add.f32 	%f875, %f873, %f874;
	ld.global.f32 	%f876, [%rd367+32];
	add.f32 	%f1075, %f875, %f876;
	add.s64 	%rd456, %rd456, 8;
$L__BB1_100:
	@%p63 bra 	$L__BB1_107;
	setp.lt.u64 	%p91, %rd98, 4;
	@%p91 bra 	$L__BB1_103;
	add.s64 	%rd368, %rd171, %rd456;
	shl.b64 	%rd369, %rd368, 2;
	add.s64 	%rd370, %rd3, %rd369;
	ld.global.f32 	%f878, [%rd370+4];
	add.f32 	%f879, %f1075, %f878;
	ld.global.f32 	%f880, [%rd370+8];
	add.f32 	%f881, %f879, %f880;
	ld.global.f32 	%f882, [%rd370+12];
	add.f32 	%f883, %f881, %f882;
	ld.global.f32 	%f884, [%rd370+16];
	add.f32 	%f1075, %f883, %f884;
	add.s64 	%rd456, %rd456, 4;
$L__BB1_103:
	setp.eq.s64 	%p92, %rd99, 0;
	@%p92 bra 	$L__BB1_107;
	add.s64 	%rd371, %rd171, %rd456;
	shl.b64 	%rd372, %rd371, 2;
	add.s64 	%rd148, %rd3, %rd372;
	ld.global.f32 	%f885, [%rd148+4];
	add.f32 	%f1075, %f1075, %f885;
	setp.eq.s64 	%p93, %rd99, 1;
	@%p93 bra 	$L__BB1_107;
	ld.global.f32 	%f886, [%rd148+8];
	add.f32 	%f1075, %f1075, %f886;
	setp.eq.s64 	%p94, %rd99, 2;
	@%p94 bra 	$L__BB1_107;
	ld.global.f32 	%f887, [%rd148+12];
	add.f32 	%f1075, %f1075, %f887;
$L__BB1_107:
	setp.lt.u64 	%p95, %rd96, 7;
	div.rn.f32 	%f143, %f1075, %f1;
	mov.f32 	%f1090, 0f00000000;
	mov.b64 	%rd462, 0;
	mov.f32 	%f1091, %f1090;
	@%p95 bra 	$L__BB1_110;
	and.b64  	%rd462, %rd182, 9223372036854775800;
	shl.b64 	%rd374, %rd13, 2;
	add.s64 	%rd375, %rd374, %rd2;
	add.s64 	%rd459, %rd375, 16;
	add.s64 	%rd376, %rd436, %rd12;
	add.s64 	%rd377, %rd376, %rd11;
	shl.b64 	%rd378, %rd377, 2;
	add.s64 	%rd379, %rd378, %rd3;
	add.s64 	%rd458, %rd379, 16;
	mov.f32 	%f1090, 0f00000000;
	mov.u64 	%rd460, %rd462;
$L__BB1_109:
	.pragma "nounroll";
	ld.global.f32 	%f891, [%rd458+-12];
	sub.f32 	%f892, %f891, %f143;
	fma.rn.f32 	%f893, %f892, %f892, %f1090;
	ld.global.f32 	%f894, [%rd459+-16];
	sub.f32 	%f895, %f894, %f15;
	fma.rn.f32 	%f896, %f892, %f895, %f1091;
	ld.global.f32 	%f897, [%rd458+-8];
	sub.f32 	%f898, %f897, %f143;
	fma.rn.f32 	%f899, %f898, %f898, %f893;
	ld.global.f32 	%f900, [%rd459+-12];
	sub.f32 	%f901, %f900, %f15;
	fma.rn.f32 	%f902, %f898, %f901, %f896;
	ld.global.f32 	%f903, [%rd458+-4];
	sub.f32 	%f904, %f903, %f143;
	fma.rn.f32 	%f905, %f904, %f904, %f899;
	ld.global.f32 	%f906, [%rd459+-8];
	sub.f32 	%f907, %f906, %f15;
	fma.rn.f32 	%f908, %f904, %f907, %f902;
	ld.global.f32 	%f909, [%rd458];
	sub.f32 	%f910, %f909, %f143;
	fma.rn.f32 	%f911, %f910, %f910, %f905;
	ld.global.f32 	%f912, [%rd459+-4];
	sub.f32 	%f913, %f912, %f15;
	fma.rn.f32 	%f914, %f910, %f913, %f908;
	ld.global.f32 	%f915, [%rd458+4];
	sub.f32 	%f916, %f915, %f143;
	fma.rn.f32 	%f917, %f916, %f916, %f911;
	ld.global.f32 	%f918, [%rd459];
	sub.f32 	%f919, %f918, %f15;
	fma.rn.f32 	%f920, %f916, %f919, %f914;
	ld.global.f32 	%f921, [%rd458+8];
	sub.f32 	%f922, %f921, %f143;
	fma.rn.f32 	%f923, %f922, %f922, %f917;
	ld.global.f32 	%f924, [%rd459+4];
	sub.f32 	%f925, %f924, %f15;
	fma.rn.f32 	%f926, %f922, %f925, %f920;
	ld.global.f32 	%f927, [%rd458+12];
	sub.f32 	%f928, %f927, %f143;
	fma.rn.f32 	%f929, %f928, %f928, %f923;
	ld.global.f32 	%f930, [%rd459+8];
	sub.f32 	%f931, %f930, %f15;
	fma.rn.f32 	%f932, %f928, %f931, %f926;
	ld.global.f32 	%f933, [%rd458+16];
	sub.f32 	%f934, %f933, %f143;
	fma.rn.f32 	%f1090, %f934, %f934, %f929;
	ld.global.f32 	%f935, [%rd459+12];
	sub.f32 	%f936, %f935, %f15;
	fma.rn.f32 	%f1091, %f934, %f936, %f932;
	add.s64 	%rd460, %rd460, -8;
	add.s64 	%rd459, %rd459, 32;
	add.s64 	%rd458, %rd458, 32;
	setp.ne.s64 	%p96, %rd460, 0;
	@%p96 bra 	$L__BB1_109;
$L__BB1_110:
	setp.eq.s64 	%p97, %rd98, 0;
	@%p97 bra 	$L__BB1_118;
	setp.lt.u64 	%p98, %rd98, 4;
	@%p98 bra 	$L__BB1_113;
	add.s64 	%rd380, %rd171, %rd462;
	shl.b64 	%rd381, %rd380, 2;
	add.s64 	%rd382, %rd3, %rd381;
	ld.global.f32 	%f938, [%rd382+4];
	sub.f32 	%f939, %f938, %f143;
	fma.rn.f32 	%f940, %f939, %f939, %f1090;
	add.s64 	%rd383, %rd462, %rd13;
	shl.b64 	%rd384, %rd383, 2;
	add.s64 	%rd385, %rd2, %rd384;
	ld.global.f32 	%f941, [%rd385];
	sub.f32 	%f942, %f941, %f15;
	fma.rn.f32 	%f943, %f939, %f942, %f1091;
	ld.global.f32 	%f944, [%rd382+8];
	sub.f32 	%f945, %f944, %f143;
	fma.rn.f32 	%f946, %f945, %f945, %f940;
	ld.global.f32 	%f947, [%rd385+4];
	sub.f32 	%f948, %f947, %f15;
	fma.rn.f32 	%f949, %f945, %f948, %f943;
	ld.global.f32 	%f950, [%rd382+12];
	sub.f32 	%f951, %f950, %f143;
	fma.rn.f32 	%f952, %f951, %f951, %f946;
	ld.global.f32 	%f953, [%rd385+8];
	sub.f32 	%f954, %f953, %f15;
	fma.rn.f32 	%f955, %f951, %f954, %f949;
	ld.global.f32 	%f956, [%rd382+16];
	sub.f32 	%f957, %f956, %f143;
	fma.rn.f32 	%f1090, %f957, %f957, %f952;
	ld.global.f32 	%f958, [%rd385+12];
	sub.f32 	%f959, %f958, %f15;
	fma.rn.f32 	%f1091, %f957, %f959, %f955;
	add.s64 	%rd462, %rd462, 4;
$L__BB1_113:
	setp.eq.s64 	%p99, %rd99, 0;
	@%p99 bra 	$L__BB1_118;
	setp.eq.s64 	%p100, %rd100, 0;
	@%p100 bra 	$L__BB1_116;
	add.s64 	%rd386, %rd171, %rd462;
	shl.b64 	%rd387, %rd386, 2;
	add.s64 	%rd388, %rd3, %rd387;
	ld.global.f32 	%f961, [%rd388+4];
	sub.f32 	%f962, %f961, %f143;
	fma.rn.f32 	%f963, %f962, %f962, %f1090;
	add.s64 	%rd389, %rd462, %rd13;
	shl.b64 	%rd390, %rd389, 2;
	add.s64 	%rd391, %rd2, %rd390;
	ld.global.f32 	%f964, [%rd391];
	sub.f32 	%f965, %f964, %f15;
	fma.rn.f32 	%f966, %f962, %f965, %f1091;
	ld.global.f32 	%f967, [%rd388+8];
	sub.f32 	%f968, %f967, %f143;
	fma.rn.f32 	%f1090, %f968, %f968, %f963;
	ld.global.f32 	%f969, [%rd391+4];
	sub.f32 	%f970, %f969, %f15;
	fma.rn.f32 	%f1091, %f968, %f970, %f966;
	add.s64 	%rd462, %rd462, 2;
$L__BB1_116:
	and.b64  	%rd392, %rd182, 1;
	setp.eq.b64 	%p101, %rd392, 1;
	not.pred 	%p102, %p101;
	@%p102 bra 	$L__BB1_118;
	add.s64 	%rd393, %rd171, %rd462;
	shl.b64 	%rd394, %rd393, 2;
	add.s64 	%rd395, %rd3, %rd394;
	ld.global.f32 	%f971, [%rd395+4];
	sub.f32 	%f972, %f971, %f143;
	fma.rn.f32 	%f1090, %f972, %f972, %f1090;
	add.s64 	%rd396, %rd462, %rd13;
	shl.b64 	%rd397, %rd396, 2;
	add.s64 	%rd398, %rd2, %rd397;
	ld.global.f32 	%f973, [%rd398];
	sub.f32 	%f974, %f973, %f15;
	fma.rn.f32 	%f1091, %f972, %f974, %f1091;
$L__BB1_118:
	div.rn.f32 	%f975, %f1090, %f1;
	div.rn.f32 	%f976, %f1091, %f1;
	fma.rn.f32 	%f977, %f29, %f975, %f207;
	sqrt.rn.f32 	%f978, %f977;
	div.rn.f32 	%f1112, %f976, %f978;
	bra.uni 	$L__BB1_143;
$L__BB1_119:
	.pragma "nounroll";
	ld.global.f32 	%f587, [%rd439+-16];
	sub.f32 	%f588, %f587, %f84;
	fma.rn.f32 	%f589, %f588, %f588, %f1104;
	ld.global.f32 	%f590, [%rd440+-16];
	sub.f32 	%f591, %f590, %f15;
	fma.rn.f32 	%f592, %f588, %f591, %f1105;
	ld.global.f32 	%f593, [%rd439+-12];
	sub.f32 	%f594, %f593, %f84;
	fma.rn.f32 	%f595, %f594, %f594, %f589;
	ld.global.f32 	%f596, [%rd440+-12];
	sub.f32 	%f597, %f596, %f15;
	fma.rn.f32 	%f598, %f594, %f597, %f592;
	ld.global.f32 	%f599, [%rd439+-8];
	sub.f32 	%f600, %f599, %f84;
	fma.rn.f32 	%f601, %f600, %f600, %f595;
	ld.global.f32 	%f602, [%rd440+-8];
	sub.f32 	%f603, %f602, %f15;
	fma.rn.f32 	%f604, %f600, %f603, %f598;
	ld.global.f32 	%f605, [%rd439+-4];
	sub.f32 	%f606, %f605, %f84;
	fma.rn.f32 	%f607, %f606, %f606, %f601;
	ld.global.f32 	%f608, [%rd440+-4];
	sub.f32 	%f609, %f608, %f15;
	fma.rn.f32 	%f610, %f606, %f609, %f604;
	ld.global.f32 	%f611, [%rd439];
	sub.f32 	%f612, %f611, %f84;
	fma.rn.f32 	%f613, %f612, %f612, %f607;
	ld.global.f32 	%f614, [%rd440];
	sub.f32 	%f615, %f614, %f15;
	fma.rn.f32 	%f616, %f612, %f615, %f610;
	ld.global.f32 	%f617, [%rd439+4];
	sub.f32 	%f618, %f617, %f84;
	fma.rn.f32 	%f619, %f618, %f618, %f613;
	ld.global.f32 	%f620, [%rd440+4];
	sub.f32 	%f621, %f620, %f15;
	fma.rn.f32 	%f622, %f618, %f621, %f616;
	ld.global.f32 	%f623, [%rd439+8];
	sub.f32 	%f624, %f623, %f84;
	fma.rn.f32 	%f625, %f624, %f624, %f619;
	ld.global.f32 	%f626, [%rd440+8];
	sub.f32 	%f627, %f626, %f15;
	fma.rn.f32 	%f628, %f624, %f627, %f622;
	ld.global.f32 	%f629, [%rd439+12];
	sub.f32 	%f630, %f629, %f84;
	fma.rn.f32 	%f1104, %f630, %f630, %f625;
	ld.global.f32 	%f631, [%rd440+12];
	sub.f32 	%f632, %f631, %f15;
	fma.rn.f32 	%f1105, %f630, %f632, %f628;
	add.s64 	%rd441, %rd441, -8;
	add.s64 	%rd440, %rd440, 32;
	add.s64 	%rd439, %rd439, 32;
	setp.eq.s64 	%p62, %rd441, 0;
	@%p62 bra 	$L__BB1_120;
	bra.uni 	$L__BB1_119;
$L__BB1_120:
	setp.eq.s64 	%p63, %rd98, 0;
	@%p63 bra 	$L__BB1_128;
	setp.lt.u64 	%p64, %rd98, 4;
	@%p64 bra 	$L__BB1_123;
	add.s64 	%rd303, %rd436, %rd13;
	add.s64 	%rd304, %rd303, %rd464;
	shl.b64 	%rd305, %rd304, 2;
	add.s64 	%rd306, %rd3, %rd305;
	ld.global.f32 	%f634, [%rd306+-4];
	sub.f32 	%f635, %f634, %f84;
	fma.rn.f32 	%f636, %f635, %f635, %f1104;
	add.s64 	%rd307, %rd464, %rd13;
	shl.b64 	%rd308, %rd307, 2;
	add.s64 	%rd309, %rd2, %rd308;
	ld.global.f32 	%f637, [%rd309];
	sub.f32 	%f638, %f637, %f15;
	fma.rn.f32 	%f639, %f635, %f638, %f1105;
	ld.global.f32 	%f640, [%rd306];
	sub.f32 	%f641, %f640, %f84;
	fma.rn.f32 	%f642, %f641, %f641, %f636;
	ld.global.f32 	%f643, [%rd309+4];
	sub.f32 	%f644, %f643, %f15;
	fma.rn.f32 	%f645, %f641, %f644, %f639;
	ld.global.f32 	%f646, [%rd306+4];
	sub.f32 	%f647, %f646, %f84;
	fma.rn.f32 	%f648, %f647, %f647, %f642;
	ld.global.f32 	%f649, [%rd309+8];
	sub.f32 	%f650, %f649, %f15;
	fma.rn.f32 	%f651, %f647, %f650, %f645;
	ld.global.f32 	%f652, [%rd306+8];
	sub.f32 	%f653, %f652, %f84;
	fma.rn.f32 	%f1104, %f653, %f653, %f648;
	ld.global.f32 	%f654, [%rd309+12];
	sub.f32 	%f655, %f654, %f15;
	fma.rn.f32 	%f1105, %f653, %f655, %f651;
	add.s64 	%rd464, %rd464, 4;
$L__BB1_123:
	setp.eq.s64 	%p65, %rd99, 0;
	@%p65 bra 	$L__BB1_128;
	setp.eq.s64 	%p66, %rd100, 0;
	@%p66 bra 	$L__BB1_126;
	add.s64 	%rd310, %rd436, %rd13;
	add.s64 	%rd311, %rd310, %rd464;
	shl.b64 	%rd312, %rd311, 2;
	add.s64 	%rd313, %rd3, %rd312;
	ld.global.f32 	%f657, [%rd313+-4];
	sub.f32 	%f658, %f657, %f84;
	fma.rn.f32 	%f659, %f658, %f658, %f1104;
	add.s64 	%rd314, %rd464, %rd13;
	shl.b64 	%rd315, %rd314, 2;
	add.s64 	%rd316, %rd2, %rd315;
	ld.global.f32 	%f660, [%rd316];
	sub.f32 	%f661, %f660, %f15;
	fma.rn.f32 	%f662, %f658, %f661, %f1105;
	ld.global.f32 	%f663, [%rd313];
	sub.f32 	%f664, %f663, %f84;
	fma.rn.f32 	%f1104, %f664, %f664, %f659;
	ld.global.f32 	%f665, [%rd316+4];
	sub.f32 	%f666, %f665, %f15;
	fma.rn.f32 	%f1105, %f664, %f666, %f662;
	add.s64 	%rd464, %rd464, 2;
$L__BB1_126:
	and.b64  	%rd317, %rd182, 1;
	setp.eq.b64 	%p67, %rd317, 1;
	not.pred 	%p68, %p67;
	@%p68 bra 	$L__BB1_128;
	add.s64 	%rd318, %rd436, %rd13;
	add.s64 	%rd319, %rd318, %rd464;
	shl.b64 	%rd320, %rd319, 2;
	add.s64 	%rd321, %rd3, %rd320;
	ld.global.f32 	%f667, [%rd321+-4];
	sub.f32 	%f668, %f667, %f84;
	fma.rn.f32 	%f1104, %f668, %f668, %f1104;
	add.s64 	%rd322, %rd464, %rd13;
	shl.b64 	%rd323, %rd322, 2;
	add.s64 	%rd324, %rd2, %rd323;
	ld.global.f32 	%f669, [%rd324];
	sub.f32 	%f670, %f669, %f15;
	fma.rn.f32 	%f1105, %f668, %f670, %f1105;
$L__BB1_128:
	setp.lt.u64 	%p69, %rd96, 15;
	div.rn.f32 	%f673, %f1104, %f1;
	div.rn.f32 	%f674, %f1105, %f1;
	fma.rn.f32 	%f675, %f29, %f673, %f207;
	sqrt.rn.f32 	%f676, %f675;
	div.rn.f32 	%f1114, %f674, %f676;
	add.s64 	%rd171, %rd436, %rd13;
	mov.f32 	%f1051, 0f00000000;
	mov.b64 	%rd445, 0;
	@%p69 bra 	$L__BB1_73;
	bra.uni 	$L__BB1_71;
$L__BB1_129:
	.pragma "nounroll";
	ld.global.f32 	%f526, [%rd437+-32];
	add.f32 	%f527, %f1041, %f526;
	ld.global.f32 	%f528, [%rd437+-28];
	add.f32 	%f529, %f527, %f528;
	ld.global.f32 	%f530, [%rd437+-24];
	add.f32 	%f531, %f529, %f530;
	ld.global.f32 	%f532, [%rd437+-20];
	add.f32 	%f533, %f531, %f532;
	ld.global.f32 	%f534, [%rd437+-16];
	add.f32 	%f535, %f533, %f534;
	ld.global.f32 	%f536, [%rd437+-12];
	add.f32 	%f537, %f535, %f536;
	ld.global.f32 	%f538, [%rd437+-8];
	add.f32 	%f539, %f537, %f538;
	ld.global.f32 	%f540, [%rd437+-4];
	add.f32 	%f541, %f539, %f540;
	ld.global.f32 	%f542, [%rd437];
	add.f32 	%f543, %f541, %f542;
	ld.global.f32 	%f544, [%rd437+4];
	add.f32 	%f545, %f543, %f544;
	ld.global.f32 	%f546, [%rd437+8];
	add.f32 	%f547, %f545, %f546;
	ld.global.f32 	%f548, [%rd437+12];
	add.f32 	%f549, %f547, %f548;
	ld.global.f32 	%f550, [%rd437+16];
	add.f32 	%f551, %f549, %f550;
	ld.global.f32 	%f552, [%rd437+20];
	add.f32 	%f553, %f551, %f552;
	ld.global.f32 	%f554, [%rd437+24];
	add.f32 	%f555, %f553, %f554;
	ld.global.f32 	%f556, [%rd437+28];
	add.f32 	%f1041, %f555, %f556;
	add.s64 	%rd438, %rd438, -16;
	add.s64 	%rd437, %rd437, 64;
	setp.eq.s64 	%p53, %rd438, 0;
	@%p53 bra 	$L__BB1_130;
	bra.uni 	$L__BB1_129;
$L__BB1_130:
	setp.eq.s64 	%p54, %rd97, 0;
	@%p54 bra 	$L__BB1_140;
	setp.lt.u64 	%p55, %rd97, 8;
	@%p55 bra 	$L__BB1_133;
	add.s64 	%rd285, %rd436, %rd13;
	add.s64 	%rd286, %rd285, %rd467;
	shl.b64 	%rd287, %rd286, 2;
	add.s64 	%rd288, %rd3, %rd287;
	ld.global.f32 	%f558, [%rd288+-4];
	add.f32 	%f559, %f1041, %f558;
	ld.global.f32 	%f560, [%rd288];
	add.f32 	%f561, %f559, %f560;
	ld.global.f32 	%f562, [%rd288+4];
	add.f32 	%f563, %f561, %f562;
	ld.global.f32 	%f564, [%rd288+8];
	add.f32 	%f565, %f563, %f564;
	ld.global.f32 	%f566, [%rd288+12];
	add.f32 	%f567, %f565, %f566;
	ld.global.f32 	%f568, [%rd288+16];
	add.f32 	%f569, %f567, %f568;
	ld.global.f32 	%f570, [%rd288+20];
	add.f32 	%f571, %f569, %f570;
	ld.global.f32 	%f572, [%rd288+24];
	add.f32 	%f1041, %f571, %f572;
	add.s64 	%rd467, %rd467, 8;
$L__BB1_133:
	setp.eq.s64 	%p56, %rd98, 0;
	@%p56 bra 	$L__BB1_140;
	setp.lt.u64 	%p57, %rd98, 4;
	@%p57 bra 	$L__BB1_136;
	add.s64 	%rd289, %rd436, %rd13;
	add.s64 	%rd290, %rd289, %rd467;
	shl.b64 	%rd291, %rd290, 2;
	add.s64 	%rd292, %rd3, %rd291;
	ld.global.f32 	%f574, [%rd292+-4];
	add.f32 	%f575, %f1041, %f574;
	ld.global.f32 	%f576, [%rd292];
	add.f32 	%f577, %f575, %f576;
	ld.global.f32 	%f578, [%rd292+4];
	add.f32 	%f579, %f577, %f578;
	ld.global.f32 	%f580, [%rd292+8];
	add.f32 	%f1041, %f579, %f580;
	add.s64 	%rd467, %rd467, 4;
$L__BB1_136:
	setp.eq.s64 	%p58, %rd99, 0;
	@%p58 bra 	$L__BB1_140;
	add.s64 	%rd293, %rd436, %rd13;
	add.s64 	%rd294, %rd293, %rd467;
	shl.b64 	%rd295, %rd294, 2;
	add.s64 	%rd179, %rd3, %rd295;
	ld.global.f32 	%f581, [%rd179+-4];
	add.f32 	%f1041, %f1041, %f581;
	setp.eq.s64 	%p59, %rd99, 1;
	@%p59 bra 	$L__BB1_140;
	ld.global.f32 	%f582, [%rd179];
	add.f32 	%f1041, %f1041, %f582;
	setp.eq.s64 	%p60, %rd99, 2;
	@%p60 bra 	$L__BB1_140;
	ld.global.f32 	%f583, [%rd179+4];
	add.f32 	%f1041, %f1041, %f583;
$L__BB1_140:
	div.rn.f32 	%f84, %f1041, %f1;
	setp.lt.u64 	%p61, %rd96, 7;
	mov.f32 	%f1104, 0f00000000;
	mov.b64 	%rd464, 0;
	mov.f32 	%f1105, %f1104;
	@%p61 bra 	$L__BB1_120;
	and.b64  	%rd464, %rd182, 9223372036854775800;
	shl.b64 	%rd297, %rd13, 2;
	add.s64 	%rd298, %rd297, %rd2;
	add.s64 	%rd440, %rd298, 16;
	add.s64 	%rd299, %rd436, %rd12;
	add.s64 	%rd300, %rd299, %rd11;
	shl.b64 	%rd301, %rd300, 2;
	add.s64 	%rd302, %rd301, %rd3;
	add.s64 	%rd439, %rd302, 12;
	mov.f32 	%f1104, 0f00000000;
	mov.u64 	%rd441, %rd464;
	bra.uni 	$L__BB1_119;
$L__BB1_142:
	mov.f32 	%f519, 0f00000000;
	div.rn.f32 	%f520, %f519, %f1;
	fma.rn.f32 	%f521, %f29, %f520, %f207;
	sqrt.rn.f32 	%f522, %f521;
	div.rn.f32 	%f1112, %f520, %f522;
	mov.f32 	%f1113, %f1112;
	mov.f32 	%f1114, %f1112;
$L__BB1_143:
	add.f32 	%f979, %f1114, %f1112;
	mul.f32 	%f980, %f979, 0f3F000000;
	sub.f32 	%f981, %f980, %f1113;
	sub.f32 	%f982, %f1112, %f1114;
	mul.f32 	%f983, %f982, 0f3F000000;
	neg.f32 	%f984, %f983;
	add.f32 	%f985, %f981, %f981;
	div.rn.f32 	%f986, %f984, %f985;
	cvt.rn.f32.s64 	%f987, %rd436;
	add.f32 	%f988, %f986, %f987;
	add.s64 	%rd400, %rd1, %rd279;
	st.global.f32 	[%rd400], %f988;
	mul.f32 	%f989, %f981, %f986;
	mul.f32 	%f990, %f986, %f989;
	fma.rn.f32 	%f991, %f983, %f986, %f990;
	add.f32 	%f1115, %f1113, %f991;
	st.global.f32 	[%rd95], %f1115;
$L__BB1_144:
	abs.f32 	%f992, %f1115;
	setp.leu.f32 	%p103, %f992, 0f3F800000;
	@%p103 bra 	$L__BB1_146;
	setp.gt.f32 	%p104, %f1115, 0f00000000;
	selp.f32 	%f993, 0f3F800000, 0fBF800000, %p104;
	st.global.f32 	[%rd95], %f993;
$L__BB1_146:
	ret;

}


// ===== COMPILED SASS (sm_100) =====

	.target	sm_100

	.elftype	@"ET_EXEC"


//--------------------- .note.nv.tkinfo           --------------------------
	.section	.note.nv.tkinfo,"",@"SHT_NOTE"
	.sectionflags	@"SHF_NOTE_NV_TKINFO"
	.tkinfo
        /*0018*/ 	.word	0x00000002
        /*0030*/ 	.string	""
        /*0030*/ 	.string	"ptxas"
        /*0030*/ 	.string	"Cuda compilation tools, release 13.0, V13.0.88"
        /*0030*/ 	.string	"Build cuda_13.0.r13.0/compiler.36424714_0"
        /*0030*/ 	.string	"-arch sm_100 -m 64 "



//--------------------- .note.nv.cuinfo           --------------------------
	.section	.note.nv.cuinfo,"",@"SHT_NOTE"
	.sectionflags	@"SHF_NOTE_NV_CUINFO"
        /*0018*/ 	.short	0x0002
        /*001a*/ 	.short	0x0064
        /*001c*/ 	.short	0x0082
	.zero		2


//--------------------- .nv.info                  --------------------------
	.section	.nv.info,"",@"SHT_CUDA_INFO"
	.align	4


	//----- nvinfo : EIATTR_REGCOUNT
	.align		4
        /*0000*/ 	.byte	0x04, 0x2f
        /*0002*/ 	.short	(.L_1 - .L_0)
	.align		4
.L_0:
        /*0004*/ 	.word	index@(calc_nxc_and_std_lagpairs)
        /*0008*/ 	.word	0x00000030


	//----- nvinfo : EIATTR_FRAME_SIZE
	.align		4
.L_1:
        /*000c*/ 	.byte	0x04, 0x11
        /*000e*/ 	.short	(.L_3 - .L_2)
	.align		4
.L_2:
        /*0010*/ 	.word	index@($__internal_5_$__cuda_sm3x_div_rn_noftz_f32_slowpath)
        /*0014*/ 	.word	0x00000000


	//----- nvinfo : EIATTR_FRAME_SIZE
	.align		4
.L_3:
        /*0018*/ 	.byte	0x04, 0x11
        /*001a*/ 	.short	(.L_5 - .L_4)
	.align		4
.L_4:
        /*001c*/ 	.word	index@($__internal_4_$__cuda_sm20_sqrt_rn_f32_slowpath)
        /*0020*/ 	.word	0x00000000


	//----- nvinfo : EIATTR_FRAME_SIZE
	.align		4
.L_5:
        /*0024*/ 	.byte	0x04, 0x11
        /*0026*/ 	.short	(.L_7 - .L_6)
	.align		4
.L_6:
        /*0028*/ 	.word	index@($__internal_3_$__cuda_sm20_div_s64)
        /*002c*/ 	.word	0x00000000


	//----- nvinfo : EIATTR_FRAME_SIZE
	.align		4
.L_7:
        /*0030*/ 	.byte	0x04, 0x11
        /*0032*/ 	.short	(.L_9 - .L_8)
	.align		4
.L_8:
        /*0034*/ 	.word	index@(calc_nxc_and_std_lagpairs)
        /*0038*/ 	.word	0x00000000


	//----- nvinfo : EIATTR_REGCOUNT
	.align		4
.L_9:
        /*003c*/ 	.byte	0x04, 0x2f
        /*003e*/ 	.short	(.L_11 - .L_10)
	.align		4
.L_10:
        /*0040*/ 	.word	index@(calc_nxc_lagpairs)
        /*0044*/ 	.word	0x00000038


	//----- nvinfo : EIATTR_FRAME_SIZE
	.align		4
.L_11:
        /*0048*/ 	.byte	0x04, 0x11
        /*004a*/ 	.short	(.L_13 - .L_12)
	.align		4
.L_12:
        /*004c*/ 	.word	index@($__internal_2_$__cuda_sm3x_div_rn_noftz_f32_slowpath)
        /*0050*/ 	.word	0x00000000


	//----- nvinfo : EIATTR_FRAME_SIZE
	.align		4
.L_13:
        /*0054*/ 	.byte	0x04, 0x11
        /*0056*/ 	.short	(.L_15 - .L_14)
	.align		4
.L_14:
        /*0058*/ 	.word	index@($__internal_1_$__cuda_sm20_sqrt_rn_f32_slowpath)
        /*005c*/ 	.word	0x00000000


	//----- nvinfo : EIATTR_FRAME_SIZE
	.align		4
.L_15:
        /*0060*/ 	.byte	0x04, 0x11
        /*0062*/ 	.short	(.L_17 - .L_16)
	.align		4
.L_16:
        /*0064*/ 	.word	index@($__internal_0_$__cuda_sm20_div_s64)
        /*0068*/ 	.word	0x00000000


	//----- nvinfo : EIATTR_FRAME_SIZE
	.align		4
.L_17:
        /*006c*/ 	.byte	0x04, 0x11
        /*006e*/ 	.short	(.L_19 - .L_18)
	.align		4
.L_18:
        /*0070*/ 	.word	index@(calc_nxc_lagpairs)
        /*0074*/ 	.word	0x00000000


	//----- nvinfo : EIATTR_MIN_STACK_SIZE
	.align		4
.L_19:
        /*0078*/ 	.byte	0x04, 0x12
        /*007a*/ 	.short	(.L_21 - .L_20)
	.align		4
.L_20:
        /*007c*/ 	.word	index@(calc_nxc_lagpairs)
        /*0080*/ 	.word	0x00000000


	//----- nvinfo : EIATTR_MIN_STACK_SIZE
	.align		4
.L_21:
        /*0084*/ 	.byte	0x04, 0x12
        /*0086*/ 	.short	(.L_23 - .L_22)
	.align		4
.L_22:
        /*0088*/ 	.word	index@(calc_nxc_and_std_lagpairs)
        /*008c*/ 	.word	0x00000000
.L_23:


//--------------------- .nv.compat                --------------------------
	.section	.nv.compat,"",@"SHT_CUDA_COMPAT_INFO"
	.align	4
        /*0000*/ 	.byte	0x02, 0x09, 0x00, 0x00, 0x02, 0x02, 0x01, 0x00, 0x02, 0x05, 0x05, 0x00, 0x03, 0x07, 0x01, 0x01
        /*0010*/ 	.byte	0x02, 0x03, 0x00, 0x00, 0x02, 0x06, 0x01, 0x00, 0x04, 0x0b, 0x08, 0x00, 0x01, 0x00, 0x00, 0x00
        /*0020*/ 	.byte	0x00, 0x00, 0x00, 0x00


//--------------------- .nv.info.calc_nxc_lagpairs --------------------------
	.section	.nv.info.calc_nxc_lagpairs,"",@"SHT_CUDA_INFO"
	.sectionflags	@""
	.align	4


	//----- nvinfo : EIATTR_CUDA_API_VERSION
	.align		4
        /*0000*/ 	.byte	0x04, 0x37
        /*0002*/ 	.short	(.L_25 - .L_24)
.L_24:
        /*0004*/ 	.word	0x00000082


	//----- nvinfo : EIATTR_KPARAM_INFO
	.align		4
.L_25:
        /*0008*/ 	.byte	0x04, 0x17
        /*000a*/ 	.short	(.L_27 - .L_26)
.L_26:
        /*000c*/ 	.word	0x00000000
        /*0010*/ 	.short	0x000a
        /*0012*/ 	.short	0x0050
        /*0014*/ 	.byte	0x00, 0xf0, 0x11, 0x00


	//----- nvinfo : EIATTR_KPARAM_INFO
	.align		4
.L_27:
        /*0018*/ 	.byte	0x04, 0x17
        /*001a*/ 	.short	(.L_29 - .L_28)
.L_28:
        /*001c*/ 	.word	0x00000000
        /*0020*/ 	.short	0x0009
        /*0022*/ 	.short	0x0048
        /*0024*/ 	.byte	0x00, 0xf5, 0x21, 0x00


	//----- nvinfo : EIATTR_KPARAM_INFO
	.align		4
.L_29:
        /*0028*/ 	.byte	0x04, 0x17
        /*002a*/ 	.short	(.L_31 - .L_30)
.L_30:
        /*002c*/ 	.word	0x00000000
        /*0030*/ 	.short	0x0008
        /*0032*/ 	.short	0x0040
        /*0034*/ 	.byte	0x00, 0xf5, 0x21, 0x00


	//----- nvinfo : EIATTR_KPARAM_INFO
	.align		4
.L_31:
        /*0038*/ 	.byte	0x04, 0x17
        /*003a*/ 	.short	(.L_33 - .L_32)
.L_32:
        /*003c*/ 	.word	0x00000000
        /*0040*/ 	.short	0x0007
        /*0042*/ 	.short	0x0038
        /*0044*/ 	.byte	0x00, 0xf5, 0x21, 0x00


	//----- nvinfo : EIATTR_KPARAM_INFO
	.align		4
.L_33:
        /*0048*/ 	.byte	0x04, 0x17
        /*004a*/ 	.short	(.L_35 - .L_34)
.L_34:
        /*004c*/ 	.word	0x00000000
        /*0050*/ 	.short	0x0006
        /*0052*/ 	.short	0x0030
        /*0054*/ 	.byte	0x00, 0xf5, 0x21, 0x00


	//----- nvinfo : EIATTR_KPARAM_INFO
	.align		4
.L_35:
        /*0058*/ 	.byte	0x04, 0x17
        /*005a*/ 	.short	(.L_37 - .L_36)
.L_36:
        /*005c*/ 	.word	0x00000000
        /*0060*/ 	.short	0x0005
        /*0062*/ 	.short	0x0028
        /*0064*/ 	.byte	0x00, 0xf0, 0x21, 0x00


	//----- nvinfo : EIATTR_KPARAM_INFO
	.align		4
.L_37:
        /*0068*/ 	.byte	0x04, 0x17
        /*006a*/ 	.short	(.L_39 - .L_38)
.L_38:
        /*006c*/ 	.word	0x00000000
        /*0070*/ 	.short	0x0004
        /*0072*/ 	.short	0x0020
        /*0074*/ 	.byte	0x00, 0xf0, 0x21, 0x00


	//----- nvinfo : EIATTR_KPARAM_INFO
	.align		4
.L_39:
        /*0078*/ 	.byte	0x04, 0x17
        /*007a*/ 	.short	(.L_41 - .L_40)
.L_40:
        /*007c*/ 	.word	0x00000000
        /*0080*/ 	.short	0x0003
        /*0082*/ 	.short	0x0018
        /*0084*/ 	.byte	0x00, 0xf0, 0x21, 0x00


	//----- nvinfo : EIATTR_KPARAM_INFO
	.align		4
.L_41:
        /*0088*/ 	.byte	0x04, 0x17
        /*008a*/ 	.short	(.L_43 - .L_42)
.L_42:
        /*008c*/ 	.word	0x00000000
        /*0090*/ 	.short	0x0002
        /*0092*/ 	.short	0x0010
        /*0094*/ 	.byte	0x00, 0xf0, 0x21, 0x00


	//----- nvinfo : EIATTR_KPARAM_INFO
	.align		4
.L_43:
        /*0098*/ 	.byte	0x04, 0x17
        /*009a*/ 	.short	(.L_45 - .L_44)
.L_44:
        /*009c*/ 	.word	0x00000000
        /*00a0*/ 	.short	0x0001
        /*00a2*/ 	.short	0x0008
        /*00a4*/ 	.byte	0x00, 0xf5, 0x21, 0x00


	//----- nvinfo : EIATTR_KPARAM_INFO
	.align		4
.L_45:
        /*00a8*/ 	.byte	0x04, 0x17
        /*00aa*/ 	.short	(.L_47 - .L_46)
.L_46:
        /*00ac*/ 	.word	0x00000000
        /*00b0*/ 	.short	0x0000
        /*00b2*/ 	.short	0x0000
        /*00b4*/ 	.byte	0x00, 0xf0, 0x21, 0x00


	//----- nvinfo : EIATTR_SPARSE_MMA_MASK
	.align		4
.L_47:
        /*00b8*/ 	.byte	0x03, 0x50
        /*00ba*/ 	.short	0x0000


	//----- nvinfo : EIATTR_MAXREG_COUNT
	.align		4
        /*00bc*/ 	.byte	0x03, 0x1b
        /*00be*/ 	.short	0x00ff


	//----- nvinfo : EIATTR_MERCURY_ISA_VERSION
	.align		4
        /*00c0*/ 	.byte	0x03, 0x5f
        /*00c2*/ 	.short	0x0101


	//----- nvinfo : EIATTR_VRC_CTA_INIT_COUNT
	.align		4
        /*00c4*/ 	.byte	0x02, 0x4a
	.zero		1
	.zero		1


	//----- nvinfo : EIATTR_EXIT_INSTR_OFFSETS
	.align		4
        /*00c8*/ 	.byte	0x04, 0x1c
        /*00ca*/ 	.short	(.L_49 - .L_48)


	//   ....[0]....
.L_48:
        /*00cc*/ 	.word	0x000001e0


	//   ....[1]....
        /*00d0*/ 	.word	0x00008910


	//   ....[2]....
        /*00d4*/ 	.word	0x00008960


	//----- nvinfo : EIATTR_CRS_STACK_SIZE
	.align		4
.L_49:
        /*00d8*/ 	.byte	0x04, 0x1e
        /*00da*/ 	.short	(.L_51 - .L_50)
.L_50:
        /*00dc*/ 	.word	0x00000000


	//----- nvinfo : EIATTR_CBANK_PARAM_SIZE
	.align		4
.L_51:
        /*00e0*/ 	.byte	0x03, 0x19
        /*00e2*/ 	.short	0x0054


	//----- nvinfo : EIATTR_PARAM_CBANK
	.align		4
        /*00e4*/ 	.byte	0x04, 0x0a
        /*00e6*/ 	.short	(.L_53 - .L_52)
	.align		4
.L_52:
        /*00e8*/ 	.word	index@(.nv.constant0.calc_nxc_lagpairs)
        /*00ec*/ 	.short	0x0380
        /*00ee*/ 	.short	0x0054


	//----- nvinfo : EIATTR_SW_WAR
	.align		4
.L_53:
        /*00f0*/ 	.byte	0x04, 0x36
        /*00f2*/ 	.short	(.L_55 - .L_54)
.L_54:
        /*00f4*/ 	.word	0x00000008
.L_55:


//--------------------- .nv.info.calc_nxc_and_std_lagpairs --------------------------
	.section	.nv.info.calc_nxc_and_std_lagpairs,"",@"SHT_CUDA_INFO"
	.sectionflags	@""
	.align	4


	//----- nvinfo : EIATTR_CUDA_API_VERSION
	.align		4
        /*0000*/ 	.byte	0x04, 0x37
        /*0002*/ 	.short	(.L_57 - .L_56)
.L_56:
        /*0004*/ 	.word	0x00000082


	//----- nvinfo : EIATTR_KPARAM_INFO
	.align		4
.L_57:
        /*0008*/ 	.byte	0x04, 0x17
        /*000a*/ 	.short	(.L_59 - .L_58)
.L_58:
        /*000c*/ 	.word	0x00000000
        /*0010*/ 	.short	0x000c
        /*0012*/ 	.short	0x0060
        /*0014*/ 	.byte	0x00, 0xf0, 0x11, 0x00


	//----- nvinfo : EIATTR_KPARAM_INFO
	.align		4
.L_59:
        /*0018*/ 	.byte	0x04, 0x17
        /*001a*/ 	.short	(.L_61 - .L_60)
.L_60:
        /*001c*/ 	.word	0x00000000
        /*0020*/ 	.short	0x000b
        /*0022*/ 	.short	0x0058
        /*0024*/ 	.byte	0x00, 0xf5, 0x21, 0x00


	//----- nvinfo : EIATTR_KPARAM_INFO
	.align		4
.L_61:
        /*0028*/ 	.byte	0x04, 0x17
        /*002a*/ 	.short	(.L_63 - .L_62)
.L_62:
        /*002c*/ 	.word	0x00000000
        /*0030*/ 	.short	0x000a
        /*0032*/ 	.short	0x0050
        /*0034*/ 	.byte	0x00, 0xf5, 0x21, 0x00


	//----- nvinfo : EIATTR_KPARAM_INFO
	.align		4
.L_63:
        /*0038*/ 	.byte	0x04, 0x17
        /*003a*/ 	.short	(.L_65 - .L_64)
.L_64:
        /*003c*/ 	.word	0x00000000
        /*0040*/ 	.short	0x0009
        /*0042*/ 	.short	0x0048
        /*0044*/ 	.byte	0x00, 0xf5, 0x21, 0x00


	//----- nvinfo : EIATTR_KPARAM_INFO
	.align		4
.L_65:
        /*0048*/ 	.byte	0x04, 0x17
        /*004a*/ 	.short	(.L_67 - .L_66)
.L_66:
        /*004c*/ 	.word	0x00000000
        /*0050*/ 	.short	0x0008
        /*0052*/ 	.short	0x0040
        /*0054*/ 	.byte	0x00, 0xf5, 0x21, 0x00


	//----- nvinfo : EIATTR_KPARAM_INFO
	.align		4
.L_67:
        /*0058*/ 	.byte	0x04, 0x17
        /*005a*/ 	.short	(.L_69 - .L_68)
.L_68:
        /*005c*/ 	.word	0x00000000
        /*0060*/ 	.short	0x0007
        /*0062*/ 	.short	0x0038
        /*0064*/ 	.byte	0x00, 0xf5, 0x21, 0x00


	//----- nvinfo : EIATTR_KPARAM_INFO
	.align		4
.L_69:
        /*0068*/ 	.byte	0x04, 0x17
        /*006a*/ 	.short	(.L_71 - .L_70)
.L_70:
        /*006c*/ 	.word	0x00000000
        /*0070*/ 	.short	0x0006
        /*0072*/ 	.short	0x0030
        /*0074*/ 	.byte	0x00, 0xf5, 0x21, 0x00


	//----- nvinfo : EIATTR_KPARAM_INFO
	.align		4
.L_71:
        /*0078*/ 	.byte	0x04, 0x17
        /*007a*/ 	.short	(.L_73 - .L_72)
.L_72:
        /*007c*/ 	.word	0x00000000
        /*0080*/ 	.short	0x0005
        /*0082*/ 	.short	0x0028
        /*0084*/ 	.byte	0x00, 0xf0, 0x21, 0x00


	//----- nvinfo : EIATTR_KPARAM_INFO
	.align		4
.L_73:
        /*0088*/ 	.byte	0x04, 0x17
        /*008a*/ 	.short	(.L_75 - .L_74)
.L_74:
        /*008c*/ 	.word	0x00000000
        /*0090*/ 	.short	0x0004
        /*0092*/ 	.short	0x0020
        /*0094*/ 	.byte	0x00, 0xf0, 0x21, 0x00


	//----- nvinfo : EIATTR_KPARAM_INFO
	.align		4
.L_75:
        /*0098*/ 	.byte	0x04, 0x17
        /*009a*/ 	.short	(.L_77 - .L_76)
.L_76:
        /*009c*/ 	.word	0x00000000
        /*00a0*/ 	.short	0x0003
        /*00a2*/ 	.short	0x0018
        /*00a4*/ 	.byte	0x00, 0xf0, 0x21, 0x00


	//----- nvinfo : EIATTR_KPARAM_INFO
	.align		4
.L_77:
        /*00a8*/ 	.byte	0x04, 0x17
        /*00aa*/ 	.short	(.L_79 - .L_78)
.L_78:
        /*00ac*/ 	.word	0x00000000
        /*00b0*/ 	.short	0x0002
        /*00b2*/ 	.short	0x0010
        /*00b4*/ 	.byte	0x00, 0xf0, 0x21, 0x00


	//----- nvinfo : EIATTR_KPARAM_INFO
	.align		4
.L_79:
        /*00b8*/ 	.byte	0x04, 0x17
        /*00ba*/ 	.short	(.L_81 - .L_80)
.L_80:
        /*00bc*/ 	.word	0x00000000
        /*00c0*/ 	.short	0x0001
        /*00c2*/ 	.short	0x0008
        /*00c4*/ 	.byte	0x00, 0xf5, 0x21, 0x00


	//----- nvinfo : EIATTR_KPARAM_INFO
	.align		4
.L_81:
        /*00c8*/ 	.byte	0x04, 0x17
        /*00ca*/ 	.short	(.L_83 - .L_82)
.L_82:
        /*00cc*/ 	.word	0x00000000
        /*00d0*/ 	.short	0x0000
        /*00d2*/ 	.short	0x0000
        /*00d4*/ 	.byte	0x00, 0xf0, 0x21, 0x00


	//----- nvinfo : EIATTR_SPARSE_MMA_MASK
	.align		4
.L_83:
        /*00d8*/ 	.byte	0x03, 0x50
        /*00da*/ 	.short	0x0000


	//----- nvinfo : EIATTR_MAXREG_COUNT
	.align		4
        /*00dc*/ 	.byte	0x03, 0x1b
        /*00de*/ 	.short	0x00ff


	//----- nvinfo : EIATTR_MERCURY_ISA_VERSION
	.align		4
        /*00e0*/ 	.byte	0x03, 0x5f
        /*00e2*/ 	.short	0x0101


	//----- nvinfo : EIATTR_VRC_CTA_INIT_COUNT
	.align		4
        /*00e4*/ 	.byte	0x02, 0x4a
	.zero		1
	.zero		1


	//----- nvinfo : EIATTR_EXIT_INSTR_OFFSETS
	.align		4
        /*00e8*/ 	.byte	0x04, 0x1c
        /*00ea*/ 	.short	(.L_85 - .L_84)


	//   ....[0]....
.L_84:
        /*00ec*/ 	.word	0x000001e0


	//   ....[1]....
        /*00f0*/ 	.word	0x00008b70


	//   ....[2]....
        /*00f4*/ 	.word	0x00008bc0


	//----- nvinfo : EIATTR_CRS_STACK_SIZE
	.align		4
.L_85:
        /*00f8*/ 	.byte	0x04, 0x1e
        /*00fa*/ 	.short	(.L_87 - .L_86)
.L_86:
        /*00fc*/ 	.word	0x00000000


	//----- nvinfo : EIATTR_CBANK_PARAM_SIZE
	.align		4
.L_87:
        /*0100*/ 	.byte	0x03, 0x19
        /*0102*/ 	.short	0x0064


	//----- nvinfo : EIATTR_PARAM_CBANK
	.align		4
        /*0104*/ 	.byte	0x04, 0x0a
        /*0106*/ 	.short	(.L_89 - .L_88)
	.align		4
.L_88:
        /*0108*/ 	.word	index@(.nv.constant0.calc_nxc_and_std_lagpairs)
        /*010c*/ 	.short	0x0380
        /*010e*/ 	.short	0x0064


	//----- nvinfo : EIATTR_SW_WAR
	.align		4
.L_89:
        /*0110*/ 	.byte	0x04, 0x36
        /*0112*/ 	.short	(.L_91 - .L_90)
.L_90:
        /*0114*/ 	.word	0x00000008
.L_91:


//--------------------- .nv.callgraph             --------------------------
	.section	.nv.callgraph,"",@"SHT_CUDA_CALLGRAPH"
	.align	4
	.sectionentsize	8
	.align		4
        /*0000*/ 	.word	0x00000000
	.align		4
        /*0004*/ 	.word	0xffffffff
	.align		4
        /*0008*/ 	.word	0x00000000
	.align		4
        /*000c*/ 	.word	0xfffffffe
	.align		4
        /*0010*/ 	.word	0x00000000
	.align		4
        /*0014*/ 	.word	0xfffffffd
	.align		4
        /*0018*/ 	.word	0x00000000
	.align		4
        /*001c*/ 	.word	0xfffffffc


//--------------------- .text.calc_nxc_lagpairs   --------------------------
	.section	.text.calc_nxc_lagpairs,"ax",@progbits
	.align	128
        .global         calc_nxc_lagpairs
        .type           calc_nxc_lagpairs,@function
        .size           calc_nxc_lagpairs,(.L_x_297 - calc_nxc_lagpairs)
        .other          calc_nxc_lagpairs,@"STO_CUDA_ENTRY STV_DEFAULT"
calc_nxc_lagpairs:
.text.calc_nxc_lagpairs:
[----:B------:R-:W-:Y:S01]  /*0000*/  LDC R1, c[0x0][0x37c] ;  /* 0x0000df00ff017b82 */ /* 0x000fe20000000800 */
[----:B------:R-:W0:Y:S01]  /*0010*/  S2R R2, SR_TID.Y ;  /* 0x0000000000027919 */ /* 0x000e220000002200 */
[----:B------:R-:W1:Y:S06]  /*0020*/  LDCU UR4, c[0x0][0x360] ;  /* 0x00006c00ff0477ac */ /* 0x000e6c0008000800 */
[----:B------:R-:W2:Y:S01]  /*0030*/  S2UR UR8, SR_CTAID.Y ;  /* 0x00000000000879c3 */ /* 0x000ea20000002600 */
[----:B------:R-:W0:Y:S01]  /*0040*/  S2R R5, SR_TID.Z ;  /* 0x0000000000057919 */ /* 0x000e220000002300 */
[----:B------:R-:W0:Y:S01]  /*0050*/  LDCU UR5, c[0x0][0x364] ;  /* 0x00006c80ff0577ac */ /* 0x000e220008000800 */
[----:B------:R-:W1:Y:S01]  /*0060*/  S2R R3, SR_TID.X ;  /* 0x0000000000037919 */ /* 0x000e620000002100 */
[----:B------:R-:W3:Y:S04]  /*0070*/  LDCU UR6, c[0x0][0x368] ;  /* 0x00006d00ff0677ac */ /* 0x000ee80008000800 */
[----:B------:R-:W4:Y:S01]  /*0080*/  LDC R9, c[0x0][0x370] ;  /* 0x0000dc00ff097b82 */ /* 0x000f220000000800 */
[----:B------:R-:W2:Y:S01]  /*0090*/  S2R R0, SR_CTAID.Z ;  /* 0x0000000000007919 */ /* 0x000ea20000002700 */
[----:B------:R-:W5:Y:S01]  /*00a0*/  LDCU.64 UR12, c[0x0][0x380] ;  /* 0x00007000ff0c77ac */ /* 0x000f620008000a00 */
[----:B------:R-:W3:Y:S05]  /*00b0*/  LDCU.64 UR10, c[0x0][0x3a8] ;  /* 0x00007500ff0a77ac */ /* 0x000eea0008000a00 */
[----:B------:R-:W2:Y:S08]  /*00c0*/  LDC R7, c[0x0][0x374] ;  /* 0x0000dd00ff077b82 */ /* 0x000eb00000000800 */
[----:B------:R-:W4:Y:S01]  /*00d0*/  S2UR UR7, SR_CTAID.X ;  /* 0x00000000000779c3 */ /* 0x000f220000002500 */
[----:B-----5:R-:W-:Y:S01]  /*00e0*/  MOV R25, UR12 ;  /* 0x0000000c00197c02 */ /* 0x020fe20008000f00 */
[----:B0-----:R-:W-:-:S04]  /*00f0*/  IMAD R2, R5, UR5, R2 ;  /* 0x0000000505027c24 */ /* 0x001fc8000f8e0202 */
[C---:B---3--:R-:W-:Y:S02]  /*0100*/  IMAD R6, R25.reuse, UR11, RZ ;  /* 0x0000000b19067c24 */ /* 0x048fe4000f8e02ff */
[----:B-1----:R-:W-:Y:S01]  /*0110*/  IMAD R2, R2, UR4, R3 ;  /* 0x0000000402027c24 */ /* 0x002fe2000f8e0203 */
[----:B------:R-:W-:Y:S01]  /*0120*/  UIMAD UR4, UR4, UR5, URZ ;  /* 0x00000005040472a4 */ /* 0x000fe2000f8e02ff */
[----:B------:R-:W-:Y:S02]  /*0130*/  IMAD.MOV.U32 R3, RZ, RZ, RZ ;  /* 0x000000ffff037224 */ /* 0x000fe400078e00ff */
[----:B--2---:R-:W-:Y:S01]  /*0140*/  IMAD R0, R0, R7, UR8 ;  /* 0x0000000800007e24 */ /* 0x004fe2000f8e0207 */
[----:B------:R-:W-:Y:S01]  /*0150*/  UIMAD UR4, UR4, UR6, URZ ;  /* 0x00000006040472a4 */ /* 0x000fe2000f8e02ff */
[----:B------:R-:W-:Y:S01]  /*0160*/  MOV R7, UR13 ;  /* 0x0000000d00077c02 */ /* 0x000fe20008000f00 */
[----:B------:R-:W-:-:S04]  /*0170*/  IMAD.WIDE.U32 R4, R25, UR10, RZ ;  /* 0x0000000a19047c25 */ /* 0x000fc8000f8e00ff */
[----:B----4-:R-:W-:Y:S02]  /*0180*/  IMAD R9, R0, R9, UR7 ;  /* 0x0000000700097e24 */ /* 0x010fe4000f8e0209 */
[----:B------:R-:W-:Y:S02]  /*0190*/  IMAD R11, R7, UR10, R6 ;  /* 0x0000000a070b7c24 */ /* 0x000fe4000f8e0206 */
[----:B------:R-:W-:-:S03]  /*01a0*/  IMAD.WIDE.U32 R2, R9, UR4, R2 ;  /* 0x0000000409027c25 */ /* 0x000fc6000f8e0002 */
[----:B------:R-:W-:Y:S02]  /*01b0*/  IADD3 R5, PT, PT, R5, R11, RZ ;  /* 0x0000000b05057210 */ /* 0x000fe40007ffe0ff */
[----:B------:R-:W-:-:S04]  /*01c0*/  ISETP.GE.U32.AND P0, PT, R2, R4, PT ;  /* 0x000000040200720c */ /* 0x000fc80003f06070 */
[----:B------:R-:W-:-:S13]  /*01d0*/  ISETP.GE.AND.EX P0, PT, R3, R5, PT, P0 ;  /* 0x000000050300720c */ /* 0x000fda0003f06300 */
[----:B------:R-:W-:Y:S05]  /*01e0*/  @P0 EXIT ;  /* 0x000000000000094d */ /* 0x000fea0003800000 */
[----:B------:R-:W0:Y:S01]  /*01f0*/  LDCU.64 UR4, c[0x0][0x398] ;  /* 0x00007300ff0477ac */ /* 0x000e220008000a00 */
[----:B------:R-:W-:Y:S01]  /*0200*/  LOP3.LUT R0, R3, R7, RZ, 0xfc, !PT ;  /* 0x0000000703007212 */ /* 0x000fe200078efcff */
[----:B------:R-:W-:Y:S01]  /*0210*/  BSSY.RECONVERGENT B0, `(.L_x_0) ;  /* 0x0000029000007945 */ /* 0x000fe20003800200 */
[----:B------:R-:W1:Y:S02]  /*0220*/  LDCU.64 UR10, c[0x0][0x358] ;  /* 0x00006b00ff0a77ac */ /* 0x000e640008000a00 */
[----:B------:R-:W-:Y:S02]  /*0230*/  ISETP.NE.U32.AND P0, PT, R0, RZ, PT ;  /* 0x000000ff0000720c */ /* 0x000fe40003f05070 */
[----:B0-----:R-:W-:Y:S01]  /*0240*/  MOV R4, UR4 ;  /* 0x0000000400047c02 */ /* 0x001fe20008000f00 */
[----:B------:R-:W-:-:S10]  /*0250*/  IMAD.U32 R5, RZ, RZ, UR5 ;  /* 0x00000005ff057e24 */ /* 0x000fd4000f8e00ff */
[----:B------:R-:W-:Y:S05]  /*0260*/  @P0 BRA `(.L_x_1) ;  /* 0x00000000005c0947 */ /* 0x000fea0003800000 */
[----:B------:R-:W0:Y:S01]  /*0270*/  I2F.U32.RP R0, R25 ;  /* 0x0000001900007306 */ /* 0x000e220000209000 */
[----:B------:R-:W-:Y:S01]  /*0280*/  ISETP.NE.U32.AND P2, PT, R25, RZ, PT ;  /* 0x000000ff1900720c */ /* 0x000fe20003f45070 */
[----:B------:R-:W-:-:S06]  /*0290*/  HFMA2 R29, -RZ, RZ, 0, 0 ;  /* 0x00000000ff1d7431 */ /* 0x000fcc00000001ff */
[----:B0-----:R-:W0:Y:S02]  /*02a0*/  MUFU.RCP R0, R0 ;  /* 0x0000000000007308 */ /* 0x001e240000001000 */
[----:B0-----:R-:W-:-:S06]  /*02b0*/  IADD3 R8, PT, PT, R0, 0xffffffe, RZ ;  /* 0x0ffffffe00087810 */ /* 0x001fcc0007ffe0ff */
[----:B------:R0:W2:Y:S02]  /*02c0*/  F2I.FTZ.U32.TRUNC.NTZ R9, R8 ;  /* 0x0000000800097305 */ /* 0x0000a4000021f000 */
[----:B0-----:R-:W-:Y:S01]  /*02d0*/  IMAD.MOV.U32 R8, RZ, RZ, RZ ;  /* 0x000000ffff087224 */ /* 0x001fe200078e00ff */
[----:B--2---:R-:W-:-:S05]  /*02e0*/  IADD3 R6, PT, PT, RZ, -R9, RZ ;  /* 0x80000009ff067210 */ /* 0x004fca0007ffe0ff */
[----:B------:R-:W-:-:S04]  /*02f0*/  IMAD R3, R6, R25, RZ ;  /* 0x0000001906037224 */ /* 0x000fc800078e02ff */
[----:B------:R-:W-:-:S06]  /*0300*/  IMAD.HI.U32 R9, R9, R3, R8 ;  /* 0x0000000309097227 */ /* 0x000fcc00078e0008 */
[----:B------:R-:W-:-:S04]  /*0310*/  IMAD.HI.U32 R28, R9, R2, RZ ;  /* 0x00000002091c7227 */ /* 0x000fc800078e00ff */
[----:B------:R-:W-:Y:S01]  /*0320*/  IMAD.MOV.U32 R9, RZ, RZ, RZ ;  /* 0x000000ffff097224 */ /* 0x000fe200078e00ff */
[----:B------:R-:W-:-:S05]  /*0330*/  IADD3 R6, PT, PT, -R28, RZ, RZ ;  /* 0x000000ff1c067210 */ /* 0x000fca0007ffe1ff */
[----:B------:R-:W-:-:S05]  /*0340*/  IMAD R6, R25, R6, R2 ;  /* 0x0000000619067224 */ /* 0x000fca00078e0202 */
[----:B------:R-:W-:-:S13]  /*0350*/  ISETP.GE.U32.AND P0, PT, R6, R25, PT ;  /* 0x000000190600720c */ /* 0x000fda0003f06070 */
[----:B------:R-:W-:Y:S01]  /*0360*/  @P0 IADD3 R6, PT, PT, R6, -R25, RZ ;  /* 0x8000001906060210 */ /* 0x000fe20007ffe0ff */
[----:B------:R-:W-:-:S03]  /*0370*/  @P0 VIADD R28, R28, 0x1 ;  /* 0x000000011c1c0836 */ /* 0x000fc60000000000 */
[----:B------:R-:W-:-:S13]  /*0380*/  ISETP.GE.U32.AND P1, PT, R6, R25, PT ;  /* 0x000000190600720c */ /* 0x000fda0003f26070 */
[----:B------:R-:W-:Y:S02]  /*0390*/  @P1 IADD3 R28, PT, PT, R28, 0x1, RZ ;  /* 0x000000011c1c1810 */ /* 0x000fe40007ffe0ff */
[----:B------:R-:W-:-:S04]  /*03a0*/  @!P2 LOP3.LUT R28, RZ, R25, RZ, 0x33, !PT ;  /* 0x00000019ff1ca212 */ /* 0x000fc800078e33ff */
[----:B------:R-:W-:-:S05]  /*03b0*/  IADD3 R8, PT, PT, -R28, RZ, RZ ;  /* 0x000000ff1c087210 */ /* 0x000fca0007ffe1ff */
[----:B------:R-:W-:Y:S01]  /*03c0*/  IMAD R8, R25, R8, R2 ;  /* 0x0000000819087224 */ /* 0x000fe200078e0202 */
[----:B------:R-:W-:Y:S06]  /*03d0*/  BRA `(.L_x_2) ;  /* 0x0000000000307947 */ /* 0x000fec0003800000 */
.L_x_1:
[----:B------:R-:W-:-:S07]  /*03e0*/  MOV R0, 0x400 ;  /* 0x0000040000007802 */ /* 0x000fce0000000f00 */
[----:B-1----:R-:W-:Y:S05]  /*03f0*/  CALL.REL.NOINC `($__internal_0_$__cuda_sm20_div_s64) ;  /* 0x00000084005c7944 */ /* 0x002fea0003c00000 */
[----:B------:R-:W0:Y:S01]  /*0400*/  LDCU.64 UR4, c[0x0][0x380] ;  /* 0x00007000ff0477ac */ /* 0x000e220008000a00 */
[----:B------:R-:W-:-:S05]  /*0410*/  IADD3 R9, P0, PT, RZ, -R28, RZ ;  /* 0x8000001cff097210 */ /* 0x000fca0007f1e0ff */
[----:B------:R-:W-:Y:S01]  /*0420*/  IMAD.X R0, RZ, RZ, ~R29, P0 ;  /* 0x000000ffff007224 */ /* 0x000fe200000e0e1d */
[----:B0-----:R-:W-:Y:S02]  /*0430*/  MOV R25, UR4 ;  /* 0x0000000400197c02 */ /* 0x001fe40008000f00 */
[----:B------:R-:W-:-:S03]  /*0440*/  MOV R7, UR5 ;  /* 0x0000000500077c02 */ /* 0x000fc60008000f00 */
[-C--:B------:R-:W-:Y:S02]  /*0450*/  IMAD R0, R0, R25.reuse, RZ ;  /* 0x0000001900007224 */ /* 0x080fe400078e02ff */
[----:B------:R-:W-:-:S04]  /*0460*/  IMAD.WIDE.U32 R2, R9, R25, R2 ;  /* 0x0000001909027225 */ /* 0x000fc800078e0002 */
[----:B------:R-:W-:Y:S01]  /*0470*/  IMAD R9, R9, R7, R0 ;  /* 0x0000000709097224 */ /* 0x000fe200078e0200 */
[----:B------:R-:W-:-:S03]  /*0480*/  MOV R8, R2 ;  /* 0x0000000200087202 */ /* 0x000fc60000000f00 */
[----:B------:R-:W-:-:S07]  /*0490*/  IMAD.IADD R9, R3, 0x1, R9 ;  /* 0x0000000103097824 */ /* 0x000fce00078e0209 */
.L_x_2:
[----:B-1----:R-:W-:Y:S05]  /*04a0*/  BSYNC.RECONVERGENT B0 ;  /* 0x0000000000007941 */ /* 0x002fea0003800200 */
.L_x_0:
[----:B------:R-:W0:Y:S01]  /*04b0*/  LDCU.64 UR4, c[0x0][0x388] ;  /* 0x00007100ff0477ac */ /* 0x000e220008000a00 */
[----:B------:R-:W1:Y:S01]  /*04c0*/  LDC.64 R12, c[0x0][0x398] ;  /* 0x0000e600ff0c7b82 */ /* 0x000e620000000a00 */
[----:B------:R-:W2:Y:S07]  /*04d0*/  LDCU.64 UR6, c[0x0][0x390] ;  /* 0x00007200ff0677ac */ /* 0x000eae0008000a00 */
[----:B------:R-:W3:Y:S01]  /*04e0*/  LDC.64 R2, c[0x0][0x390] ;  /* 0x0000e400ff027b82 */ /* 0x000ee20000000a00 */
[----:B0-----:R-:W-:-:S04]  /*04f0*/  LEA R26, P0, R8, UR4, 0x3 ;  /* 0x00000004081a7c11 */ /* 0x001fc8000f8018ff */
[----:B------:R-:W-:Y:S01]  /*0500*/  LEA.HI.X R27, R8, UR5, R9, 0x3, P0 ;  /* 0x00000005081b7c11 */ /* 0x000fe200080f1c09 */
[----:B------:R-:W0:Y:S05]  /*0510*/  LDCU.64 UR4, c[0x0][0x3a0] ;  /* 0x00007400ff0477ac */ /* 0x000e2a0008000a00 */
[----:B------:R-:W1:Y:S01]  /*0520*/  LDG.E.64 R26, desc[UR10][R26.64] ;  /* 0x0000000a1a1a7981 */ /* 0x000e62000c1e1b00 */
[----:B------:R-:W-:Y:S02]  /*0530*/  IMAD R10, R29, R25, RZ ;  /* 0x000000191d0a7224 */ /* 0x000fe400078e02ff */
[----:B------:R-:W-:Y:S01]  /*0540*/  HFMA2 R15, -RZ, RZ, 0, 0 ;  /* 0x00000000ff0f7431 */ /* 0x000fe200000001ff */
[----:B---3--:R-:W-:Y:S01]  /*0550*/  ISETP.GE.U32.AND P4, PT, R2, 0x1, PT ;  /* 0x000000010200780c */ /* 0x008fe20003f86070 */
[----:B------:R-:W-:-:S02]  /*0560*/  IMAD R11, R28, R7, R10 ;  /* 0x000000071c0b7224 */ /* 0x000fc400078e020a */
[----:B------:R-:W-:Y:S01]  /*0570*/  IMAD.MOV.U32 R7, RZ, RZ, R9 ;  /* 0x000000ffff077224 */ /* 0x000fe200078e0009 */
[----:B------:R-:W-:Y:S02]  /*0580*/  ISETP.GE.AND.EX P4, PT, R3, RZ, PT, P4 ;  /* 0x000000ff0300720c */ /* 0x000fe40003f86340 */
[----:B-1----:R-:W-:Y:S01]  /*0590*/  IADD3 R0, P1, P2, R26, R12, R2 ;  /* 0x0000000c1a007210 */ /* 0x002fe20007a3e002 */
[----:B0-----:R-:W-:-:S03]  /*05a0*/  IMAD.WIDE.U32 R22, R28, UR4, R26 ;  /* 0x000000041c167c25 */ /* 0x001fc6000f8e001a */
[----:B------:R-:W-:Y:S02]  /*05b0*/  ISETP.GE.U32.AND P0, PT, R0, UR4, PT ;  /* 0x0000000400007c0c */ /* 0x000fe4000bf06070 */
[----:B------:R-:W-:-:S04]  /*05c0*/  IADD3.X R0, PT, PT, R27, R13, R3, P1, P2 ;  /* 0x0000000d1b007210 */ /* 0x000fc80000fe4403 */
[----:B------:R-:W-:-:S13]  /*05d0*/  ISETP.GE.AND.EX P0, PT, R0, UR5, PT, P0 ;  /* 0x0000000500007c0c */ /* 0x000fda000bf06300 */
[----:B------:R-:W-:-:S04]  /*05e0*/  @P0 IADD3 R0, P1, PT, R26, R2, RZ ;  /* 0x000000021a000210 */ /* 0x000fc80007f3e0ff */
[----:B------:R-:W-:Y:S02]  /*05f0*/  @P0 LOP3.LUT R0, RZ, R0, RZ, 0x33, !PT ;  /* 0x00000000ff000212 */ /* 0x000fe400078e33ff */
[----:B------:R-:W-:Y:S02]  /*0600*/  @P0 IADD3.X R6, PT, PT, R27, R3, RZ, P1, !PT ;  /* 0x000000031b060210 */ /* 0x000fe40000ffe4ff */
[----:B------:R-:W-:Y:S02]  /*0610*/  @P0 IADD3 R4, P1, PT, R0, UR4, RZ ;  /* 0x0000000400040c10 */ /* 0x000fe4000ff3e0ff */
[----:B------:R-:W-:Y:S02]  /*0620*/  @P0 LOP3.LUT R0, RZ, R6, RZ, 0x33, !PT ;  /* 0x00000006ff000212 */ /* 0x000fe400078e33ff */
[----:B------:R-:W-:Y:S02]  /*0630*/  MOV R6, R8 ;  /* 0x0000000800067202 */ /* 0x000fe40000000f00 */
[----:B------:R-:W-:-:S02]  /*0640*/  @P0 IADD3.X R5, PT, PT, R0, UR5, RZ, P1, !PT ;  /* 0x0000000500050c10 */ /* 0x000fc40008ffe4ff */
[-C--:B------:R-:W-:Y:S01]  /*0650*/  ISETP.LT.U32.AND P0, PT, R26, R12.reuse, PT ;  /* 0x0000000c1a00720c */ /* 0x080fe20003f01070 */
[C---:B------:R-:W-:Y:S01]  /*0660*/  IMAD.WIDE.U32 R24, R28.reuse, R25, R6 ;  /* 0x000000191c187225 */ /* 0x040fe200078e0006 */
[----:B--2---:R-:W0:Y:S02]  /*0670*/  I2F.S64 R0, UR6 ;  /* 0x0000000600007d12 */ /* 0x004e240008301400 */
[----:B------:R-:W-:Y:S01]  /*0680*/  ISETP.LT.AND.EX P0, PT, R27, R13, PT, P0 ;  /* 0x0000000d1b00720c */ /* 0x000fe20003f01300 */
[----:B------:R-:W-:Y:S01]  /*0690*/  IMAD R7, R29, UR4, RZ ;  /* 0x000000041d077c24 */ /* 0x000fe2000f8e02ff */
[----:B------:R-:W-:Y:S02]  /*06a0*/  IADD3 R8, PT, PT, R25, R11, RZ ;  /* 0x0000000b19087210 */ /* 0x000fe40007ffe0ff */
[----:B------:R-:W-:Y:S01]  /*06b0*/  SEL R6, R27, R13, P0 ;  /* 0x0000000d1b067207 */ /* 0x000fe20000000000 */
[----:B------:R-:W-:Y:S01]  /*06c0*/  IMAD R9, R28, UR5, R7 ;  /* 0x000000051c097c24 */ /* 0x000fe2000f8e0207 */
[----:B------:R-:W-:-:S03]  /*06d0*/  SEL R7, R26, R12, P0 ;  /* 0x0000000c1a077207 */ /* 0x000fc60000000000 */
[----:B------:R-:W-:Y:S01]  /*06e0*/  IMAD.IADD R9, R23, 0x1, R9 ;  /* 0x0000000117097824 */ /* 0x000fe200078e0209 */
[----:B------:R-:W-:Y:S06]  /*06f0*/  @!P4 BRA `(.L_x_3) ;  /* 0x000000080000c947 */ /* 0x000fec0003800000 */
[----:B------:R-:W-:Y:S02]  /*0700*/  MOV R10, 0xffffffff ;  /* 0xffffffff000a7802 */ /* 0x000fe40000000f00 */
[----:B------:R-:W-:Y:S02]  /*0710*/  CS2R R12, SRZ ;  /* 0x00000000000c7805 */ /* 0x000fe4000001ff00 */
[----:B------:R-:W-:Y:S02]  /*0720*/  MOV R11, 0xffffffff ;  /* 0xffffffff000b7802 */ /* 0x000fe40000000f00 */
[C---:B------:R-:W-:Y:S02]  /*0730*/  LOP3.LUT R17, R2.reuse, 0xf, RZ, 0xc0, !PT ;  /* 0x0000000f02117812 */ /* 0x040fe400078ec0ff */
[----:B------:R-:W-:Y:S01]  /*0740*/  MOV R15, RZ ;  /* 0x000000ff000f7202 */ /* 0x000fe20000000f00 */
[----:B------:R-:W-:Y:S01]  /*0750*/  IMAD.WIDE.U32 R10, R2, 0x1, R10 ;  /* 0x00000001020a7825 */ /* 0x000fe200078e000a */
[----:B------:R-:W-:-:S02]  /*0760*/  ISETP.NE.U32.AND P1, PT, R17, RZ, PT ;  /* 0x000000ff1100720c */ /* 0x000fc40003f25070 */
[----:B------:R-:W-:Y:S01]  /*0770*/  ISETP.GE.U32.AND P0, PT, R10, 0xf, PT ;  /* 0x0000000f0a00780c */ /* 0x000fe20003f06070 */
[----:B------:R-:W-:Y:S01]  /*0780*/  IMAD.IADD R10, R11, 0x1, R3 ;  /* 0x000000010b0a7824 */ /* 0x000fe200078e0203 */
[----:B------:R-:W-:-:S04]  /*0790*/  ISETP.NE.AND.EX P1, PT, RZ, RZ, PT, P1 ;  /* 0x000000ffff00720c */ /* 0x000fc80003f25310 */
[----:B------:R-:W-:-:S13]  /*07a0*/  ISETP.GE.U32.AND.EX P0, PT, R10, RZ, PT, P0 ;  /* 0x000000ff0a00720c */ /* 0x000fda0003f06100 */
[----:B------:R-:W-:Y:S05]  /*07b0*/  @!P0 BRA `(.L_x_4) ;  /* 0x0000000000bc8947 */ /* 0x000fea0003800000 */
[----:B------:R-:W-:Y:S01]  /*07c0*/  LOP3.LUT R12, R3, 0x7fffffff, RZ, 0xc0, !PT ;  /* 0x7fffffff030c7812 */ /* 0x000fe200078ec0ff */
[----:B------:R-:W1:Y:S01]  /*07d0*/  LDCU.64 UR6, c[0x0][0x3b0] ;  /* 0x00007600ff0677ac */ /* 0x000e620008000a00 */
[----:B------:R-:W-:Y:S02]  /*07e0*/  LOP3.LUT R13, R2, 0xfffffff0, RZ, 0xc0, !PT ;  /* 0xfffffff0020d7812 */ /* 0x000fe400078ec0ff */
[----:B------:R-:W-:Y:S01]  /*07f0*/  MOV R15, RZ ;  /* 0x000000ff000f7202 */ /* 0x000fe20000000f00 */
[----:B------:R-:W-:Y:S01]  /*0800*/  UMOV UR4, URZ ;  /* 0x000000ff00047c82 */ /* 0x000fe20008000000 */
[----:B------:R-:W-:-:S05]  /*0810*/  UMOV UR5, URZ ;  /* 0x000000ff00057c82 */ /* 0x000fca0008000000 */
.L_x_5:
[----:B------:R-:W-:-:S04]  /*0820*/  IADD3 R3, P0, PT, R22, UR4, RZ ;  /* 0x0000000416037c10 */ /* 0x000fc8000ff1e0ff */
[----:B------:R-:W-:Y:S02]  /*0830*/  IADD3.X R14, PT, PT, R9, UR5, RZ, P0, !PT ;  /* 0x00000005090e7c10 */ /* 0x000fe400087fe4ff */
[----:B-1----:R-:W-:-:S04]  /*0840*/  LEA R10, P0, R3, UR6, 0x2 ;  /* 0x00000006030a7c11 */ /* 0x002fc8000f8010ff */
[----:B------:R-:W-:-:S05]  /*0850*/  LEA.HI.X R11, R3, UR7, R14, 0x2, P0 ;  /* 0x00000007030b7c11 */ /* 0x000fca00080f140e */
[----:B------:R-:W2:Y:S04]  /*0860*/  LDG.E R14, desc[UR10][R10.64] ;  /* 0x0000000a0a0e7981 */ /* 0x000ea8000c1e1900 */
[----:B------:R-:W3:Y:S04]  /*0870*/  LDG.E R3, desc[UR10][R10.64+0x4] ;  /* 0x0000040a0a037981 */ /* 0x000ee8000c1e1900 */
[----:B------:R-:W4:Y:S04]  /*0880*/  LDG.E R16, desc[UR10][R10.64+0x8] ;  /* 0x0000080a0a107981 */ /* 0x000f28000c1e1900 */
[----:B------:R-:W5:Y:S04]  /*0890*/  LDG.E R18, desc[UR10][R10.64+0xc] ;  /* 0x00000c0a0a127981 */ /* 0x000f68000c1e1900 */
        /* <DEDUP_REMOVED lines=11> */
[----:B------:R-:W5:Y:S01]  /*0950*/  LDG.E R50, desc[UR10][R10.64+0x3c] ;  /* 0x00003c0a0a327981 */ /* 0x000f62000c1e1900 */
[----:B------:R-:W-:-:S04]  /*0960*/  UIADD3 UR4, UP0, UPT, UR4, 0x10, URZ ;  /* 0x0000001004047890 */ /* 0x000fc8000ff1e0ff */
[----:B------:R-:W-:Y:S02]  /*0970*/  UIADD3.X UR5, UPT, UPT, URZ, UR5, URZ, UP0, !UPT ;  /* 0x00000005ff057290 */ /* 0x000fe400087fe4ff */
[----:B------:R-:W-:-:S04]  /*0980*/  ISETP.NE.U32.AND P0, PT, R13, UR4, PT ;  /* 0x000000040d007c0c */ /* 0x000fc8000bf05070 */
[----:B------:R-:W-:Y:S01]  /*0990*/  ISETP.NE.AND.EX P0, PT, R12, UR5, PT, P0 ;  /* 0x000000050c007c0c */ /* 0x000fe2000bf05300 */
[----:B--2---:R-:W-:-:S04]  /*09a0*/  FADD R14, R14, R15 ;  /* 0x0000000f0e0e7221 */ /* 0x004fc80000000000 */
[----:B---3--:R-:W-:-:S04]  /*09b0*/  FADD R3, R14, R3 ;  /* 0x000000030e037221 */ /* 0x008fc80000000000 */
[----:B----4-:R-:W-:-:S04]  /*09c0*/  FADD R3, R3, R16 ;  /* 0x0000001003037221 */ /* 0x010fc80000000000 */
[----:B-----5:R-:W-:-:S04]  /*09d0*/  FADD R3, R3, R18 ;  /* 0x0000001203037221 */ /* 0x020fc80000000000 */
[----:B------:R-:W-:-:S04]  /*09e0*/  FADD R3, R3, R20 ;  /* 0x0000001403037221 */ /* 0x000fc80000000000 */
        /* <DEDUP_REMOVED lines=10> */
[----:B------:R-:W-:Y:S01]  /*0a90*/  FADD R15, R3, R50 ;  /* 0x00000032030f7221 */ /* 0x000fe20000000000 */
[----:B------:R-:W-:Y:S06]  /*0aa0*/  @P0 BRA `(.L_x_5) ;  /* 0xfffffffc005c0947 */ /* 0x000fec000383ffff */
.L_x_4:
[----:B------:R-:W-:Y:S05]  /*0ab0*/  @!P1 BRA `(.L_x_3) ;  /* 0x0000000400109947 */ /* 0x000fea0003800000 */
[----:B------:R-:W-:Y:S02]  /*0ac0*/  ISETP.GE.U32.AND P0, PT, R17, 0x8, PT ;  /* 0x000000081100780c */ /* 0x000fe40003f06070 */
[----:B------:R-:W-:Y:S02]  /*0ad0*/  LOP3.LUT R19, R2, 0x7, RZ, 0xc0, !PT ;  /* 0x0000000702137812 */ /* 0x000fe400078ec0ff */
[----:B------:R-:W-:Y:S02]  /*0ae0*/  ISETP.GE.U32.AND.EX P0, PT, RZ, RZ, PT, P0 ;  /* 0x000000ffff00720c */ /* 0x000fe40003f06100 */
[----:B------:R-:W-:-:S04]  /*0af0*/  ISETP.NE.U32.AND P1, PT, R19, RZ, PT ;  /* 0x000000ff1300720c */ /* 0x000fc80003f25070 */
[----:B------:R-:W-:-:S07]  /*0b00*/  ISETP.NE.AND.EX P1, PT, RZ, RZ, PT, P1 ;  /* 0x000000ffff00720c */ /* 0x000fce0003f25310 */
[----:B------:R-:W-:Y:S06]  /*0b10*/  @!P0 BRA `(.L_x_6) ;  /* 0x00000000005c8947 */ /* 0x000fec0003800000 */
[----:B------:R-:W1:Y:S01]  /*0b20*/  LDCU.64 UR4, c[0x0][0x3b0] ;  /* 0x00007600ff0477ac */ /* 0x000e620008000a00 */
[----:B------:R-:W-:-:S05]  /*0b30*/  IADD3 R3, P0, PT, R13, R22, RZ ;  /* 0x000000160d037210 */ /* 0x000fca0007f1e0ff */
[----:B------:R-:W-:Y:S01]  /*0b40*/  IMAD.X R14, R12, 0x1, R9, P0 ;  /* 0x000000010c0e7824 */ /* 0x000fe200000e0609 */
        /* <DEDUP_REMOVED lines=9> */
[----:B------:R-:W5:Y:S01]  /*0be0*/  LDG.E R34, desc[UR10][R10.64+0x1c] ;  /* 0x00001c0a0a227981 */ /* 0x000f62000c1e1900 */
[----:B------:R-:W-:-:S04]  /*0bf0*/  IADD3 R13, P0, PT, R13, 0x8, RZ ;  /* 0x000000080d0d7810 */ /* 0x000fc80007f1e0ff */
[----:B------:R-:W-:Y:S01]  /*0c00*/  IADD3.X R12, PT, PT, RZ, R12, RZ, P0, !PT ;  /* 0x0000000cff0c7210 */ /* 0x000fe200007fe4ff */
[----:B--2---:R-:W-:-:S04]  /*0c10*/  FADD R14, R15, R14 ;  /* 0x0000000e0f0e7221 */ /* 0x004fc80000000000 */
[----:B---3--:R-:W-:-:S04]  /*0c20*/  FADD R3, R14, R3 ;  /* 0x000000030e037221 */ /* 0x008fc80000000000 */
[----:B----4-:R-:W-:-:S04]  /*0c30*/  FADD R3, R3, R16 ;  /* 0x0000001003037221 */ /* 0x010fc80000000000 */
[----:B-----5:R-:W-:-:S04]  /*0c40*/  FADD R3, R3, R18 ;  /* 0x0000001203037221 */ /* 0x020fc80000000000 */
[----:B------:R-:W-:-:S04]  /*0c50*/  FADD R3, R3, R20 ;  /* 0x0000001403037221 */ /* 0x000fc80000000000 */
[----:B------:R-:W-:-:S04]  /*0c60*/  FADD R3, R3, R30 ;  /* 0x0000001e03037221 */ /* 0x000fc80000000000 */
[----:B------:R-:W-:-:S04]  /*0c70*/  FADD R3, R3, R32 ;  /* 0x0000002003037221 */ /* 0x000fc80000000000 */
[----:B------:R-:W-:-:S07]  /*0c80*/  FADD R15, R3, R34 ;  /* 0x00000022030f7221 */ /* 0x000fce0000000000 */
.L_x_6:
        /* <DEDUP_REMOVED lines=8> */
[----:B------:R-:W-:-:S04]  /*0d10*/  IADD3 R3, P0, PT, R13, R22, RZ ;  /* 0x000000160d037210 */ /* 0x000fc80007f1e0ff */
[----:B------:R-:W-:Y:S02]  /*0d20*/  IADD3.X R10, PT, PT, R12, R9, RZ, P0, !PT ;  /* 0x000000090c0a7210 */ /* 0x000fe400007fe4ff */
[----:B-1----:R-:W-:-:S04]  /*0d30*/  LEA R2, P0, R3, UR4, 0x2 ;  /* 0x0000000403027c11 */ /* 0x002fc8000f8010ff */
[----:B------:R-:W-:-:S05]  /*0d40*/  LEA.HI.X R3, R3, UR5, R10, 0x2, P0 ;  /* 0x0000000503037c11 */ /* 0x000fca00080f140a */
[----:B------:R-:W2:Y:S04]  /*0d50*/  LDG.E R10, desc[UR10][R2.64] ;  /* 0x0000000a020a7981 */ /* 0x000ea8000c1e1900 */
[----:B------:R-:W3:Y:S04]  /*0d60*/  LDG.E R17, desc[UR10][R2.64+0x4] ;  /* 0x0000040a02117981 */ /* 0x000ee8000c1e1900 */
[----:B------:R-:W4:Y:S04]  /*0d70*/  LDG.E R19, desc[UR10][R2.64+0x8] ;  /* 0x0000080a02137981 */ /* 0x000f28000c1e1900 */
[----:B------:R-:W5:Y:S01]  /*0d80*/  LDG.E R21, desc[UR10][R2.64+0xc] ;  /* 0x00000c0a02157981 */ /* 0x000f62000c1e1900 */
[----:B------:R-:W-:-:S05]  /*0d90*/  IADD3 R13, P0, PT, R13, 0x4, RZ ;  /* 0x000000040d0d7810 */ /* 0x000fca0007f1e0ff */
[----:B------:R-:W-:Y:S02]  /*0da0*/  IMAD.X R12, RZ, RZ, R12, P0 ;  /* 0x000000ffff0c7224 */ /* 0x000fe400000e060c */
[----:B--2---:R-:W-:-:S04]  /*0db0*/  FADD R10, R15, R10 ;  /* 0x0000000a0f0a7221 */ /* 0x004fc80000000000 */
[----:B---3--:R-:W-:-:S04]  /*0dc0*/  FADD R10, R10, R17 ;  /* 0x000000110a0a7221 */ /* 0x008fc80000000000 */
[----:B----4-:R-:W-:-:S04]  /*0dd0*/  FADD R10, R10, R19 ;  /* 0x000000130a0a7221 */ /* 0x010fc80000000000 */
[----:B-----5:R-:W-:-:S07]  /*0de0*/  FADD R15, R10, R21 ;  /* 0x000000150a0f7221 */ /* 0x020fce0000000000 */
.L_x_7:
[----:B------:R-:W-:Y:S05]  /*0df0*/  @!P1 BRA `(.L_x_3) ;  /* 0x0000000000409947 */ /* 0x000fea0003800000 */
[----:B------:R-:W1:Y:S01]  /*0e00*/  LDCU.64 UR6, c[0x0][0x3b0] ;  /* 0x00007600ff0677ac */ /* 0x000e620008000a00 */
[----:B------:R-:W-:Y:S01]  /*0e10*/  UMOV UR4, URZ ;  /* 0x000000ff00047c82 */ /* 0x000fe20008000000 */
[----:B------:R-:W-:-:S05]  /*0e20*/  UMOV UR5, URZ ;  /* 0x000000ff00057c82 */ /* 0x000fca0008000000 */
.L_x_8:
[----:B------:R-:W-:-:S04]  /*0e30*/  IADD3 R3, P0, PT, R13, R22, RZ ;  /* 0x000000160d037210 */ /* 0x000fc80007f1e0ff */
[----:B------:R-:W-:Y:S02]  /*0e40*/  IADD3.X R10, PT, PT, R12, R9, RZ, P0, !PT ;  /* 0x000000090c0a7210 */ /* 0x000fe400007fe4ff */
[----:B-1----:R-:W-:-:S04]  /*0e50*/  LEA R2, P0, R3, UR6, 0x2 ;  /* 0x0000000603027c11 */ /* 0x002fc8000f8010ff */
[----:B------:R-:W-:-:S05]  /*0e60*/  LEA.HI.X R3, R3, UR7, R10, 0x2, P0 ;  /* 0x0000000703037c11 */ /* 0x000fca00080f140a */
[----:B------:R-:W2:Y:S01]  /*0e70*/  LDG.E R2, desc[UR10][R2.64] ;  /* 0x0000000a02027981 */ /* 0x000ea2000c1e1900 */
[----:B------:R-:W-:Y:S01]  /*0e80*/  UIADD3 UR4, UP0, UPT, UR4, 0x1, URZ ;  /* 0x0000000104047890 */ /* 0x000fe2000ff1e0ff */
[----:B------:R-:W-:-:S03]  /*0e90*/  IADD3 R13, P1, PT, R13, 0x1, RZ ;  /* 0x000000010d0d7810 */ /* 0x000fc60007f3e0ff */
[----:B------:R-:W-:Y:S01]  /*0ea0*/  UIADD3.X UR5, UPT, UPT, URZ, UR5, URZ, UP0, !UPT ;  /* 0x00000005ff057290 */ /* 0x000fe200087fe4ff */
[----:B------:R-:W-:Y:S02]  /*0eb0*/  IADD3.X R12, PT, PT, RZ, R12, RZ, P1, !PT ;  /* 0x0000000cff0c7210 */ /* 0x000fe40000ffe4ff */
[----:B------:R-:W-:-:S04]  /*0ec0*/  ISETP.NE.U32.AND P0, PT, R11, UR4, PT ;  /* 0x000000040b007c0c */ /* 0x000fc8000bf05070 */
[----:B------:R-:W-:Y:S01]  /*0ed0*/  ISETP.NE.AND.EX P0, PT, RZ, UR5, PT, P0 ;  /* 0x00000005ff007c0c */ /* 0x000fe2000bf05300 */
[----:B--2---:R-:W-:-:S12]  /*0ee0*/  FADD R15, R2, R15 ;  /* 0x0000000f020f7221 */ /* 0x004fd80000000000 */
[----:B------:R-:W-:Y:S05]  /*0ef0*/  @P0 BRA `(.L_x_8) ;  /* 0xfffffffc00cc0947 */ /* 0x000fea000383ffff */
.L_x_3:
[----:B0-----:R-:W0:Y:S01]  /*0f00*/  MUFU.RCP R3, R0 ;  /* 0x0000000000037308 */ /* 0x001e220000001000 */
[----:B------:R-:W-:Y:S07]  /*0f10*/  BSSY.RECONVERGENT B2, `(.L_x_9) ;  /* 0x000000d000027945 */ /* 0x000fee0003800200 */
[----:B------:R-:W1:Y:S01]  /*0f20*/  FCHK P0, R15, R0 ;  /* 0x000000000f007302 */ /* 0x000e620000000000 */
[----:B0-----:R-:W-:-:S04]  /*0f30*/  FFMA R10, -R0, R3, 1 ;  /* 0x3f800000000a7423 */ /* 0x001fc80000000103 */
[----:B------:R-:W-:-:S04]  /*0f40*/  FFMA R10, R3, R10, R3 ;  /* 0x0000000a030a7223 */ /* 0x000fc80000000003 */
[----:B------:R-:W-:-:S04]  /*0f50*/  FFMA R3, R10, R15, RZ ;  /* 0x0000000f0a037223 */ /* 0x000fc800000000ff */
[----:B------:R-:W-:-:S04]  /*0f60*/  FFMA R2, -R0, R3, R15 ;  /* 0x0000000300027223 */ /* 0x000fc8000000010f */
[----:B------:R-:W-:Y:S01]  /*0f70*/  FFMA R10, R10, R2, R3 ;  /* 0x000000020a0a7223 */ /* 0x000fe20000000003 */
[----:B-1----:R-:W-:Y:S06]  /*0f80*/  @!P0 BRA `(.L_x_10) ;  /* 0x0000000000148947 */ /* 0x002fec0003800000 */
[----:B------:R-:W-:Y:S01]  /*0f90*/  IMAD.MOV.U32 R3, RZ, RZ, R15 ;  /* 0x000000ffff037224 */ /* 0x000fe200078e000f */
[----:B------:R-:W-:Y:S02]  /*0fa0*/  MOV R2, R0 ;  /* 0x0000000000027202 */ /* 0x000fe40000000f00 */
[----:B------:R-:W-:-:S07]  /*0fb0*/  MOV R42, 0xfd0 ;  /* 0x00000fd0002a7802 */ /* 0x000fce0000000f00 */
[----:B------:R-:W-:Y:S05]  /*0fc0*/  CALL.REL.NOINC `($__internal_2_$__cuda_sm3x_div_rn_noftz_f32_slowpath) ;  /* 0x0000008000107944 */ /* 0x000fea0003c00000 */
[----:B------:R-:W-:-:S07]  /*0fd0*/  MOV R10, R2 ;  /* 0x00000002000a7202 */ /* 0x000fce0000000f00 */
.L_x_10:
[----:B------:R-:W-:Y:S05]  /*0fe0*/  BSYNC.RECONVERGENT B2 ;  /* 0x0000000000027941 */ /* 0x000fea0003800200 */
.L_x_9:
[----:B------:R-:W-:Y:S01]  /*0ff0*/  IMAD.MOV.U32 R31, RZ, RZ, RZ ;  /* 0x000000ffff1f7224 */ /* 0x000fe200078e00ff */
[----:B------:R-:W-:Y:S06]  /*1000*/  @!P4 BRA `(.L_x_11) ;  /* 0x000000080074c947 */ /* 0x000fec0003800000 */
[----:B------:R-:W0:Y:S01]  /*1010*/  LDCU.64 UR8, c[0x0][0x390] ;  /* 0x00007200ff0877ac */ /* 0x000e220008000a00 */
[----:B------:R-:W-:Y:S01]  /*1020*/  HFMA2 R31, -RZ, RZ, 0, 0 ;  /* 0x00000000ff1f7431 */ /* 0x000fe200000001ff */
[----:B------:R-:W-:Y:S01]  /*1030*/  UMOV UR6, URZ ;  /* 0x000000ff00067c82 */ /* 0x000fe20008000000 */
[----:B------:R-:W-:Y:S01]  /*1040*/  UMOV UR7, URZ ;  /* 0x000000ff00077c82 */ /* 0x000fe20008000000 */
[----:B0-----:R-:W-:Y:S02]  /*1050*/  UIADD3 UR4, UP0, UPT, UR8, -0x1, URZ ;  /* 0xffffffff08047890 */ /* 0x001fe4000ff1e0ff */
[----:B------:R-:W-:Y:S02]  /*1060*/  ULOP3.LUT UR12, UR8, 0xf, URZ, 0xc0, !UPT ;  /* 0x0000000f080c7892 */ /* 0x000fe4000f8ec0ff */
[----:B------:R-:W-:Y:S02]  /*1070*/  UIADD3.X UR5, UPT, UPT, UR9, -0x1, URZ, UP0, !UPT ;  /* 0xffffffff09057890 */ /* 0x000fe400087fe4ff */
[----:B------:R-:W-:-:S02]  /*1080*/  UISETP.GE.U32.AND UP1, UPT, UR4, 0xf, UPT ;  /* 0x0000000f0400788c */ /* 0x000fc4000bf26070 */
[----:B------:R-:W-:Y:S02]  /*1090*/  UISETP.NE.U32.AND UP0, UPT, UR12, URZ, UPT ;  /* 0x000000ff0c00728c */ /* 0x000fe4000bf05070 */
[----:B------:R-:W-:Y:S02]  /*10a0*/  UISETP.GE.U32.AND.EX UP1, UPT, UR5, URZ, UPT, UP1 ;  /* 0x000000ff0500728c */ /* 0x000fe4000bf26110 */
[----:B------:R-:W-:-:S07]  /*10b0*/  UISETP.NE.AND.EX UP0, UPT, URZ, URZ, UPT, UP0 ;  /* 0x000000ffff00728c */ /* 0x000fce000bf05300 */
[----:B------:R-:W-:Y:S05]  /*10c0*/  BRA.U !UP1, `(.L_x_12) ;  /* 0x0000000109fc7547 */ /* 0x000fea000b800000 */
[----:B------:R-:W-:Y:S01]  /*10d0*/  MOV R31, RZ ;  /* 0x000000ff001f7202 */ /* 0x000fe20000000f00 */
[----:B------:R-:W0:Y:S01]  /*10e0*/  LDCU.64 UR14, c[0x0][0x3b0] ;  /* 0x00007600ff0e77ac */ /* 0x000e220008000a00 */
[----:B------:R-:W-:Y:S02]  /*10f0*/  ULOP3.LUT UR6, UR8, 0xfffffff0, URZ, 0xc0, !UPT ;  /* 0xfffffff008067892 */ /* 0x000fe4000f8ec0ff */
[----:B------:R-:W-:Y:S01]  /*1100*/  ULOP3.LUT UR7, UR9, 0x7fffffff, URZ, 0xc0, !UPT ;  /* 0x7fffffff09077892 */ /* 0x000fe2000f8ec0ff */
[----:B------:R-:W-:Y:S01]  /*1110*/  UMOV UR4, URZ ;  /* 0x000000ff00047c82 */ /* 0x000fe20008000000 */
[----:B------:R-:W-:-:S10]  /*1120*/  UMOV UR5, URZ ;  /* 0x000000ff00057c82 */ /* 0x000fd40008000000 */
.L_x_13:
[----:B------:R-:W-:-:S04]  /*1130*/  IADD3 R3, P0, PT, R22, UR4, RZ ;  /* 0x0000000416037c10 */ /* 0x000fc8000ff1e0ff */
[----:B------:R-:W-:Y:S02]  /*1140*/  IADD3.X R12, PT, PT, R9, UR5, RZ, P0, !PT ;  /* 0x00000005090c7c10 */ /* 0x000fe400087fe4ff */
[----:B0-----:R-:W-:-:S04]  /*1150*/  LEA R2, P0, R3, UR14, 0x2 ;  /* 0x0000000e03027c11 */ /* 0x001fc8000f8010ff */
        /* <DEDUP_REMOVED lines=18> */
[----:B------:R-:W-:Y:S02]  /*1280*/  UISETP.NE.U32.AND UP1, UPT, UR4, UR6, UPT ;  /* 0x000000060400728c */ /* 0x000fe4000bf25070 */
[----:B------:R-:W-:-:S04]  /*1290*/  UIADD3.X UR5, UPT, UPT, URZ, UR5, URZ, UP2, !UPT ;  /* 0x00000005ff057290 */ /* 0x000fc800097fe4ff */
[----:B------:R-:W-:Y:S01]  /*12a0*/  UISETP.NE.AND.EX UP1, UPT, UR5, UR7, UPT, UP1 ;  /* 0x000000070500728c */ /* 0x000fe2000bf25310 */
[----:B--2---:R-:W-:-:S04]  /*12b0*/  FADD R12, R33, -R10 ;  /* 0x8000000a210c7221 */ /* 0x004fc80000000000 */
[----:B------:R-:W-:Y:S01]  /*12c0*/  FFMA R12, R12, R12, R31 ;  /* 0x0000000c0c0c7223 */ /* 0x000fe2000000001f */
[--C-:B---3--:R-:W-:Y:S01]  /*12d0*/  FADD R35, R35, -R10.reuse ;  /* 0x8000000a23237221 */ /* 0x108fe20000000000 */
[----:B----4-:R-:W-:-:S03]  /*12e0*/  FADD R37, R37, -R10 ;  /* 0x8000000a25257221 */ /* 0x010fc60000000000 */
[----:B------:R-:W-:Y:S01]  /*12f0*/  FFMA R12, R35, R35, R12 ;  /* 0x00000023230c7223 */ /* 0x000fe2000000000c */
[----:B-----5:R-:W-:-:S03]  /*1300*/  FADD R39, R39, -R10 ;  /* 0x8000000a27277221 */ /* 0x020fc60000000000 */
[----:B------:R-:W-:Y:S01]  /*1310*/  FFMA R12, R37, R37, R12 ;  /* 0x00000025250c7223 */ /* 0x000fe2000000000c */
[----:B------:R-:W-:-:S03]  /*1320*/  FADD R41, R41, -R10 ;  /* 0x8000000a29297221 */ /* 0x000fc60000000000 */
        /* <DEDUP_REMOVED lines=22> */
[----:B------:R-:W-:-:S04]  /*1490*/  FFMA R12, R11, R11, R12 ;  /* 0x0000000b0b0c7223 */ /* 0x000fc8000000000c */
[----:B------:R-:W-:Y:S01]  /*14a0*/  FFMA R31, R21, R21, R12 ;  /* 0x00000015151f7223 */ /* 0x000fe2000000000c */
[----:B------:R-:W-:Y:S06]  /*14b0*/  BRA.U UP1, `(.L_x_13) ;  /* 0xfffffffd011c7547 */ /* 0x000fec000b83ffff */
.L_x_12:
[----:B------:R-:W-:Y:S05]  /*14c0*/  BRA.U !UP0, `(.L_x_11) ;  /* 0x0000000508447547 */ /* 0x000fea000b800000 */
[----:B------:R-:W-:Y:S02]  /*14d0*/  UISETP.GE.U32.AND UP1, UPT, UR12, 0x8, UPT ;  /* 0x000000080c00788c */ /* 0x000fe4000bf26070 */
[----:B------:R-:W-:Y:S02]  /*14e0*/  ULOP3.LUT UR4, UR8, 0x7, URZ, 0xc0, !UPT ;  /* 0x0000000708047892 */ /* 0x000fe4000f8ec0ff */
[----:B------:R-:W-:Y:S02]  /*14f0*/  UISETP.GE.U32.AND.EX UP1, UPT, URZ, URZ, UPT, UP1 ;  /* 0x000000ffff00728c */ /* 0x000fe4000bf26110 */
[----:B------:R-:W-:-:S04]  /*1500*/  UISETP.NE.U32.AND UP0, UPT, UR4, URZ, UPT ;  /* 0x000000ff0400728c */ /* 0x000fc8000bf05070 */
[----:B------:R-:W-:-:S03]  /*1510*/  UISETP.NE.AND.EX UP0, UPT, URZ, URZ, UPT, UP0 ;  /* 0x000000ffff00728c */ /* 0x000fc6000bf05300 */
[----:B------:R-:W-:Y:S08]  /*1520*/  BRA.U !UP1, `(.L_x_14) ;  /* 0x00000001097c7547 */ /* 0x000ff0000b800000 */
[----:B------:R-:W0:Y:S01]  /*1530*/  LDCU.64 UR12, c[0x0][0x3b0] ;  /* 0x00007600ff0c77ac */ /* 0x000e220008000a00 */
        /* <DEDUP_REMOVED lines=12> */
[----:B------:R-:W-:-:S04]  /*1600*/  UIADD3 UR6, UP1, UPT, UR6, 0x8, URZ ;  /* 0x0000000806067890 */ /* 0x000fc8000ff3e0ff */
[----:B------:R-:W-:Y:S01]  /*1610*/  UIADD3.X UR7, UPT, UPT, URZ, UR7, URZ, UP1, !UPT ;  /* 0x00000007ff077290 */ /* 0x000fe20008ffe4ff */
        /* <DEDUP_REMOVED lines=15> */
[----:B------:R-:W-:-:S07]  /*1710*/  FFMA R31, R35, R35, R12 ;  /* 0x00000023231f7223 */ /* 0x000fce000000000c */
.L_x_14:
        /* <DEDUP_REMOVED lines=24> */
[----:B------:R-:W-:-:S04]  /*18a0*/  FFMA R12, R15, R15, R12 ;  /* 0x0000000f0f0c7223 */ /* 0x000fc8000000000c */
[----:B------:R-:W-:-:S07]  /*18b0*/  FFMA R31, R17, R17, R12 ;  /* 0x00000011111f7223 */ /* 0x000fce000000000c */
.L_x_15:
[----:B------:R-:W-:Y:S05]  /*18c0*/  BRA.U !UP0, `(.L_x_11) ;  /* 0x0000000108447547 */ /* 0x000fea000b800000 */
[----:B------:R-:W0:Y:S01]  /*18d0*/  LDCU.64 UR12, c[0x0][0x3b0] ;  /* 0x00007600ff0c77ac */ /* 0x000e220008000a00 */
[----:B------:R-:W-:Y:S01]  /*18e0*/  UMOV UR4, URZ ;  /* 0x000000ff00047c82 */ /* 0x000fe20008000000 */
[----:B------:R-:W-:-:S05]  /*18f0*/  UMOV UR5, URZ ;  /* 0x000000ff00057c82 */ /* 0x000fca0008000000 */
.L_x_16:
[----:B------:R-:W-:-:S04]  /*1900*/  IADD3 R3, P0, PT, R22, UR6, RZ ;  /* 0x0000000616037c10 */ /* 0x000fc8000ff1e0ff */
[----:B------:R-:W-:Y:S02]  /*1910*/  IADD3.X R12, PT, PT, R9, UR7, RZ, P0, !PT ;  /* 0x00000007090c7c10 */ /* 0x000fe400087fe4ff */
[----:B0-----:R-:W-:-:S04]  /*1920*/  LEA R2, P0, R3, UR12, 0x2 ;  /* 0x0000000c03027c11 */ /* 0x001fc8000f8010ff */
[----:B------:R-:W-:-:S06]  /*1930*/  LEA.HI.X R3, R3, UR13, R12, 0x2, P0 ;  /* 0x0000000d03037c11 */ /* 0x000fcc00080f140c */
[----:B------:R-:W2:Y:S01]  /*1940*/  LDG.E R3, desc[UR10][R2.64] ;  /* 0x0000000a02037981 */ /* 0x000ea2000c1e1900 */
[----:B------:R-:W-:Y:S02]  /*1950*/  UIADD3 UR4, UP0, UPT, UR4, 0x1, URZ ;  /* 0x0000000104047890 */ /* 0x000fe4000ff1e0ff */
[----:B------:R-:W-:Y:S02]  /*1960*/  UIADD3 UR6, UP1, UPT, UR6, 0x1, URZ ;  /* 0x0000000106067890 */ /* 0x000fe4000ff3e0ff */
[----:B------:R-:W-:Y:S02]  /*1970*/  UIADD3.X UR5, UPT, UPT, URZ, UR5, URZ, UP0, !UPT ;  /* 0x00000005ff057290 */ /* 0x000fe400087fe4ff */
[----:B------:R-:W-:Y:S02]  /*1980*/  UISETP.NE.U32.AND UP0, UPT, UR4, UR8, UPT ;  /* 0x000000080400728c */ /* 0x000fe4000bf05070 */
[----:B------:R-:W-:Y:S02]  /*1990*/  UIADD3.X UR7, UPT, UPT, URZ, UR7, URZ, UP1, !UPT ;  /* 0x00000007ff077290 */ /* 0x000fe40008ffe4ff */
[----:B------:R-:W-:Y:S01]  /*19a0*/  UISETP.NE.AND.EX UP0, UPT, UR5, URZ, UPT, UP0 ;  /* 0x000000ff0500728c */ /* 0x000fe2000bf05300 */
[----:B--2---:R-:W-:-:S04]  /*19b0*/  FADD R12, R3, -R10 ;  /* 0x8000000a030c7221 */ /* 0x004fc80000000000 */
[----:B------:R-:W-:-:S04]  /*19c0*/  FFMA R31, R12, R12, R31 ;  /* 0x0000000c0c1f7223 */ /* 0x000fc8000000001f */
[----:B------:R-:W-:Y:S05]  /*19d0*/  BRA.U UP0, `(.L_x_16) ;  /* 0xfffffffd00c87547 */ /* 0x000fea000b83ffff */
.L_x_11:
[----:B------:R-:W0:Y:S01]  /*19e0*/  LDCU.64 UR4, c[0x0][0x398] ;  /* 0x00007300ff0477ac */ /* 0x000e220008000a00 */
[----:B------:R-:W1:Y:S01]  /*19f0*/  MUFU.RCP R11, R0 ;  /* 0x00000000000b7308 */ /* 0x000e620000001000 */
[----:B------:R-:W-:Y:S07]  /*1a00*/  BSSY.RECONVERGENT B2, `(.L_x_17) ;  /* 0x0000013000027945 */ /* 0x000fee0003800200 */
[----:B------:R-:W2:Y:S01]  /*1a10*/  FCHK P1, R31, R0 ;  /* 0x000000001f007302 */ /* 0x000ea20000020000 */
[----:B0-----:R-:W-:Y:S01]  /*1a20*/  ISETP.LT.U32.AND P0, PT, R26, UR4, PT ;  /* 0x000000041a007c0c */ /* 0x001fe2000bf01070 */
[----:B-1----:R-:W-:-:S03]  /*1a30*/  FFMA R2, -R0, R11, 1 ;  /* 0x3f80000000027423 */ /* 0x002fc6000000010b */
[----:B------:R-:W-:Y:S01]  /*1a40*/  ISETP.LT.AND.EX P0, PT, R27, UR5, PT, P0 ;  /* 0x000000051b007c0c */ /* 0x000fe2000bf01300 */
[----:B------:R-:W-:-:S03]  /*1a50*/  FFMA R11, R11, R2, R11 ;  /* 0x000000020b0b7223 */ /* 0x000fc6000000000b */
[----:B------:R-:W-:Y:S01]  /*1a60*/  SEL R12, R26, UR4, P0 ;  /* 0x000000041a0c7c07 */ /* 0x000fe20008000000 */
[----:B------:R-:W-:Y:S01]  /*1a70*/  FFMA R2, R11, R31, RZ ;  /* 0x0000001f0b027223 */ /* 0x000fe200000000ff */
[----:B------:R-:W-:Y:S02]  /*1a80*/  SEL R14, R27, UR5, P0 ;  /* 0x000000051b0e7c07 */ /* 0x000fe40008000000 */
[----:B------:R-:W-:Y:S01]  /*1a90*/  IADD3 R12, P2, PT, RZ, -R12, RZ ;  /* 0x8000000cff0c7210 */ /* 0x000fe20007f5e0ff */
[----:B------:R-:W-:-:S04]  /*1aa0*/  FFMA R3, -R0, R2, R31 ;  /* 0x0000000200037223 */ /* 0x000fc8000000011f */
[----:B------:R-:W-:Y:S01]  /*1ab0*/  FFMA R11, R11, R3, R2 ;  /* 0x000000030b0b7223 */ /* 0x000fe20000000002 */
[----:B------:R-:W-:Y:S01]  /*1ac0*/  IMAD.X R14, RZ, RZ, ~R14, P2 ;  /* 0x000000ffff0e7224 */ /* 0x000fe200010e0e0e */
[----:B--2---:R-:W-:Y:S06]  /*1ad0*/  @!P1 BRA `(.L_x_18) ;  /* 0x0000000000149947 */ /* 0x004fec0003800000 */
[----:B------:R-:W-:Y:S02]  /*1ae0*/  MOV R3, R31 ;  /* 0x0000001f00037202 */ /* 0x000fe40000000f00 */
[----:B------:R-:W-:Y:S02]  /*1af0*/  MOV R2, R0 ;  /* 0x0000000000027202 */ /* 0x000fe40000000f00 */
[----:B------:R-:W-:-:S07]  /*1b00*/  MOV R42, 0x1b20 ;  /* 0x00001b20002a7802 */ /* 0x000fce0000000f00 */
[----:B------:R-:W-:Y:S05]  /*1b10*/  CALL.REL.NOINC `($__internal_2_$__cuda_sm3x_div_rn_noftz_f32_slowpath) ;  /* 0x00000074003c7944 */ /* 0x000fea0003c00000 */
[----:B------:R-:W-:-:S07]  /*1b20*/  IMAD.MOV.U32 R11, RZ, RZ, R2 ;  /* 0x000000ffff0b7224 */ /* 0x000fce00078e0002 */
.L_x_18:
[----:B------:R-:W-:Y:S05]  /*1b30*/  BSYNC.RECONVERGENT B2 ;  /* 0x0000000000027941 */ /* 0x000fea0003800200 */
.L_x_17:
[----:B------:R-:W-:Y:S01]  /*1b40*/  IADD3 R3, P1, PT, RZ, -R7, RZ ;  /* 0x80000007ff037210 */ /* 0x000fe20007f3e0ff */
[----:B------:R-:W-:Y:S03]  /*1b50*/  BSSY.RECONVERGENT B2, `(.L_x_19) ;  /* 0x0000201000027945 */ /* 0x000fe60003800200 */
[----:B------:R-:W-:Y:S02]  /*1b60*/  ISETP.GE.U32.AND P0, PT, R4, R3, PT ;  /* 0x000000030400720c */ /* 0x000fe40003f06070 */
[----:B------:R-:W-:-:S04]  /*1b70*/  IADD3.X R2, PT, PT, RZ, ~R6, RZ, P1, !PT ;  /* 0x80000006ff027210 */ /* 0x000fc80000ffe4ff */
[----:B------:R-:W-:-:S13]  /*1b80*/  ISETP.GE.AND.EX P0, PT, R5, R2, PT, P0 ;  /* 0x000000020500720c */ /* 0x000fda0003f06300 */
[----:B------:R-:W-:Y:S05]  /*1b90*/  @!P0 BRA `(.L_x_20) ;  /* 0x0000001c00f08947 */ /* 0x000fea0003800000 */
[----:B------:R-:W0:Y:S02]  /*1ba0*/  LDC.64 R20, c[0x0][0x390] ;  /* 0x0000e400ff147b82 */ /* 0x000e240000000a00 */
[----:B0-----:R-:W-:-:S04]  /*1bb0*/  ISETP.GE.U32.AND P0, PT, R20, 0x1, PT ;  /* 0x000000011400780c */ /* 0x001fc80003f06070 */
[----:B------:R-:W-:-:S13]  /*1bc0*/  ISETP.GE.AND.EX P0, PT, R21, RZ, PT, P0 ;  /* 0x000000ff1500720c */ /* 0x000fda0003f06300 */
[----:B------:R-:W-:Y:S05]  /*1bd0*/  @!P0 BRA `(.L_x_21) ;  /* 0x0000001800148947 */ /* 0x000fea0003800000 */
[C---:B------:R-:W-:Y:S01]  /*1be0*/  IADD3 R13, P0, PT, R20.reuse, -0x1, RZ ;  /* 0xffffffff140d7810 */ /* 0x040fe20007f1e0ff */
[----:B------:R-:W-:Y:S01]  /*1bf0*/  HFMA2 R33, -RZ, RZ, -1.875, 0 ;  /* 0xbf800000ff217431 */ /* 0x000fe200000001ff */
[C---:B------:R-:W-:Y:S01]  /*1c00*/  LOP3.LUT R16, R20.reuse, 0x7, RZ, 0xc0, !PT ;  /* 0x0000000714107812 */ /* 0x040fe200078ec0ff */
[----:B------:R-:W-:Y:S01]  /*1c10*/  BSSY.RECONVERGENT B3, `(.L_x_22) ;  /* 0x0000180000037945 */ /* 0x000fe20003800200 */
[C---:B------:R-:W-:Y:S01]  /*1c20*/  LOP3.LUT R15, R20.reuse, 0xf, RZ, 0xc0, !PT ;  /* 0x0000000f140f7812 */ /* 0x040fe200078ec0ff */
[----:B------:R-:W-:Y:S01]  /*1c30*/  IMAD.MOV.U32 R34, RZ, RZ, R14 ;  /* 0x000000ffff227224 */ /* 0x000fe200078e000e */
[C---:B------:R-:W-:Y:S02]  /*1c40*/  LOP3.LUT R17, R20.reuse, 0x3, RZ, 0xc0, !PT ;  /* 0x0000000314117812 */ /* 0x040fe400078ec0ff */
[C---:B------:R-:W-:Y:S02]  /*1c50*/  LOP3.LUT R18, R20.reuse, 0xfffffff0, RZ, 0xc0, !PT ;  /* 0xfffffff014127812 */ /* 0x040fe400078ec0ff */
[----:B------:R-:W-:-:S02]  /*1c60*/  LOP3.LUT R19, R20, 0xfffffff8, RZ, 0xc0, !PT ;  /* 0xfffffff814137812 */ /* 0x000fc400078ec0ff */
[C---:B------:R-:W-:Y:S02]  /*1c70*/  LOP3.LUT R20, R21.reuse, 0x7fffffff, RZ, 0xc0, !PT ;  /* 0x7fffffff15147812 */ /* 0x040fe400078ec0ff */
[----:B------:R-:W-:Y:S02]  /*1c80*/  IADD3.X R21, PT, PT, R21, -0x1, RZ, P0, !PT ;  /* 0xffffffff15157810 */ /* 0x000fe400007fe4ff */
[----:B------:R-:W-:Y:S02]  /*1c90*/  IADD3 R32, P1, PT, R16, -0x1, RZ ;  /* 0xffffffff10207810 */ /* 0x000fe40007f3e0ff */
[----:B------:R-:W-:Y:S02]  /*1ca0*/  IADD3 R30, P0, PT, R15, -0x1, RZ ;  /* 0xffffffff0f1e7810 */ /* 0x000fe40007f1e0ff */
[----:B------:R-:W-:Y:S01]  /*1cb0*/  MOV R31, R12 ;  /* 0x0000000c001f7202 */ /* 0x000fe20000000f00 */
[----:B------:R-:W-:Y:S01]  /*1cc0*/  IMAD.X R36, RZ, RZ, -0x1, P1 ;  /* 0xffffffffff247424 */ /* 0x000fe200008e06ff */
[----:B------:R-:W-:-:S09]  /*1cd0*/  IADD3.X R35, PT, PT, RZ, -0x1, RZ, P0, !PT ;  /* 0xffffffffff237810 */ /* 0x000fd200007fe4ff */
.L_x_44:
[----:B------:R-:W-:Y:S02]  /*1ce0*/  ISETP.GE.U32.AND P0, PT, R13, 0xf, PT ;  /* 0x0000000f0d00780c */ /* 0x000fe40003f06070 */
[----:B------:R-:W-:Y:S02]  /*1cf0*/  CS2R R40, SRZ ;  /* 0x0000000000287805 */ /* 0x000fe4000001ff00 */
[----:B------:R-:W-:Y:S02]  /*1d00*/  IADD3 R37, P1, PT, R31, R22, RZ ;  /* 0x000000161f257210 */ /* 0x000fe40007f3e0ff */
[----:B------:R-:W-:Y:S02]  /*1d10*/  ISETP.GE.U32.AND.EX P0, PT, R21, RZ, PT, P0 ;  /* 0x000000ff1500720c */ /* 0x000fe40003f06100 */
[----:B------:R-:W-:Y:S02]  /*1d20*/  MOV R39, RZ ;  /* 0x000000ff00277202 */ /* 0x000fe40000000f00 */
[----:B------:R-:W-:-:S09]  /*1d30*/  IADD3.X R38, PT, PT, R34, R9, RZ, P1, !PT ;  /* 0x0000000922267210 */ /* 0x000fd20000ffe4ff */
[----:B------:R-:W-:Y:S05]  /*1d40*/  @!P0 BRA `(.L_x_23) ;  /* 0x0000000000c48947 */ /* 0x000fea0003800000 */
[----:B------:R-:W0:Y:S01]  /*1d50*/  LDCU.64 UR4, c[0x0][0x3b8] ;  /* 0x00007700ff0477ac */ /* 0x000e220008000a00 */
[----:B------:R-:W-:Y:S01]  /*1d60*/  IMAD.MOV.U32 R39, RZ, RZ, RZ ;  /* 0x000000ffff277224 */ /* 0x000fe200078e00ff */
[----:B------:R-:W-:Y:S02]  /*1d70*/  MOV R41, R18 ;  /* 0x0000001200297202 */ /* 0x000fe40000000f00 */
[----:B------:R-:W-:Y:S02]  /*1d80*/  MOV R40, R20 ;  /* 0x0000001400287202 */ /* 0x000fe40000000f00 */
[----:B0-----:R-:W-:-:S04]  /*1d90*/  LEA R2, P0, R37, UR4, 0x2 ;  /* 0x0000000425027c11 */ /* 0x001fc8000f8010ff */
[----:B------:R-:W-:Y:S02]  /*1da0*/  IADD3 R2, P1, PT, R2, 0x20, RZ ;  /* 0x0000002002027810 */ /* 0x000fe40007f3e0ff */
[----:B------:R-:W-:-:S05]  /*1db0*/  LEA.HI.X R3, R37, UR5, R38, 0x2, P0 ;  /* 0x0000000525037c11 */ /* 0x000fca00080f1426 */
[----:B------:R-:W-:-:S07]  /*1dc0*/  IMAD.X R3, RZ, RZ, R3, P1 ;  /* 0x000000ffff037224 */ /* 0x000fce00008e0603 */
.L_x_24:
[----:B------:R-:W2:Y:S04]  /*1dd0*/  LDG.E R44, desc[UR10][R2.64+-0x20] ;  /* 0xffffe00a022c7981 */ /* 0x000ea8000c1e1900 */
[----:B------:R-:W3:Y:S04]  /*1de0*/  LDG.E R47, desc[UR10][R2.64+-0x1c] ;  /* 0xffffe40a022f7981 */ /* 0x000ee8000c1e1900 */
[----:B------:R-:W4:Y:S04]  /*1df0*/  LDG.E R48, desc[UR10][R2.64+-0x18] ;  /* 0xffffe80a02307981 */ /* 0x000f28000c1e1900 */
[----:B------:R-:W5:Y:S04]  /*1e00*/  LDG.E R46, desc[UR10][R2.64+-0x14] ;  /* 0xffffec0a022e7981 */ /* 0x000f68000c1e1900 */
[----:B------:R-:W5:Y:S04]  /*1e10*/  LDG.E R45, desc[UR10][R2.64+-0x10] ;  /* 0xfffff00a022d7981 */ /* 0x000f68000c1e1900 */
[----:B------:R-:W5:Y:S04]  /*1e20*/  LDG.E R43, desc[UR10][R2.64+-0xc] ;  /* 0xfffff40a022b7981 */ /* 0x000f68000c1e1900 */
[----:B------:R-:W5:Y:S01]  /*1e30*/  LDG.E R42, desc[UR10][R2.64+-0x8] ;  /* 0xfffff80a022a7981 */ /* 0x000f62000c1e1900 */
[----:B--2---:R-:W-:-:S03]  /*1e40*/  FADD R44, R44, R39 ;  /* 0x000000272c2c7221 */ /* 0x004fc60000000000 */
[----:B------:R-:W2:Y:S01]  /*1e50*/  LDG.E R39, desc[UR10][R2.64+-0x4] ;  /* 0xfffffc0a02277981 */ /* 0x000ea2000c1e1900 */
[----:B---3--:R-:W-:-:S03]  /*1e60*/  FADD R47, R44, R47 ;  /* 0x0000002f2c2f7221 */ /* 0x008fc60000000000 */
[----:B------:R-:W3:Y:S01]  /*1e70*/  LDG.E R44, desc[UR10][R2.64] ;  /* 0x0000000a022c7981 */ /* 0x000ee2000c1e1900 */
[----:B----4-:R-:W-:-:S03]  /*1e80*/  FADD R49, R47, R48 ;  /* 0x000000302f317221 */ /* 0x010fc60000000000 */
[----:B------:R-:W4:Y:S01]  /*1e90*/  LDG.E R47, desc[UR10][R2.64+0x4] ;  /* 0x0000040a022f7981 */ /* 0x000f22000c1e1900 */
[----:B-----5:R-:W-:-:S03]  /*1ea0*/  FADD R48, R49, R46 ;  /* 0x0000002e31307221 */ /* 0x020fc60000000000 */
[----:B------:R-:W5:Y:S01]  /*1eb0*/  LDG.E R46, desc[UR10][R2.64+0x8] ;  /* 0x0000080a022e7981 */ /* 0x000f62000c1e1900 */
[----:B------:R-:W-:-:S03]  /*1ec0*/  FADD R48, R48, R45 ;  /* 0x0000002d30307221 */ /* 0x000fc60000000000 */
[----:B------:R-:W5:Y:S01]  /*1ed0*/  LDG.E R45, desc[UR10][R2.64+0xc] ;  /* 0x00000c0a022d7981 */ /* 0x000f62000c1e1900 */
[----:B------:R-:W-:-:S03]  /*1ee0*/  FADD R49, R48, R43 ;  /* 0x0000002b30317221 */ /* 0x000fc60000000000 */
[----:B------:R-:W5:Y:S01]  /*1ef0*/  LDG.E R43, desc[UR10][R2.64+0x10] ;  /* 0x0000100a022b7981 */ /* 0x000f62000c1e1900 */
[----:B------:R-:W-:-:S03]  /*1f00*/  FADD R50, R49, R42 ;  /* 0x0000002a31327221 */ /* 0x000fc60000000000 */
[----:B------:R-:W5:Y:S04]  /*1f10*/  LDG.E R49, desc[UR10][R2.64+0x14] ;  /* 0x0000140a02317981 */ /* 0x000f68000c1e1900 */
[----:B------:R-:W5:Y:S04]  /*1f20*/  LDG.E R48, desc[UR10][R2.64+0x18] ;  /* 0x0000180a02307981 */ /* 0x000f68000c1e1900 */
[----:B------:R0:W5:Y:S01]  /*1f30*/  LDG.E R42, desc[UR10][R2.64+0x1c] ;  /* 0x00001c0a022a7981 */ /* 0x000162000c1e1900 */
[----:B------:R-:W-:-:S04]  /*1f40*/  IADD3 R41, P0, PT, R41, -0x10, RZ ;  /* 0xfffffff029297810 */ /* 0x000fc80007f1e0ff */
[----:B------:R-:W-:Y:S02]  /*1f50*/  IADD3.X R40, PT, PT, R40, -0x1, RZ, P0, !PT ;  /* 0xffffffff28287810 */ /* 0x000fe400007fe4ff */
[----:B------:R-:W-:Y:S02]  /*1f60*/  ISETP.NE.U32.AND P0, PT, R41, RZ, PT ;  /* 0x000000ff2900720c */ /* 0x000fe40003f05070 */
[----:B0-----:R-:W-:Y:S02]  /*1f70*/  IADD3 R2, P1, PT, R2, 0x40, RZ ;  /* 0x0000004002027810 */ /* 0x001fe40007f3e0ff */
[----:B------:R-:W-:Y:S02]  /*1f80*/  ISETP.NE.AND.EX P0, PT, R40, RZ, PT, P0 ;  /* 0x000000ff2800720c */ /* 0x000fe40003f05300 */
        /* <DEDUP_REMOVED lines=9> */
[----:B------:R-:W-:Y:S01]  /*2020*/  FADD R39, R49, R42 ;  /* 0x0000002a31277221 */ /* 0x000fe20000000000 */
[----:B------:R-:W-:Y:S06]  /*2030*/  @P0 BRA `(.L_x_24) ;  /* 0xfffffffc00640947 */ /* 0x000fec000383ffff */
[----:B------:R-:W-:Y:S01]  /*2040*/  MOV R40, R18 ;  /* 0x0000001200287202 */ /* 0x000fe20000000f00 */
[----:B------:R-:W-:-:S07]  /*2050*/  IMAD.MOV.U32 R41, RZ, RZ, R20 ;  /* 0x000000ffff297224 */ /* 0x000fce00078e0014 */
.L_x_23:
[----:B------:R-:W-:-:S04]  /*2060*/  ISETP.NE.U32.AND P0, PT, R15, RZ, PT ;  /* 0x000000ff0f00720c */ /* 0x000fc80003f05070 */
[----:B------:R-:W-:-:S13]  /*2070*/  ISETP.NE.AND.EX P0, PT, RZ, RZ, PT, P0 ;  /* 0x000000ffff00720c */ /* 0x000fda0003f05300 */
[----:B------:R-:W-:Y:S05]  /*2080*/  @!P0 BRA `(.L_x_25) ;  /* 0x0000000400048947 */ /* 0x000fea0003800000 */
[----:B------:R-:W-:Y:S02]  /*2090*/  ISETP.GE.U32.AND P0, PT, R30, 0x7, PT ;  /* 0x000000071e00780c */ /* 0x000fe40003f06070 */
[----:B------:R-:W-:Y:S02]  /*20a0*/  ISETP.NE.U32.AND P1, PT, R16, RZ, PT ;  /* 0x000000ff1000720c */ /* 0x000fe40003f25070 */
[----:B------:R-:W-:Y:S02]  /*20b0*/  ISETP.GE.U32.AND.EX P0, PT, R35, RZ, PT, P0 ;  /* 0x000000ff2300720c */ /* 0x000fe40003f06100 */
[----:B------:R-:W-:-:S11]  /*20c0*/  ISETP.NE.AND.EX P1, PT, RZ, RZ, PT, P1 ;  /* 0x000000ffff00720c */ /* 0x000fd60003f25310 */
[----:B------:R-:W-:Y:S05]  /*20d0*/  @!P0 BRA `(.L_x_26) ;  /* 0x00000000005c8947 */ /* 0x000fea0003800000 */
[----:B------:R-:W0:Y:S01]  /*20e0*/  LDCU.64 UR4, c[0x0][0x3b8] ;  /* 0x00007700ff0477ac */ /* 0x000e220008000a00 */
[----:B------:R-:W-:-:S04]  /*20f0*/  IADD3 R3, P0, PT, R40, R37, RZ ;  /* 0x0000002528037210 */ /* 0x000fc80007f1e0ff */
[----:B------:R-:W-:Y:S02]  /*2100*/  IADD3.X R42, PT, PT, R41, R38, RZ, P0, !PT ;  /* 0x00000026292a7210 */ /* 0x000fe400007fe4ff */
        /* <DEDUP_REMOVED lines=20> */
.L_x_26:
[----:B------:R-:W-:Y:S05]  /*2250*/  @!P1 BRA `(.L_x_25) ;  /* 0x0000000000909947 */ /* 0x000fea0003800000 */
[----:B------:R-:W-:-:S04]  /*2260*/  ISETP.GE.U32.AND P0, PT, R32, 0x3, PT ;  /* 0x000000032000780c */ /* 0x000fc80003f06070 */
[----:B------:R-:W-:-:S13]  /*2270*/  ISETP.GE.U32.AND.EX P0, PT, R36, RZ, PT, P0 ;  /* 0x000000ff2400720c */ /* 0x000fda0003f06100 */
[----:B------:R-:W0:Y:S01]  /*2280*/  @P0 LDC.64 R2, c[0x0][0x3b8] ;  /* 0x0000ee00ff020b82 */ /* 0x000e220000000a00 */
[----:B------:R-:W-:-:S05]  /*2290*/  @P0 IADD3 R42, P1, PT, R40, R37, RZ ;  /* 0x00000025282a0210 */ /* 0x000fca0007f3e0ff */
[----:B------:R-:W-:Y:S01]  /*22a0*/  @P0 IMAD.X R43, R41, 0x1, R38, P1 ;  /* 0x00000001292b0824 */ /* 0x000fe200008e0626 */
[----:B0-----:R-:W-:-:S04]  /*22b0*/  @P0 LEA R2, P1, R42, R2, 0x2 ;  /* 0x000000022a020211 */ /* 0x001fc800078210ff */
[----:B------:R-:W-:-:S05]  /*22c0*/  @P0 LEA.HI.X R3, R42, R3, R43, 0x2, P1 ;  /* 0x000000032a030211 */ /* 0x000fca00008f142b */
[----:B------:R-:W2:Y:S04]  /*22d0*/  @P0 LDG.E R42, desc[UR10][R2.64] ;  /* 0x0000000a022a0981 */ /* 0x000ea8000c1e1900 */
[----:B------:R-:W3:Y:S04]  /*22e0*/  @P0 LDG.E R43, desc[UR10][R2.64+0x4] ;  /* 0x0000040a022b0981 */ /* 0x000ee8000c1e1900 */
[----:B------:R-:W4:Y:S04]  /*22f0*/  @P0 LDG.E R45, desc[UR10][R2.64+0x8] ;  /* 0x0000080a022d0981 */ /* 0x000f28000c1e1900 */
[----:B------:R-:W5:Y:S01]  /*2300*/  @P0 LDG.E R47, desc[UR10][R2.64+0xc] ;  /* 0x00000c0a022f0981 */ /* 0x000f62000c1e1900 */
[----:B------:R-:W-:-:S02]  /*2310*/  ISETP.NE.U32.AND P1, PT, R17, RZ, PT ;  /* 0x000000ff1100720c */ /* 0x000fc40003f25070 */
[----:B------:R-:W-:Y:S02]  /*2320*/  @P0 IADD3 R40, P2, PT, R40, 0x4, RZ ;  /* 0x0000000428280810 */ /* 0x000fe40007f5e0ff */
[----:B------:R-:W-:Y:S02]  /*2330*/  ISETP.NE.AND.EX P1, PT, RZ, RZ, PT, P1 ;  /* 0x000000ffff00720c */ /* 0x000fe40003f25310 */
[----:B------:R-:W-:Y:S01]  /*2340*/  @P0 IADD3.X R41, PT, PT, RZ, R41, RZ, P2, !PT ;  /* 0x00000029ff290210 */ /* 0x000fe200017fe4ff */
[----:B--2---:R-:W-:-:S04]  /*2350*/  @P0 FADD R42, R39, R42 ;  /* 0x0000002a272a0221 */ /* 0x004fc80000000000 */
[----:B---3--:R-:W-:-:S04]  /*2360*/  @P0 FADD R42, R42, R43 ;  /* 0x0000002b2a2a0221 */ /* 0x008fc80000000000 */
[----:B----4-:R-:W-:-:S04]  /*2370*/  @P0 FADD R42, R42, R45 ;  /* 0x0000002d2a2a0221 */ /* 0x010fc80000000000 */
[----:B-----5:R-:W-:Y:S01]  /*2380*/  @P0 FADD R39, R42, R47 ;  /* 0x0000002f2a270221 */ /* 0x020fe20000000000 */
[----:B------:R-:W-:Y:S06]  /*2390*/  @!P1 BRA `(.L_x_25) ;  /* 0x0000000000409947 */ /* 0x000fec0003800000 */
[----:B------:R-:W0:Y:S01]  /*23a0*/  LDCU.64 UR4, c[0x0][0x3b8] ;  /* 0x00007700ff0477ac */ /* 0x000e220008000a00 */
[----:B------:R-:W-:-:S04]  /*23b0*/  IADD3 R3, P0, PT, R40, R37, RZ ;  /* 0x0000002528037210 */ /* 0x000fc80007f1e0ff */
[----:B------:R-:W-:Y:S02]  /*23c0*/  IADD3.X R40, PT, PT, R41, R38, RZ, P0, !PT ;  /* 0x0000002629287210 */ /* 0x000fe400007fe4ff */
[----:B0-----:R-:W-:-:S04]  /*23d0*/  LEA R2, P0, R3, UR4, 0x2 ;  /* 0x0000000403027c11 */ /* 0x001fc8000f8010ff */
[----:B------:R-:W-:-:S05]  /*23e0*/  LEA.HI.X R3, R3, UR5, R40, 0x2, P0 ;  /* 0x0000000503037c11 */ /* 0x000fca00080f1428 */
[----:B------:R-:W2:Y:S01]  /*23f0*/  LDG.E R40, desc[UR10][R2.64] ;  /* 0x0000000a02287981 */ /* 0x000ea2000c1e1900 */
[----:B------:R-:W-:-:S04]  /*2400*/  ISETP.NE.U32.AND P0, PT, R17, 0x1, PT ;  /* 0x000000011100780c */ /* 0x000fc80003f05070 */
[----:B------:R-:W-:Y:S01]  /*2410*/  ISETP.NE.AND.EX P0, PT, RZ, RZ, PT, P0 ;  /* 0x000000ffff00720c */ /* 0x000fe20003f05300 */
[----:B--2---:R-:W-:-:S12]  /*2420*/  FADD R39, R39, R40 ;  /* 0x0000002827277221 */ /* 0x004fd80000000000 */
[----:B------:R-:W-:Y:S05]  /*2430*/  @!P0 BRA `(.L_x_25) ;  /* 0x0000000000188947 */ /* 0x000fea0003800000 */
[----:B------:R-:W-:Y:S01]  /*2440*/  ISETP.NE.U32.AND P0, PT, R17, 0x2, PT ;  /* 0x000000021100780c */ /* 0x000fe20003f05070 */
[----:B------:R-:W2:Y:S03]  /*2450*/  LDG.E R40, desc[UR10][R2.64+0x4] ;  /* 0x0000040a02287981 */ /* 0x000ea6000c1e1900 */
[----:B------:R-:W-:-:S13]  /*2460*/  ISETP.NE.AND.EX P0, PT, RZ, RZ, PT, P0 ;  /* 0x000000ffff00720c */ /* 0x000fda0003f05300 */
[----:B------:R-:W3:Y:S01]  /*2470*/  @P0 LDG.E R42, desc[UR10][R2.64+0x8] ;  /* 0x0000080a022a0981 */ /* 0x000ee2000c1e1900 */
[----:B--2---:R-:W-:-:S04]  /*2480*/  FADD R39, R39, R40 ;  /* 0x0000002827277221 */ /* 0x004fc80000000000 */
[----:B---3--:R-:W-:-:S07]  /*2490*/  @P0 FADD R39, R39, R42 ;  /* 0x0000002a27270221 */ /* 0x008fce0000000000 */
.L_x_25:
[----:B------:R-:W0:Y:S01]  /*24a0*/  MUFU.RCP R3, R0 ;  /* 0x0000000000037308 */ /* 0x000e220000001000 */
[----:B------:R-:W-:Y:S01]  /*24b0*/  ISETP.GE.U32.AND P4, PT, R13, 0x7, PT ;  /* 0x000000070d00780c */ /* 0x000fe20003f86070 */
[----:B------:R-:W-:Y:S03]  /*24c0*/  BSSY.RECONVERGENT B4, `(.L_x_27) ;  /* 0x000000e000047945 */ /* 0x000fe60003800200 */
[----:B------:R-:W-:-:S03]  /*24d0*/  ISETP.GE.U32.AND.EX P4, PT, R21, RZ, PT, P4 ;  /* 0x000000ff1500720c */ /* 0x000fc60003f86140 */
        /* <DEDUP_REMOVED lines=12> */
.L_x_28:
[----:B------:R-:W-:Y:S05]  /*25a0*/  BSYNC.RECONVERGENT B4 ;  /* 0x0000000000047941 */ /* 0x000fea0003800200 */
.L_x_27:
[----:B------:R-:W-:Y:S02]  /*25b0*/  HFMA2 R41, -RZ, RZ, 0, 0 ;  /* 0x00000000ff297431 */ /* 0x000fe400000001ff */
[----:B------:R-:W-:Y:S01]  /*25c0*/  IMAD.MOV.U32 R39, RZ, RZ, RZ ;  /* 0x000000ffff277224 */ /* 0x000fe200078e00ff */
[----:B------:R-:W-:Y:S01]  /*25d0*/  CS2R R44, SRZ ;  /* 0x00000000002c7805 */ /* 0x000fe2000001ff00 */
[----:B------:R-:W-:Y:S06]  /*25e0*/  @!P4 BRA `(.L_x_29) ;  /* 0x00000004000cc947 */ /* 0x000fec0003800000 */
[----:B------:R-:W-:Y:S01]  /*25f0*/  MOV R39, RZ ;  /* 0x000000ff00277202 */ /* 0x000fe20000000f00 */
[----:B------:R-:W0:Y:S01]  /*2600*/  LDCU.128 UR12, c[0x0][0x3b0] ;  /* 0x00007600ff0c77ac */ /* 0x000e220008000c00 */
[----:B------:R-:W-:Y:S01]  /*2610*/  UMOV UR4, URZ ;  /* 0x000000ff00047c82 */ /* 0x000fe20008000000 */
[----:B------:R-:W-:-:S05]  /*2620*/  UMOV UR5, URZ ;  /* 0x000000ff00057c82 */ /* 0x000fca0008000000 */
.L_x_30:
[----:B------:R-:W-:Y:S02]  /*2630*/  IADD3 R43, P0, PT, R37, UR4, RZ ;  /* 0x00000004252b7c10 */ /* 0x000fe4000ff1e0ff */
[----:B------:R-:W-:Y:S02]  /*2640*/  IADD3 R3, P1, PT, R22, UR4, RZ ;  /* 0x0000000416037c10 */ /* 0x000fe4000ff3e0ff */
[----:B------:R-:W-:Y:S02]  /*2650*/  IADD3.X R46, PT, PT, R38, UR5, RZ, P0, !PT ;  /* 0x00000005262e7c10 */ /* 0x000fe400087fe4ff */
[----:B------:R-:W-:Y:S02]  /*2660*/  IADD3.X R44, PT, PT, R9, UR5, RZ, P1, !PT ;  /* 0x00000005092c7c10 */ /* 0x000fe40008ffe4ff */
[----:B0-----:R-:W-:Y:S02]  /*2670*/  LEA R42, P0, R43, UR14, 0x2 ;  /* 0x0000000e2b2a7c11 */ /* 0x001fe4000f8010ff */
[----:B------:R-:W-:-:S02]  /*2680*/  LEA R2, P1, R3, UR12, 0x2 ;  /* 0x0000000c03027c11 */ /* 0x000fc4000f8210ff */
[----:B------:R-:W-:Y:S02]  /*2690*/  LEA.HI.X R43, R43, UR15, R46, 0x2, P0 ;  /* 0x0000000f2b2b7c11 */ /* 0x000fe400080f142e */
[----:B------:R-:W-:-:S03]  /*26a0*/  LEA.HI.X R3, R3, UR13, R44, 0x2, P1 ;  /* 0x0000000d03037c11 */ /* 0x000fc600088f142c */
        /* <DEDUP_REMOVED lines=8> */
[----:B--2---:R-:W-:Y:S01]  /*2730*/  FADD R46, R49, -R40 ;  /* 0x80000028312e7221 */ /* 0x004fe20000000000 */
[----:B---3--:R-:W-:-:S04]  /*2740*/  FADD R51, R51, -R10 ;  /* 0x8000000a33337221 */ /* 0x008fc80000000000 */
[----:B------:R-:W-:Y:S01]  /*2750*/  FFMA R51, R46, R51, R41 ;  /* 0x000000332e337223 */ /* 0x000fe20000000029 */
[----:B----4-:R-:W-:Y:S01]  /*2760*/  FADD R44, R53, -R40 ;  /* 0x80000028352c7221 */ /* 0x010fe20000000000 */
[--C-:B-----5:R-:W-:Y:S01]  /*2770*/  FADD R48, R48, -R10.reuse ;  /* 0x8000000a30307221 */ /* 0x120fe20000000000 */
[----:B------:R-:W-:Y:S01]  /*2780*/  FFMA R49, R46, R46, R39 ;  /* 0x0000002e2e317223 */ /* 0x000fe20000000027 */
[----:B------:R-:W2:Y:S02]  /*2790*/  LDG.E R41, desc[UR10][R42.64+0xc] ;  /* 0x00000c0a2a297981 */ /* 0x000ea4000c1e1900 */
[C---:B------:R-:W-:Y:S01]  /*27a0*/  FFMA R48, R44.reuse, R48, R51 ;  /* 0x000000302c307223 */ /* 0x040fe20000000033 */
[----:B------:R-:W-:Y:S01]  /*27b0*/  FADD R47, R47, -R10 ;  /* 0x8000000a2f2f7221 */ /* 0x000fe20000000000 */
[----:B------:R-:W3:Y:S01]  /*27c0*/  LDG.E R39, desc[UR10][R2.64+0xc] ;  /* 0x00000c0a02277981 */ /* 0x000ee2000c1e1900 */
[----:B------:R-:W-:Y:S01]  /*27d0*/  FADD R51, R45, -R40 ;  /* 0x800000282d337221 */ /* 0x000fe20000000000 */
[----:B------:R-:W-:-:S02]  /*27e0*/  FFMA R46, R44, R44, R49 ;  /* 0x0000002c2c2e7223 */ /* 0x000fc40000000031 */
[----:B------:R-:W4:Y:S01]  /*27f0*/  LDG.E R45, desc[UR10][R42.64+0x10] ;  /* 0x0000100a2a2d7981 */ /* 0x000f22000c1e1900 */
[----:B------:R-:W-:-:S03]  /*2800*/  FFMA R44, R51, R47, R48 ;  /* 0x0000002f332c7223 */ /* 0x000fc60000000030 */
[----:B------:R-:W5:Y:S01]  /*2810*/  LDG.E R47, desc[UR10][R2.64+0x10] ;  /* 0x0000100a022f7981 */ /* 0x000f62000c1e1900 */
[----:B------:R-:W-:-:S03]  /*2820*/  FFMA R46, R51, R51, R46 ;  /* 0x00000033332e7223 */ /* 0x000fc6000000002e */
[----:B------:R-:W5:Y:S04]  /*2830*/  LDG.E R53, desc[UR10][R42.64+0x14] ;  /* 0x0000140a2a357981 */ /* 0x000f68000c1e1900 */
[----:B------:R0:W5:Y:S04]  /*2840*/  LDG.E R51, desc[UR10][R2.64+0x14] ;  /* 0x0000140a02337981 */ /* 0x000168000c1e1900 */
[----:B------:R-:W5:Y:S04]  /*2850*/  LDG.E R49, desc[UR10][R42.64+0x18] ;  /* 0x0000180a2a317981 */ /* 0x000f68000c1e1900 */
[----:B------:R1:W5:Y:S01]  /*2860*/  LDG.E R48, desc[UR10][R42.64+0x1c] ;  /* 0x00001c0a2a307981 */ /* 0x000362000c1e1900 */
[----:B------:R-:W-:-:S04]  /*2870*/  UIADD3 UR4, UP0, UPT, UR4, 0x8, URZ ;  /* 0x0000000804047890 */ /* 0x000fc8000ff1e0ff */
[----:B------:R-:W-:Y:S02]  /*2880*/  UIADD3.X UR5, UPT, UPT, URZ, UR5, URZ, UP0, !UPT ;  /* 0x00000005ff057290 */ /* 0x000fe400087fe4ff */
[----:B------:R-:W-:-:S04]  /*2890*/  ISETP.NE.U32.AND P0, PT, R19, UR4, PT ;  /* 0x0000000413007c0c */ /* 0x000fc8000bf05070 */
[----:B------:R-:W-:Y:S01]  /*28a0*/  ISETP.NE.AND.EX P0, PT, R20, UR5, PT, P0 ;  /* 0x0000000514007c0c */ /* 0x000fe2000bf05300 */
[--C-:B------:R-:W-:Y:S01]  /*28b0*/  FADD R50, R50, -R10.reuse ;  /* 0x8000000a32327221 */ /* 0x100fe20000000000 */
[----:B0-----:R-:W-:Y:S01]  /*28c0*/  FADD R3, R52, -R10 ;  /* 0x8000000a34037221 */ /* 0x001fe20000000000 */
[----:B--2---:R-:W-:Y:S01]  /*28d0*/  FADD R41, R41, -R40 ;  /* 0x8000002829297221 */ /* 0x004fe20000000000 */
[----:B---3--:R-:W-:-:S03]  /*28e0*/  FADD R39, R39, -R10 ;  /* 0x8000000a27277221 */ /* 0x008fc60000000000 */
[C---:B------:R-:W-:Y:S01]  /*28f0*/  FFMA R46, R41.reuse, R41, R46 ;  /* 0x00000029292e7223 */ /* 0x040fe2000000002e */
[----:B------:R-:W-:Y:S01]  /*2900*/  FFMA R39, R41, R39, R44 ;  /* 0x0000002729277223 */ /* 0x000fe2000000002c */
[----:B----4-:R-:W-:Y:S01]  /*2910*/  FADD R45, R45, -R40 ;  /* 0x800000282d2d7221 */ /* 0x010fe20000000000 */
[----:B-----5:R-:W-:-:S03]  /*2920*/  FADD R44, R47, -R10 ;  /* 0x8000000a2f2c7221 */ /* 0x020fc60000000000 */
[----:B------:R-:W-:Y:S01]  /*2930*/  FFMA R46, R45, R45, R46 ;  /* 0x0000002d2d2e7223 */ /* 0x000fe2000000002e */
[----:B------:R-:W-:Y:S01]  /*2940*/  FADD R53, R53, -R40 ;  /* 0x8000002835357221 */ /* 0x000fe20000000000 */
[----:B------:R-:W-:Y:S01]  /*2950*/  FFMA R39, R45, R44, R39 ;  /* 0x0000002c2d277223 */ /* 0x000fe20000000027 */
[----:B-1----:R-:W-:Y:S02]  /*2960*/  FADD R42, R51, -R10 ;  /* 0x8000000a332a7221 */ /* 0x002fe40000000000 */
[----:B------:R-:W-:Y:S01]  /*2970*/  FFMA R46, R53, R53, R46 ;  /* 0x00000035352e7223 */ /* 0x000fe2000000002e */
[----:B------:R-:W-:Y:S01]  /*2980*/  FADD R49, R49, -R40 ;  /* 0x8000002831317221 */ /* 0x000fe20000000000 */
[----:B------:R-:W-:-:S03]  /*2990*/  FFMA R39, R53, R42, R39 ;  /* 0x0000002a35277223 */ /* 0x000fc60000000027 */
[C---:B------:R-:W-:Y:S01]  /*29a0*/  FFMA R46, R49.reuse, R49, R46 ;  /* 0x00000031312e7223 */ /* 0x040fe2000000002e */
[----:B------:R-:W-:Y:S01]  /*29b0*/  FADD R41, R48, -R40 ;  /* 0x8000002830297221 */ /* 0x000fe20000000000 */
[----:B------:R-:W-:-:S03]  /*29c0*/  FFMA R50, R49, R50, R39 ;  /* 0x0000003231327223 */ /* 0x000fc60000000027 */
[C---:B------:R-:W-:Y:S01]  /*29d0*/  FFMA R39, R41.reuse, R41, R46 ;  /* 0x0000002929277223 */ /* 0x040fe2000000002e */
[----:B------:R-:W-:Y:S01]  /*29e0*/  FFMA R41, R41, R3, R50 ;  /* 0x0000000329297223 */ /* 0x000fe20000000032 */
[----:B------:R-:W-:Y:S06]  /*29f0*/  @P0 BRA `(.L_x_30) ;  /* 0xfffffffc000c0947 */ /* 0x000fec000383ffff */
[----:B------:R-:W-:Y:S01]  /*2a00*/  IMAD.MOV.U32 R45, RZ, RZ, R19 ;  /* 0x000000ffff2d7224 */ /* 0x000fe200078e0013 */
[----:B------:R-:W-:-:S07]  /*2a10*/  MOV R44, R20 ;  /* 0x00000014002c7202 */ /* 0x000fce0000000f00 */
.L_x_29:
        /* <DEDUP_REMOVED lines=8> */
[----:B------:R-:W0:Y:S01]  /*2aa0*/  LDCU.128 UR4, c[0x0][0x3b0] ;  /* 0x00007600ff0477ac */ /* 0x000e220008000c00 */
[C---:B------:R-:W-:Y:S02]  /*2ab0*/  IADD3 R3, P3, PT, R45.reuse, R22, RZ ;  /* 0x000000162d037210 */ /* 0x040fe40007f7e0ff */
[----:B------:R-:W-:-:S03]  /*2ac0*/  IADD3 R43, P0, PT, R45, R37, RZ ;  /* 0x000000252d2b7210 */ /* 0x000fc60007f1e0ff */
[C---:B------:R-:W-:Y:S01]  /*2ad0*/  IMAD.X R46, R44.reuse, 0x1, R9, P3 ;  /* 0x000000012c2e7824 */ /* 0x040fe200018e0609 */
[----:B------:R-:W-:Y:S02]  /*2ae0*/  IADD3.X R48, PT, PT, R44, R38, RZ, P0, !PT ;  /* 0x000000262c307210 */ /* 0x000fe400007fe4ff */
[----:B0-----:R-:W-:Y:S02]  /*2af0*/  LEA R42, P2, R43, UR6, 0x2 ;  /* 0x000000062b2a7c11 */ /* 0x001fe4000f8410ff */
[----:B------:R-:W-:Y:S02]  /*2b00*/  LEA R2, P4, R3, UR4, 0x2 ;  /* 0x0000000403027c11 */ /* 0x000fe4000f8810ff */
        /* <DEDUP_REMOVED lines=8> */
[----:B------:R0:W5:Y:S04]  /*2b90*/  LDG.E R46, desc[UR10][R42.64+0xc] ;  /* 0x00000c0a2a2e7981 */ /* 0x000168000c1e1900 */
[----:B------:R-:W5:Y:S01]  /*2ba0*/  LDG.E R50, desc[UR10][R2.64+0xc] ;  /* 0x00000c0a02327981 */ /* 0x000f62000c1e1900 */
[----:B------:R-:W-:-:S04]  /*2bb0*/  IADD3 R45, P0, PT, R45, 0x4, RZ ;  /* 0x000000042d2d7810 */ /* 0x000fc80007f1e0ff */
[----:B------:R-:W-:Y:S01]  /*2bc0*/  IADD3.X R44, PT, PT, RZ, R44, RZ, P0, !PT ;  /* 0x0000002cff2c7210 */ /* 0x000fe200007fe4ff */
[----:B--2---:R-:W-:Y:S01]  /*2bd0*/  FADD R52, R52, -R40 ;  /* 0x8000002834347221 */ /* 0x004fe20000000000 */
[----:B---3--:R-:W-:-:S03]  /*2be0*/  FADD R53, R53, -R10 ;  /* 0x8000000a35357221 */ /* 0x008fc60000000000 */
[C---:B------:R-:W-:Y:S01]  /*2bf0*/  FFMA R39, R52.reuse, R52, R39 ;  /* 0x0000003434277223 */ /* 0x040fe20000000027 */
[----:B------:R-:W-:Y:S01]  /*2c00*/  FFMA R53, R52, R53, R41 ;  /* 0x0000003534357223 */ /* 0x000fe20000000029 */
[----:B----4-:R-:W-:Y:S01]  /*2c10*/  FADD R52, R47, -R40 ;  /* 0x800000282f347221 */ /* 0x010fe20000000000 */
[----:B-----5:R-:W-:-:S03]  /*2c20*/  FADD R51, R51, -R10 ;  /* 0x8000000a33337221 */ /* 0x020fc60000000000 */
[C---:B------:R-:W-:Y:S01]  /*2c30*/  FFMA R39, R52.reuse, R52, R39 ;  /* 0x0000003434277223 */ /* 0x040fe20000000027 */
[----:B------:R-:W-:Y:S01]  /*2c40*/  FFMA R51, R52, R51, R53 ;  /* 0x0000003334337223 */ /* 0x000fe20000000035 */
[----:B0-----:R-:W-:Y:S01]  /*2c50*/  FADD R42, R49, -R40 ;  /* 0x80000028312a7221 */ /* 0x001fe20000000000 */
[----:B------:R-:W-:-:S03]  /*2c60*/  FADD R48, R48, -R10 ;  /* 0x8000000a30307221 */ /* 0x000fc60000000000 */
[C---:B------:R-:W-:Y:S01]  /*2c70*/  FFMA R39, R42.reuse, R42, R39 ;  /* 0x0000002a2a277223 */ /* 0x040fe20000000027 */
[----:B------:R-:W-:Y:S01]  /*2c80*/  FFMA R48, R42, R48, R51 ;  /* 0x000000302a307223 */ /* 0x000fe20000000033 */
[----:B------:R-:W-:Y:S01]  /*2c90*/  FADD R46, R46, -R40 ;  /* 0x800000282e2e7221 */ /* 0x000fe20000000000 */
[----:B------:R-:W-:-:S03]  /*2ca0*/  FADD R41, R50, -R10 ;  /* 0x8000000a32297221 */ /* 0x000fc60000000000 */
[C---:B------:R-:W-:Y:S01]  /*2cb0*/  FFMA R39, R46.reuse, R46, R39 ;  /* 0x0000002e2e277223 */ /* 0x040fe20000000027 */
[----:B------:R-:W-:-:S07]  /*2cc0*/  FFMA R41, R46, R41, R48 ;  /* 0x000000292e297223 */ /* 0x000fce0000000030 */
.L_x_32:
[----:B------:R-:W-:Y:S05]  /*2cd0*/  @!P1 BRA `(.L_x_31) ;  /* 0x0000000000b09947 */ /* 0x000fea0003800000 */
[----:B------:R-:W0:Y:S01]  /*2ce0*/  LDCU UR4, c[0x0][0x390] ;  /* 0x00007200ff0477ac */ /* 0x000e220008000800 */
[----:B------:R-:W-:-:S04]  /*2cf0*/  ISETP.NE.U32.AND P0, PT, R17, 0x1, PT ;  /* 0x000000011100780c */ /* 0x000fc80003f05070 */
[----:B------:R-:W-:Y:S01]  /*2d00*/  ISETP.NE.AND.EX P0, PT, RZ, RZ, PT, P0 ;  /* 0x000000ffff00720c */ /* 0x000fe20003f05300 */
[----:B0-----:R-:W-:-:S12]  /*2d10*/  ULOP3.LUT UP0, URZ, UR4, 0x1, URZ, 0xc0, !UPT ;  /* 0x0000000104ff7892 */ /* 0x001fd8000f80c0ff */
        /* <DEDUP_REMOVED lines=23> */
[----:B------:R-:W-:-:S07]  /*2e90*/  FFMA R41, R46, R48, R41 ;  /* 0x000000302e297223 */ /* 0x000fce0000000029 */
.L_x_33:
[----:B------:R-:W-:Y:S05]  /*2ea0*/  BRA.U !UP0, `(.L_x_31) ;  /* 0x00000001083c7547 */ /* 0x000fea000b800000 */
[----:B------:R-:W0:Y:S01]  /*2eb0*/  LDCU.128 UR4, c[0x0][0x3b0] ;  /* 0x00007600ff0477ac */ /* 0x000e220008000c00 */
[C---:B------:R-:W-:Y:S02]  /*2ec0*/  IADD3 R37, P0, PT, R45.reuse, R37, RZ ;  /* 0x000000252d257210 */ /* 0x040fe40007f1e0ff */
[----:B------:R-:W-:Y:S02]  /*2ed0*/  IADD3 R3, P2, PT, R45, R22, RZ ;  /* 0x000000162d037210 */ /* 0x000fe40007f5e0ff */
[----:B------:R-:W-:-:S03]  /*2ee0*/  IADD3.X R46, PT, PT, R44, R38, RZ, P0, !PT ;  /* 0x000000262c2e7210 */ /* 0x000fc600007fe4ff */
[----:B------:R-:W-:Y:S01]  /*2ef0*/  IMAD.X R38, R44, 0x1, R9, P2 ;  /* 0x000000012c267824 */ /* 0x000fe200010e0609 */
[----:B0-----:R-:W-:Y:S02]  /*2f00*/  LEA R42, P1, R37, UR6, 0x2 ;  /* 0x00000006252a7c11 */ /* 0x001fe4000f8210ff */
[----:B------:R-:W-:Y:S02]  /*2f10*/  LEA R2, P3, R3, UR4, 0x2 ;  /* 0x0000000403027c11 */ /* 0x000fe4000f8610ff */
[----:B------:R-:W-:Y:S02]  /*2f20*/  LEA.HI.X R43, R37, UR7, R46, 0x2, P1 ;  /* 0x00000007252b7c11 */ /* 0x000fe400088f142e */
[----:B------:R-:W-:-:S04]  /*2f30*/  LEA.HI.X R3, R3, UR5, R38, 0x2, P3 ;  /* 0x0000000503037c11 */ /* 0x000fc800098f1426 */
[----:B------:R-:W2:Y:S04]  /*2f40*/  LDG.E R43, desc[UR10][R42.64] ;  /* 0x0000000a2a2b7981 */ /* 0x000ea8000c1e1900 */
[----:B------:R-:W3:Y:S01]  /*2f50*/  LDG.E R3, desc[UR10][R2.64] ;  /* 0x0000000a02037981 */ /* 0x000ee2000c1e1900 */
[----:B--2---:R-:W-:Y:S01]  /*2f60*/  FADD R40, R43, -R40 ;  /* 0x800000282b287221 */ /* 0x004fe20000000000 */
[----:B---3--:R-:W-:-:S03]  /*2f70*/  FADD R38, R3, -R10 ;  /* 0x8000000a03267221 */ /* 0x008fc60000000000 */
[C---:B------:R-:W-:Y:S01]  /*2f80*/  FFMA R39, R40.reuse, R40, R39 ;  /* 0x0000002828277223 */ /* 0x040fe20000000027 */
[----:B------:R-:W-:-:S07]  /*2f90*/  FFMA R41, R40, R38, R41 ;  /* 0x0000002628297223 */ /* 0x000fce0000000029 */
.L_x_31:
[----:B------:R-:W0:Y:S01]  /*2fa0*/  MUFU.RCP R3, R0 ;  /* 0x0000000000037308 */ /* 0x000e220000001000 */
        /* <DEDUP_REMOVED lines=8> */
[----:B------:R-:W-:Y:S02]  /*3030*/  MOV R3, R39 ;  /* 0x0000002700037202 */ /* 0x000fe40000000f00 */
[----:B------:R-:W-:Y:S02]  /*3040*/  MOV R2, R0 ;  /* 0x0000000000027202 */ /* 0x000fe40000000f00 */
[----:B------:R-:W-:-:S07]  /*3050*/  MOV R42, 0x3070 ;  /* 0x00003070002a7802 */ /* 0x000fce0000000f00 */
[----:B------:R-:W-:Y:S05]  /*3060*/  CALL.REL.NOINC `($__internal_2_$__cuda_sm3x_div_rn_noftz_f32_slowpath) ;  /* 0x0000005c00e87944 */ /* 0x000fea0003c00000 */
[----:B------:R-:W-:-:S07]  /*3070*/  IMAD.MOV.U32 R38, RZ, RZ, R2 ;  /* 0x000000ffff267224 */ /* 0x000fce00078e0002 */
.L_x_35:
[----:B------:R-:W-:Y:S05]  /*3080*/  BSYNC.RECONVERGENT B4 ;  /* 0x0000000000047941 */ /* 0x000fea0003800200 */
.L_x_34:
        /* <DEDUP_REMOVED lines=14> */
.L_x_37:
[----:B------:R-:W-:Y:S05]  /*3170*/  BSYNC.RECONVERGENT B4 ;  /* 0x0000000000047941 */ /* 0x000fea0003800200 */
.L_x_36:
[----:B------:R-:W-:Y:S01]  /*3180*/  FMUL R40, R38, R11 ;  /* 0x0000000b26287220 */ /* 0x000fe20000400000 */
[----:B------:R-:W-:Y:S03]  /*3190*/  BSSY.RECONVERGENT B0, `(.L_x_38) ;  /* 0x000000c000007945 */ /* 0x000fe60003800200 */
[----:B------:R0:W1:Y:S01]  /*31a0*/  MUFU.RSQ R3, R40 ;  /* 0x0000002800037308 */ /* 0x0000620000001400 */
[----:B------:R-:W-:-:S04]  /*31b0*/  IADD3 R2, PT, PT, R40, -0xd000000, RZ ;  /* 0xf300000028027810 */ /* 0x000fc80007ffe0ff */
[----:B------:R-:W-:-:S13]  /*31c0*/  ISETP.GT.U32.AND P0, PT, R2, 0x727fffff, PT ;  /* 0x727fffff0200780c */ /* 0x000fda0003f04070 */
[----:B01----:R-:W-:Y:S05]  /*31d0*/  @!P0 BRA `(.L_x_39) ;  /* 0x00000000000c8947 */ /* 0x003fea0003800000 */
[----:B------:R-:W-:-:S07]  /*31e0*/  MOV R2, 0x3200 ;  /* 0x0000320000027802 */ /* 0x000fce0000000f00 */
[----:B------:R-:W-:Y:S05]  /*31f0*/  CALL.REL.NOINC `($__internal_1_$__cuda_sm20_sqrt_rn_f32_slowpath) ;  /* 0x0000005c00307944 */ /* 0x000fea0003c00000 */
[----:B------:R-:W-:Y:S05]  /*3200*/  BRA `(.L_x_40) ;  /* 0x0000000000107947 */ /* 0x000fea0003800000 */
.L_x_39:
[----:B------:R-:W-:Y:S01]  /*3210*/  FMUL.FTZ R41, R40, R3 ;  /* 0x0000000328297220 */ /* 0x000fe20000410000 */
[----:B------:R-:W-:-:S03]  /*3220*/  FMUL.FTZ R3, R3, 0.5 ;  /* 0x3f00000003037820 */ /* 0x000fc60000410000 */
[----:B------:R-:W-:-:S04]  /*3230*/  FFMA R2, -R41, R41, R40 ;  /* 0x0000002929027223 */ /* 0x000fc80000000128 */
[----:B------:R-:W-:-:S07]  /*3240*/  FFMA R41, R2, R3, R41 ;  /* 0x0000000302297223 */ /* 0x000fce0000000029 */
.L_x_40:
[----:B------:R-:W-:Y:S05]  /*3250*/  BSYNC.RECONVERGENT B0 ;  /* 0x0000000000007941 */ /* 0x000fea0003800200 */
.L_x_38:
[----:B------:R-:W0:Y:S01]  /*3260*/  LDCU UR4, c[0x0][0x3d0] ;  /* 0x00007a00ff0477ac */ /* 0x000e220008000800 */
[----:B------:R-:W-:Y:S01]  /*3270*/  BSSY.RECONVERGENT B4, `(.L_x_41) ;  /* 0x000000e000047945 */ /* 0x000fe20003800200 */
[----:B0-----:R-:W-:-:S04]  /*3280*/  FADD R40, R41, UR4 ;  /* 0x0000000429287e21 */ /* 0x001fc80008000000 */
[----:B------:R-:W0:Y:S08]  /*3290*/  MUFU.RCP R2, R40 ;  /* 0x0000002800027308 */ /* 0x000e300000001000 */
[----:B------:R-:W1:Y:S01]  /*32a0*/  FCHK P0, R43, R40 ;  /* 0x000000282b007302 */ /* 0x000e620000000000 */
[----:B0-----:R-:W-:-:S04]  /*32b0*/  FFMA R3, -R40, R2, 1 ;  /* 0x3f80000028037423 */ /* 0x001fc80000000102 */
[----:B------:R-:W-:-:S04]  /*32c0*/  FFMA R2, R2, R3, R2 ;  /* 0x0000000302027223 */ /* 0x000fc80000000002 */
[----:B------:R-:W-:-:S04]  /*32d0*/  FFMA R3, R2, R43, RZ ;  /* 0x0000002b02037223 */ /* 0x000fc800000000ff */
[----:B------:R-:W-:-:S04]  /*32e0*/  FFMA R38, -R40, R3, R43 ;  /* 0x0000000328267223 */ /* 0x000fc8000000012b */
[----:B------:R-:W-:Y:S01]  /*32f0*/  FFMA R2, R2, R38, R3 ;  /* 0x0000002602027223 */ /* 0x000fe20000000003 */
[----:B-1----:R-:W-:Y:S06]  /*3300*/  @!P0 BRA `(.L_x_42) ;  /* 0x0000000000108947 */ /* 0x002fec0003800000 */
[----:B------:R-:W-:Y:S01]  /*3310*/  MOV R3, R43 ;  /* 0x0000002b00037202 */ /* 0x000fe20000000f00 */
[----:B------:R-:W-:Y:S01]  /*3320*/  IMAD.MOV.U32 R2, RZ, RZ, R40 ;  /* 0x000000ffff027224 */ /* 0x000fe200078e0028 */
[----:B------:R-:W-:-:S07]  /*3330*/  MOV R42, 0x3350 ;  /* 0x00003350002a7802 */ /* 0x000fce0000000f00 */
[----:B------:R-:W-:Y:S05]  /*3340*/  CALL.REL.NOINC `($__internal_2_$__cuda_sm3x_div_rn_noftz_f32_slowpath) ;  /* 0x0000005c00307944 */ /* 0x000fea0003c00000 */
.L_x_42:
[----:B------:R-:W-:Y:S05]  /*3350*/  BSYNC.RECONVERGENT B4 ;  /* 0x0000000000047941 */ /* 0x000fea0003800200 */
.L_x_41:
[----:B------:R-:W-:Y:S02]  /*3360*/  ISETP.NE.U32.AND P0, PT, R31, R4, PT ;  /* 0x000000041f00720c */ /* 0x000fe40003f05070 */
[----:B------:R-:W-:Y:S02]  /*3370*/  FSETP.GEU.AND P1, PT, R33, R2, PT ;  /* 0x000000022100720b */ /* 0x000fe40003f2e000 */
[C---:B------:R-:W-:Y:S02]  /*3380*/  ISETP.NE.AND.EX P0, PT, R34.reuse, R5, PT, P0 ;  /* 0x000000052200720c */ /* 0x040fe40003f05300 */
[----:B------:R-:W-:Y:S02]  /*3390*/  IADD3 R3, P2, PT, R31, 0x1, RZ ;  /* 0x000000011f037810 */ /* 0x000fe40007f5e0ff */
[----:B------:R-:W-:Y:S02]  /*33a0*/  SEL R14, R34, R14, !P1 ;  /* 0x0000000e220e7207 */ /* 0x000fe40004800000 */
[----:B------:R-:W-:-:S02]  /*33b0*/  FSEL R33, R2, R33, !P1 ;  /* 0x0000002102217208 */ /* 0x000fc40004800000 */
[----:B------:R-:W-:Y:S02]  /*33c0*/  SEL R12, R31, R12, !P1 ;  /* 0x0000000c1f0c7207 */ /* 0x000fe40004800000 */
[----:B------:R-:W-:-:S03]  /*33d0*/  IADD3.X R34, PT, PT, RZ, R34, RZ, P2, !PT ;  /* 0x00000022ff227210 */ /* 0x000fc600017fe4ff */
[----:B------:R-:W-:Y:S05]  /*33e0*/  @!P0 BRA `(.L_x_43) ;  /* 0x0000000000088947 */ /* 0x000fea0003800000 */
[----:B------:R-:W-:Y:S01]  /*33f0*/  MOV R31, R3 ;  /* 0x00000003001f7202 */ /* 0x000fe20000000f00 */
[----:B------:R-:W-:Y:S06]  /*3400*/  BRA `(.L_x_44) ;  /* 0xffffffe800347947 */ /* 0x000fec000383ffff */
.L_x_43:
[----:B------:R-:W-:Y:S05]  /*3410*/  BSYNC.RECONVERGENT B3 ;  /* 0x0000000000037941 */ /* 0x000fea0003800200 */
.L_x_22:
[----:B------:R-:W-:Y:S05]  /*3420*/  BRA `(.L_x_20) ;  /* 0x0000000400cc7947 */ /* 0x000fea0003800000 */
.L_x_21:
[----:B------:R-:W0:Y:S08]  /*3430*/  MUFU.RCP R3, R0 ;  /* 0x0000000000037308 */ /* 0x000e300000001000 */
[----:B------:R-:W1:Y:S01]  /*3440*/  FCHK P0, RZ, R0 ;  /* 0x00000000ff007302 */ /* 0x000e620000000000 */
[----:B0-----:R-:W-:-:S04]  /*3450*/  FFMA R2, -R0, R3, 1 ;  /* 0x3f80000000027423 */ /* 0x001fc80000000103 */
[----:B------:R-:W-:-:S04]  /*3460*/  FFMA R2, R3, R2, R3 ;  /* 0x0000000203027223 */ /* 0x000fc80000000003 */
[----:B------:R-:W-:-:S04]  /*3470*/  FFMA R3, RZ, R2, RZ ;  /* 0x00000002ff037223 */ /* 0x000fc800000000ff */
[----:B------:R-:W-:-:S04]  /*3480*/  FFMA R18, -R0, R3, RZ ;  /* 0x0000000300127223 */ /* 0x000fc800000001ff */
[----:B------:R-:W-:Y:S01]  /*3490*/  FFMA R18, R2, R18, R3 ;  /* 0x0000001202127223 */ /* 0x000fe20000000003 */
[----:B-1----:R-:W-:Y:S06]  /*34a0*/  @!P0 BRA `(.L_x_45) ;  /* 0x0000000000148947 */ /* 0x002fec0003800000 */
[----:B------:R-:W-:Y:S01]  /*34b0*/  IMAD.MOV.U32 R3, RZ, RZ, RZ ;  /* 0x000000ffff037224 */ /* 0x000fe200078e00ff */
[----:B------:R-:W-:Y:S02]  /*34c0*/  MOV R2, R0 ;  /* 0x0000000000027202 */ /* 0x000fe40000000f00 */
[----:B------:R-:W-:-:S07]  /*34d0*/  MOV R42, 0x34f0 ;  /* 0x000034f0002a7802 */ /* 0x000fce0000000f00 */
[----:B------:R-:W-:Y:S05]  /*34e0*/  CALL.REL.NOINC `($__internal_2_$__cuda_sm3x_div_rn_noftz_f32_slowpath) ;  /* 0x0000005800c87944 */ /* 0x000fea0003c00000 */
[----:B------:R-:W-:-:S07]  /*34f0*/  MOV R18, R2 ;  /* 0x0000000200127202 */ /* 0x000fce0000000f00 */
.L_x_45:
[----:B------:R-:W-:Y:S01]  /*3500*/  IADD3 R16, P1, PT, R4, R7, RZ ;  /* 0x0000000704107210 */ /* 0x000fe20007f3e0ff */
[----:B------:R-:W-:Y:S01]  /*3510*/  BSSY.RECONVERGENT B3, `(.L_x_46) ;  /* 0x0000038000037945 */ /* 0x000fe20003800200 */
[----:B------:R-:W-:Y:S01]  /*3520*/  FMUL R15, R18, R11 ;  /* 0x0000000b120f7220 */ /* 0x000fe20000400000 */
[----:B------:R-:W-:Y:S01]  /*3530*/  IMAD.MOV.U32 R13, RZ, RZ, -0x40800000 ;  /* 0xbf800000ff0d7424 */ /* 0x000fe200078e00ff */
[----:B------:R-:W-:Y:S01]  /*3540*/  LOP3.LUT R2, R16, 0x3, RZ, 0xc0, !PT ;  /* 0x0000000310027812 */ /* 0x000fe200078ec0ff */
[----:B------:R-:W-:Y:S01]  /*3550*/  IMAD.X R17, R5, 0x1, R6, P1 ;  /* 0x0000000105117824 */ /* 0x000fe200008e0606 */
[----:B------:R-:W-:Y:S02]  /*3560*/  MOV R19, R12 ;  /* 0x0000000c00137202 */ /* 0x000fe40000000f00 */
[----:B------:R-:W-:Y:S02]  /*3570*/  ISETP.NE.U32.AND P0, PT, R2, 0x3, PT ;  /* 0x000000030200780c */ /* 0x000fe40003f05070 */
[----:B------:R-:W-:-:S02]  /*3580*/  MOV R21, R14 ;  /* 0x0000000e00157202 */ /* 0x000fc40000000f00 */
[----:B------:R-:W-:-:S13]  /*3590*/  ISETP.NE.AND.EX P0, PT, RZ, RZ, PT, P0 ;  /* 0x000000ffff00720c */ /* 0x000fda0003f05300 */
[----:B------:R-:W-:Y:S05]  /*35a0*/  @!P0 BRA `(.L_x_47) ;  /* 0x0000000000b88947 */ /* 0x000fea0003800000 */
[----:B------:R-:W-:Y:S01]  /*35b0*/  IADD3 R2, PT, PT, R15, -0xd000000, RZ ;  /* 0xf30000000f027810 */ /* 0x000fe20007ffe0ff */
[----:B------:R0:W1:Y:S01]  /*35c0*/  MUFU.RSQ R20, R15 ;  /* 0x0000000f00147308 */ /* 0x0000620000001400 */
[----:B------:R-:W-:Y:S02]  /*35d0*/  BSSY.RECONVERGENT B0, `(.L_x_48) ;  /* 0x000000b000007945 */ /* 0x000fe40003800200 */
[----:B------:R-:W-:-:S13]  /*35e0*/  ISETP.GT.U32.AND P0, PT, R2, 0x727fffff, PT ;  /* 0x727fffff0200780c */ /* 0x000fda0003f04070 */
[----:B0-----:R-:W-:Y:S05]  /*35f0*/  @!P0 BRA `(.L_x_49) ;  /* 0x0000000000108947 */ /* 0x001fea0003800000 */
[----:B------:R-:W-:Y:S02]  /*3600*/  MOV R40, R15 ;  /* 0x0000000f00287202 */ /* 0x000fe40000000f00 */
[----:B------:R-:W-:-:S07]  /*3610*/  MOV R2, 0x3630 ;  /* 0x0000363000027802 */ /* 0x000fce0000000f00 */
[----:B-1----:R-:W-:Y:S05]  /*3620*/  CALL.REL.NOINC `($__internal_1_$__cuda_sm20_sqrt_rn_f32_slowpath) ;  /* 0x0000005800247944 */ /* 0x002fea0003c00000 */
[----:B------:R-:W-:Y:S05]  /*3630*/  BRA `(.L_x_50) ;  /* 0x0000000000107947 */ /* 0x000fea0003800000 */
.L_x_49:
[----:B-1----:R-:W-:Y:S01]  /*3640*/  FMUL.FTZ R2, R15, R20 ;  /* 0x000000140f027220 */ /* 0x002fe20000410000 */
[----:B------:R-:W-:-:S03]  /*3650*/  FMUL.FTZ R3, R20, 0.5 ;  /* 0x3f00000014037820 */ /* 0x000fc60000410000 */
[----:B------:R-:W-:-:S04]  /*3660*/  FFMA R41, -R2, R2, R15 ;  /* 0x0000000202297223 */ /* 0x000fc8000000010f */
[----:B------:R-:W-:-:S07]  /*3670*/  FFMA R41, R41, R3, R2 ;  /* 0x0000000329297223 */ /* 0x000fce0000000002 */
.L_x_50:
[----:B------:R-:W-:Y:S05]  /*3680*/  BSYNC.RECONVERGENT B0 ;  /* 0x0000000000007941 */ /* 0x000fea0003800200 */
.L_x_48:
        /* <DEDUP_REMOVED lines=15> */
.L_x_52:
[----:B------:R-:W-:Y:S05]  /*3780*/  BSYNC.RECONVERGENT B4 ;  /* 0x0000000000047941 */ /* 0x000fea0003800200 */
.L_x_51:
[----:B------:R-:W-:Y:S02]  /*3790*/  VIADD R3, R16, 0x1 ;  /* 0x0000000110037836 */ /* 0x000fe40000000000 */
[----:B------:R-:W-:Y:S01]  /*37a0*/  HFMA2 R13, -RZ, RZ, -1.875, 0 ;  /* 0xbf800000ff0d7431 */ /* 0x000fe200000001ff */
[----:B------:R-:W-:Y:S02]  /*37b0*/  MOV R19, R12 ;  /* 0x0000000c00137202 */ /* 0x000fe40000000f00 */
[----:B------:R-:W-:Y:S02]  /*37c0*/  MOV R21, R14 ;  /* 0x0000000e00157202 */ /* 0x000fe40000000f00 */
[----:B------:R-:W-:-:S07]  /*37d0*/  LOP3.LUT R20, R3, 0x3, RZ, 0xc0, !PT ;  /* 0x0000000303147812 */ /* 0x000fce00078ec0ff */
.L_x_53:
[----:B------:R-:W-:-:S04]  /*37e0*/  FSETP.GEU.AND P1, PT, R13, R2, PT ;  /* 0x000000020d00720b */ /* 0x000fc80003f2e000 */
[C---:B------:R-:W-:Y:S02]  /*37f0*/  SEL R12, R19.reuse, R12, !P1 ;  /* 0x0000000c130c7207 */ /* 0x040fe40004800000 */
[----:B------:R-:W-:Y:S02]  /*3800*/  IADD3 R19, P0, PT, R19, 0x1, RZ ;  /* 0x0000000113137810 */ /* 0x000fe40007f1e0ff */
[----:B------:R-:W-:Y:S02]  /*3810*/  SEL R14, R21, R14, !P1 ;  /* 0x0000000e150e7207 */ /* 0x000fe40004800000 */
[----:B------:R-:W-:Y:S01]  /*3820*/  IADD3 R3, P2, PT, R19, R7, RZ ;  /* 0x0000000713037210 */ /* 0x000fe20007f5e0ff */
[----:B------:R-:W-:Y:S01]  /*3830*/  IMAD.X R21, RZ, RZ, R21, P0 ;  /* 0x000000ffff157224 */ /* 0x000fe200000e0615 */
[----:B------:R-:W-:Y:S02]  /*3840*/  FSEL R13, R2, R13, !P1 ;  /* 0x0000000d020d7208 */ /* 0x000fe40004800000 */
[----:B------:R-:W-:-:S02]  /*3850*/  ISETP.NE.U32.AND P0, PT, R3, R20, PT ;  /* 0x000000140300720c */ /* 0x000fc40003f05070 */
[----:B------:R-:W-:-:S04]  /*3860*/  IADD3.X R3, PT, PT, R21, R6, RZ, P2, !PT ;  /* 0x0000000615037210 */ /* 0x000fc800017fe4ff */
[----:B------:R-:W-:-:S13]  /*3870*/  ISETP.NE.AND.EX P0, PT, R3, RZ, PT, P0 ;  /* 0x000000ff0300720c */ /* 0x000fda0003f05300 */
[----:B------:R-:W-:Y:S05]  /*3880*/  @P0 BRA `(.L_x_53) ;  /* 0xfffffffc00d40947 */ /* 0x000fea000383ffff */
.L_x_47:
[----:B------:R-:W-:Y:S05]  /*3890*/  BSYNC.RECONVERGENT B3 ;  /* 0x0000000000037941 */ /* 0x000fea0003800200 */
.L_x_46:
[----:B------:R-:W-:-:S04]  /*38a0*/  ISETP.GE.U32.AND P0, PT, R16, 0x3, PT ;  /* 0x000000031000780c */ /* 0x000fc80003f06070 */
[----:B------:R-:W-:-:S13]  /*38b0*/  ISETP.GE.U32.AND.EX P0, PT, R17, RZ, PT, P0 ;  /* 0x000000ff1100720c */ /* 0x000fda0003f06100 */
[----:B------:R-:W-:Y:S05]  /*38c0*/  @!P0 BRA `(.L_x_20) ;  /* 0x0000000000a48947 */ /* 0x000fea0003800000 */
[----:B------:R-:W-:Y:S01]  /*38d0*/  IADD3 R2, PT, PT, R15, -0xd000000, RZ ;  /* 0xf30000000f027810 */ /* 0x000fe20007ffe0ff */
[----:B------:R0:W1:Y:S01]  /*38e0*/  MUFU.RSQ R16, R15 ;  /* 0x0000000f00107308 */ /* 0x0000620000001400 */
[----:B------:R-:W-:Y:S02]  /*38f0*/  BSSY.RECONVERGENT B0, `(.L_x_54) ;  /* 0x000000b000007945 */ /* 0x000fe40003800200 */
[----:B------:R-:W-:-:S13]  /*3900*/  ISETP.GT.U32.AND P0, PT, R2, 0x727fffff, PT ;  /* 0x727fffff0200780c */ /* 0x000fda0003f04070 */
[----:B0-----:R-:W-:Y:S05]  /*3910*/  @!P0 BRA `(.L_x_55) ;  /* 0x0000000000108947 */ /* 0x001fea0003800000 */
[----:B------:R-:W-:Y:S01]  /*3920*/  IMAD.MOV.U32 R40, RZ, RZ, R15 ;  /* 0x000000ffff287224 */ /* 0x000fe200078e000f */
[----:B------:R-:W-:-:S07]  /*3930*/  MOV R2, 0x3950 ;  /* 0x0000395000027802 */ /* 0x000fce0000000f00 */
[----:B-1----:R-:W-:Y:S05]  /*3940*/  CALL.REL.NOINC `($__internal_1_$__cuda_sm20_sqrt_rn_f32_slowpath) ;  /* 0x00000054005c7944 */ /* 0x002fea0003c00000 */
[----:B------:R-:W-:Y:S05]  /*3950*/  BRA `(.L_x_56) ;  /* 0x0000000000107947 */ /* 0x000fea0003800000 */
.L_x_55:
[----:B-1----:R-:W-:Y:S01]  /*3960*/  FMUL.FTZ R2, R15, R16 ;  /* 0x000000100f027220 */ /* 0x002fe20000410000 */
[----:B------:R-:W-:-:S03]  /*3970*/  FMUL.FTZ R41, R16, 0.5 ;  /* 0x3f00000010297820 */ /* 0x000fc60000410000 */
[----:B------:R-:W-:-:S04]  /*3980*/  FFMA R15, -R2, R2, R15 ;  /* 0x00000002020f7223 */ /* 0x000fc8000000010f */
[----:B------:R-:W-:-:S07]  /*3990*/  FFMA R41, R15, R41, R2 ;  /* 0x000000290f297223 */ /* 0x000fce0000000002 */
.L_x_56:
[----:B------:R-:W-:Y:S05]  /*39a0*/  BSYNC.RECONVERGENT B0 ;  /* 0x0000000000007941 */ /* 0x000fea0003800200 */
.L_x_54:
        /* <DEDUP_REMOVED lines=15> */
.L_x_58:
[----:B------:R-:W-:Y:S05]  /*3aa0*/  BSYNC.RECONVERGENT B3 ;  /* 0x0000000000037941 */ /* 0x000fea0003800200 */
.L_x_57:
[----:B------:R-:W-:Y:S02]  /*3ab0*/  IADD3 R3, P2, PT, R19, 0x3, RZ ;  /* 0x0000000313037810 */ /* 0x000fe40007f5e0ff */
[----:B------:R-:W-:Y:S02]  /*3ac0*/  FSETP.GEU.AND P1, PT, R13, R2, PT ;  /* 0x000000020d00720b */ /* 0x000fe40003f2e000 */
[----:B------:R-:W-:Y:S01]  /*3ad0*/  ISETP.NE.U32.AND P0, PT, R3, R4, PT ;  /* 0x000000040300720c */ /* 0x000fe20003f05070 */
[----:B------:R-:W-:Y:S01]  /*3ae0*/  IMAD.X R16, RZ, RZ, R21, P2 ;  /* 0x000000ffff107224 */ /* 0x000fe200010e0615 */
[C---:B------:R-:W-:Y:S02]  /*3af0*/  SEL R12, R19.reuse, R12, !P1 ;  /* 0x0000000c130c7207 */ /* 0x040fe40004800000 */
[----:B------:R-:W-:Y:S02]  /*3b00*/  IADD3 R19, P2, PT, R19, 0x4, RZ ;  /* 0x0000000413137810 */ /* 0x000fe40007f5e0ff */
[----:B------:R-:W-:-:S02]  /*3b10*/  ISETP.NE.AND.EX P0, PT, R16, R5, PT, P0 ;  /* 0x000000051000720c */ /* 0x000fc40003f05300 */
[----:B------:R-:W-:Y:S02]  /*3b20*/  SEL R14, R21, R14, !P1 ;  /* 0x0000000e150e7207 */ /* 0x000fe40004800000 */
[----:B------:R-:W-:Y:S02]  /*3b30*/  FSEL R13, R2, R13, !P1 ;  /* 0x0000000d020d7208 */ /* 0x000fe40004800000 */
[----:B------:R-:W-:-:S07]  /*3b40*/  IADD3.X R21, PT, PT, RZ, R21, RZ, P2, !PT ;  /* 0x00000015ff157210 */ /* 0x000fce00017fe4ff */
[----:B------:R-:W-:Y:S05]  /*3b50*/  @P0 BRA `(.L_x_57) ;  /* 0xfffffffc00d40947 */ /* 0x000fea000383ffff */
.L_x_20:
[----:B------:R-:W-:Y:S05]  /*3b60*/  BSYNC.RECONVERGENT B2 ;  /* 0x0000000000027941 */ /* 0x000fea0003800200 */
.L_x_19:
[----:B------:R-:W0:Y:S01]  /*3b70*/  LDCU.64 UR4, c[0x0][0x3c0] ;  /* 0x00007800ff0477ac */ /* 0x000e220008000a00 */
[----:B------:R-:W-:Y:S01]  /*3b80*/  IADD3 R3, P2, PT, R4, 0x1, RZ ;  /* 0x0000000104037810 */ /* 0x000fe20007f5e0ff */
[----:B------:R-:W-:Y:S01]  /*3b90*/  IMAD.SHL.U32 R4, R24, 0x4, RZ ;  /* 0x0000000418047824 */ /* 0x000fe200078e00ff */
[----:B------:R-:W-:Y:S01]  /*3ba0*/  IADD3 R7, P3, PT, RZ, -R7, RZ ;  /* 0x80000007ff077210 */ /* 0x000fe20007f7e0ff */
[----:B------:R-:W-:Y:S01]  /*3bb0*/  BSSY.RECONVERGENT B2, `(.L_x_59) ;  /* 0x00004d4000027945 */ /* 0x000fe20003800200 */
[C---:B------:R-:W-:Y:S02]  /*3bc0*/  ISETP.NE.U32.AND P0, PT, R12.reuse, R3, PT ;  /* 0x000000030c00720c */ /* 0x040fe40003f05070 */
[----:B------:R-:W-:Y:S02]  /*3bd0*/  ISETP.NE.U32.AND P1, PT, R12, R7, PT ;  /* 0x000000070c00720c */ /* 0x000fe40003f25070 */
[----:B------:R-:W-:Y:S02]  /*3be0*/  IADD3.X R5, PT, PT, RZ, R5, RZ, P2, !PT ;  /* 0x00000005ff057210 */ /* 0x000fe400017fe4ff */
[----:B------:R-:W-:-:S02]  /*3bf0*/  IADD3.X R3, PT, PT, RZ, ~R6, RZ, P3, !PT ;  /* 0x80000006ff037210 */ /* 0x000fc40001ffe4ff */
[C---:B------:R-:W-:Y:S02]  /*3c00*/  ISETP.NE.AND.EX P0, PT, R14.reuse, R5, PT, P0 ;  /* 0x000000050e00720c */ /* 0x040fe40003f05300 */
[----:B------:R-:W-:Y:S02]  /*3c10*/  ISETP.NE.AND.EX P1, PT, R14, R3, PT, P1 ;  /* 0x000000030e00720c */ /* 0x000fe40003f25310 */
[----:B------:R-:W-:Y:S02]  /*3c20*/  SHF.L.U64.HI R24, R24, 0x2, R8 ;  /* 0x0000000218187819 */ /* 0x000fe40000010208 */
[----:B0-----:R-:W-:-:S04]  /*3c30*/  IADD3 R30, P2, PT, R4, UR4, RZ ;  /* 0x00000004041e7c10 */ /* 0x001fc8000ff5e0ff */
[----:B------:R-:W-:-:S05]  /*3c40*/  IADD3.X R31, PT, PT, R24, UR5, RZ, P2, !PT ;  /* 0x00000005181f7c10 */ /* 0x000fca00097fe4ff */
[----:B------:R-:W-:Y:S05]  /*3c50*/  @P0 BRA P1, `(.L_x_60) ;  /* 0x00000000001c0947 */ /* 0x000fea0000800000 */
[----:B------:R-:W0:Y:S01]  /*3c60*/  LDCU.64 UR4, c[0x0][0x3c8] ;  /* 0x00007900ff0477ac */ /* 0x000e220008000a00 */
[----:B------:R1:W-:Y:S01]  /*3c70*/  STG.E desc[UR10][R30.64], RZ ;  /* 0x000000ff1e007986 */ /* 0x0003e2000c10190a */
[----:B0-----:R-:W-:-:S04]  /*3c80*/  IADD3 R4, P0, PT, R4, UR4, RZ ;  /* 0x0000000404047c10 */ /* 0x001fc8000ff1e0ff */
[----:B------:R-:W-:-:S05]  /*3c90*/  IADD3.X R5, PT, PT, R24, UR5, RZ, P0, !PT ;  /* 0x0000000518057c10 */ /* 0x000fca00087fe4ff */
[----:B------:R1:W-:Y:S04]  /*3ca0*/  STG.E desc[UR10][R4.64], RZ ;  /* 0x000000ff04007986 */ /* 0x0003e8000c10190a */
[----:B------:R1:W5:Y:S01]  /*3cb0*/  LDG.E R3, desc[UR10][R30.64] ;  /* 0x0000000a1e037981 */ /* 0x000362000c1e1900 */
[----:B------:R-:W-:Y:S05]  /*3cc0*/  BRA `(.L_x_61) ;  /* 0x0000004c00087947 */ /* 0x000fea0003800000 */
.L_x_60:
[----:B------:R-:W0:Y:S02]  /*3cd0*/  LDC.64 R6, c[0x0][0x390] ;  /* 0x0000e400ff067b82 */ /* 0x000e240000000a00 */
[----:B0-----:R-:W-:-:S04]  /*3ce0*/  ISETP.GE.U32.AND P0, PT, R6, 0x1, PT ;  /* 0x000000010600780c */ /* 0x001fc80003f06070 */
[----:B------:R-:W-:-:S13]  /*3cf0*/  ISETP.GE.AND.EX P0, PT, R7, RZ, PT, P0 ;  /* 0x000000ff0700720c */ /* 0x000fda0003f06300 */
[----:B------:R-:W-:Y:S05]  /*3d00*/  @!P0 BRA `(.L_x_62) ;  /* 0x0000004400c88947 */ /* 0x000fea0003800000 */
[C---:B------:R-:W-:Y:S01]  /*3d10*/  IADD3 R13, P1, PT, R6.reuse, -0x1, RZ ;  /* 0xffffffff060d7810 */ /* 0x040fe20007f3e0ff */
[----:B------:R-:W-:Y:S01]  /*3d20*/  HFMA2 R33, -RZ, RZ, 0, 0 ;  /* 0x00000000ff217431 */ /* 0x000fe200000001ff */
[----:B------:R-:W-:Y:S01]  /*3d30*/  LOP3.LUT R5, R6, 0xf, RZ, 0xc0, !PT ;  /* 0x0000000f06057812 */ /* 0x000fe200078ec0ff */
[----:B------:R-:W-:Y:S01]  /*3d40*/  IMAD.MOV.U32 R15, RZ, RZ, RZ ;  /* 0x000000ffff0f7224 */ /* 0x000fe200078e00ff */
[----:B------:R-:W-:Y:S02]  /*3d50*/  ISETP.GE.U32.AND P0, PT, R13, 0xf, PT ;  /* 0x0000000f0d00780c */ /* 0x000fe40003f06070 */
[----:B------:R-:W-:Y:S02]  /*3d60*/  IADD3.X R8, PT, PT, R7, -0x1, RZ, P1, !PT ;  /* 0xffffffff07087810 */ /* 0x000fe40000ffe4ff */
[----:B------:R-:W-:Y:S02]  /*3d70*/  ISETP.NE.U32.AND P2, PT, R5, RZ, PT ;  /* 0x000000ff0500720c */ /* 0x000fe40003f45070 */
[----:B------:R-:W-:-:S02]  /*3d80*/  ISETP.GE.U32.AND.EX P1, PT, R8, RZ, PT, P0 ;  /* 0x000000ff0800720c */ /* 0x000fc40003f26100 */
[----:B------:R-:W-:Y:S02]  /*3d90*/  ISETP.NE.AND.EX P0, PT, RZ, RZ, PT, P2 ;  /* 0x000000ffff00720c */ /* 0x000fe40003f05320 */
[----:B------:R-:W-:-:S09]  /*3da0*/  MOV R16, RZ ;  /* 0x000000ff00107202 */ /* 0x000fd20000000f00 */
[----:B------:R-:W-:Y:S05]  /*3db0*/  @!P1 BRA `(.L_x_63) ;  /* 0x0000000000e49947 */ /* 0x000fea0003800000 */
[----:B------:R-:W0:Y:S01]  /*3dc0*/  LDCU.64 UR4, c[0x0][0x3a0] ;  /* 0x00007400ff0477ac */ /* 0x000e220008000a00 */
[----:B------:R-:W-:Y:S02]  /*3dd0*/  IADD3 R2, P1, PT, R26, R12, RZ ;  /* 0x0000000c1a027210 */ /* 0x000fe40007f3e0ff */
[----:B------:R-:W-:Y:S01]  /*3de0*/  LOP3.LUT R16, R7, 0x7fffffff, RZ, 0xc0, !PT ;  /* 0x7fffffff07107812 */ /* 0x000fe200078ec0ff */
[----:B------:R-:W1:Y:S01]  /*3df0*/  LDCU.64 UR6, c[0x0][0x3b8] ;  /* 0x00007700ff0677ac */ /* 0x000e620008000a00 */
[----:B------:R-:W-:Y:S02]  /*3e00*/  IADD3.X R3, PT, PT, R27, R14, RZ, P1, !PT ;  /* 0x0000000e1b037210 */ /* 0x000fe40000ffe4ff */
[----:B------:R-:W-:Y:S01]  /*3e10*/  MOV R33, RZ ;  /* 0x000000ff00217202 */ /* 0x000fe20000000f00 */
[----:B------:R-:W-:Y:S02]  /*3e20*/  IMAD.MOV.U32 R20, RZ, RZ, R16 ;  /* 0x000000ffff147224 */ /* 0x000fe400078e0010 */
[----:B0-----:R-:W-:-:S02]  /*3e30*/  IMAD R15, R29, UR4, RZ ;  /* 0x000000041d0f7c24 */ /* 0x001fc4000f8e02ff */
[----:B------:R-:W-:-:S04]  /*3e40*/  IMAD.WIDE.U32 R2, R28, UR4, R2 ;  /* 0x000000041c027c25 */ /* 0x000fc8000f8e0002 */
[----:B------:R-:W-:Y:S01]  /*3e50*/  IMAD R15, R28, UR5, R15 ;  /* 0x000000051c0f7c24 */ /* 0x000fe2000f8e020f */
[----:B-1----:R-:W-:-:S03]  /*3e60*/  LEA R19, P1, R2, UR6, 0x2 ;  /* 0x0000000602137c11 */ /* 0x002fc6000f8210ff */
[----:B------:R-:W-:Y:S01]  /*3e70*/  IMAD.IADD R3, R15, 0x1, R3 ;  /* 0x000000010f037824 */ /* 0x000fe200078e0203 */
[----:B------:R-:W-:Y:S02]  /*3e80*/  LOP3.LUT R15, R6, 0xfffffff0, RZ, 0xc0, !PT ;  /* 0xfffffff0060f7812 */ /* 0x000fe400078ec0ff */
[----:B------:R-:W-:Y:S02]  /*3e90*/  IADD3 R19, P2, PT, R19, 0x1c, RZ ;  /* 0x0000001c13137810 */ /* 0x000fe40007f5e0ff */
[----:B------:R-:W-:Y:S02]  /*3ea0*/  LEA.HI.X R3, R2, UR7, R3, 0x2, P1 ;  /* 0x0000000702037c11 */ /* 0x000fe400088f1403 */
[----:B------:R-:W-:Y:S02]  /*3eb0*/  MOV R21, R15 ;  /* 0x0000000f00157202 */ /* 0x000fe40000000f00 */
[----:B------:R-:W-:-:S07]  /*3ec0*/  IADD3.X R3, PT, PT, RZ, R3, RZ, P2, !PT ;  /* 0x00000003ff037210 */ /* 0x000fce00017fe4ff */
.L_x_64:
[----:B------:R-:W-:-:S05]  /*3ed0*/  MOV R2, R19 ;  /* 0x0000001300027202 */ /* 0x000fca0000000f00 */
        /* <DEDUP_REMOVED lines=15> */
[----:B------:R0:W5:Y:S01]  /*3fd0*/  LDG.E R7, desc[UR10][R2.64+0x1c] ;  /* 0x00001c0a02077981 */ /* 0x000162000c1e1900 */
[----:B------:R-:W-:-:S04]  /*3fe0*/  IADD3 R21, P1, PT, R21, -0x10, RZ ;  /* 0xfffffff015157810 */ /* 0x000fc80007f3e0ff */
[----:B------:R-:W-:Y:S02]  /*3ff0*/  IADD3.X R20, PT, PT, R20, -0x1, RZ, P1, !PT ;  /* 0xffffffff14147810 */ /* 0x000fe40000ffe4ff */
[----:B------:R-:W-:-:S04]  /*4000*/  ISETP.NE.U32.AND P1, PT, R21, RZ, PT ;  /* 0x000000ff1500720c */ /* 0x000fc80003f25070 */
[----:B------:R-:W-:Y:S01]  /*4010*/  ISETP.NE.AND.EX P1, PT, R20, RZ, PT, P1 ;  /* 0x000000ff1400720c */ /* 0x000fe20003f25310 */
        /* <DEDUP_REMOVED lines=14> */
[----:B------:R-:W-:-:S03]  /*4100*/  IADD3 R19, P2, PT, R2, 0x40, RZ ;  /* 0x0000004002137810 */ /* 0x000fc60007f5e0ff */
[----:B------:R-:W-:Y:S02]  /*4110*/  FADD R18, R18, R17 ;  /* 0x0000001112127221 */ /* 0x000fe40000000000 */
[----:B0-----:R-:W-:Y:S02]  /*4120*/  IMAD.X R3, RZ, RZ, R3, P2 ;  /* 0x000000ffff037224 */ /* 0x001fe400010e0603 */
[----:B------:R-:W-:Y:S01]  /*4130*/  FADD R33, R18, R7 ;  /* 0x0000000712217221 */ /* 0x000fe20000000000 */
[----:B------:R-:W-:Y:S06]  /*4140*/  @P1 BRA `(.L_x_64) ;  /* 0xfffffffc00601947 */ /* 0x000fec000383ffff */
.L_x_63:
[C---:B------:R-:W-:Y:S02]  /*4150*/  LOP3.LUT R17, R6.reuse, 0x3, RZ, 0xc0, !PT ;  /* 0x0000000306117812 */ /* 0x040fe400078ec0ff */
[----:B------:R-:W-:Y:S01]  /*4160*/  LOP3.LUT R6, R6, 0x7, RZ, 0xc0, !PT ;  /* 0x0000000706067812 */ /* 0x000fe200078ec0ff */
[----:B------:R-:W-:Y:S06]  /*4170*/  @!P0 BRA `(.L_x_65) ;  /* 0x0000000400048947 */ /* 0x000fec0003800000 */
[----:B------:R-:W-:Y:S02]  /*4180*/  ISETP.GE.U32.AND P0, PT, R5, 0x8, PT ;  /* 0x000000080500780c */ /* 0x000fe40003f06070 */
[----:B------:R-:W-:Y:S02]  /*4190*/  ISETP.NE.U32.AND P1, PT, R6, RZ, PT ;  /* 0x000000ff0600720c */ /* 0x000fe40003f25070 */
[----:B------:R-:W-:Y:S02]  /*41a0*/  ISETP.GE.U32.AND.EX P0, PT, RZ, RZ, PT, P0 ;  /* 0x000000ffff00720c */ /* 0x000fe40003f06100 */
[----:B------:R-:W-:-:S11]  /*41b0*/  ISETP.NE.AND.EX P1, PT, RZ, RZ, PT, P1 ;  /* 0x000000ffff00720c */ /* 0x000fd60003f25310 */
[----:B------:R-:W-:Y:S05]  /*41c0*/  @!P0 BRA `(.L_x_66) ;  /* 0x00000000005c8947 */ /* 0x000fea0003800000 */
[----:B------:R-:W0:Y:S01]  /*41d0*/  LDCU.64 UR4, c[0x0][0x3b8] ;  /* 0x00007700ff0477ac */ /* 0x000e220008000a00 */
[----:B------:R-:W-:-:S04]  /*41e0*/  IADD3 R3, P0, P2, R15, R12, R22 ;  /* 0x0000000c0f037210 */ /* 0x000fc80007a1e016 */
[----:B------:R-:W-:Y:S02]  /*41f0*/  IADD3.X R18, PT, PT, R16, R14, R9, P0, P2 ;  /* 0x0000000e10127210 */ /* 0x000fe400007e4409 */
        /* <DEDUP_REMOVED lines=20> */
.L_x_66:
[----:B------:R-:W-:Y:S05]  /*4340*/  @!P1 BRA `(.L_x_65) ;  /* 0x0000000000909947 */ /* 0x000fea0003800000 */
[----:B------:R-:W-:-:S04]  /*4350*/  ISETP.GE.U32.AND P0, PT, R6, 0x4, PT ;  /* 0x000000040600780c */ /* 0x000fc80003f06070 */
[----:B------:R-:W-:-:S13]  /*4360*/  ISETP.GE.U32.AND.EX P0, PT, RZ, RZ, PT, P0 ;  /* 0x000000ffff00720c */ /* 0x000fda0003f06100 */
[----:B------:R-:W0:Y:S01]  /*4370*/  @P0 LDC.64 R20, c[0x0][0x3b8] ;  /* 0x0000ee00ff140b82 */ /* 0x000e220000000a00 */
[----:B------:R-:W-:-:S04]  /*4380*/  @P0 IADD3 R3, P1, P2, R15, R12, R22 ;  /* 0x0000000c0f030210 */ /* 0x000fc80007a3e016 */
[----:B------:R-:W-:Y:S02]  /*4390*/  @P0 IADD3.X R18, PT, PT, R16, R14, R9, P1, P2 ;  /* 0x0000000e10120210 */ /* 0x000fe40000fe4409 */
        /* <DEDUP_REMOVED lines=16> */
[----:B------:R-:W-:-:S04]  /*44a0*/  IADD3 R15, P0, P1, R15, R12, R22 ;  /* 0x0000000c0f0f7210 */ /* 0x000fc8000791e016 */
[----:B------:R-:W-:Y:S02]  /*44b0*/  IADD3.X R16, PT, PT, R16, R14, R9, P0, P1 ;  /* 0x0000000e10107210 */ /* 0x000fe400007e2409 */
        /* <DEDUP_REMOVED lines=13> */
.L_x_65:
        /* <DEDUP_REMOVED lines=14> */
.L_x_68:
[----:B------:R-:W-:Y:S05]  /*4670*/  BSYNC.RECONVERGENT B3 ;  /* 0x0000000000037941 */ /* 0x000fea0003800200 */
.L_x_67:
[----:B------:R-:W0:Y:S01]  /*4680*/  LDC R25, c[0x0][0x390] ;  /* 0x0000e400ff197b82 */ /* 0x000e220000000800 */
[----:B------:R-:W-:Y:S01]  /*4690*/  ISETP.GE.U32.AND P0, PT, R13, 0x7, PT ;  /* 0x000000070d00780c */ /* 0x000fe20003f06070 */
[----:B------:R-:W-:Y:S01]  /*46a0*/  UMOV UR4, URZ ;  /* 0x000000ff00047c82 */ /* 0x000fe20008000000 */
[----:B------:R-:W-:Y:S01]  /*46b0*/  ISETP.NE.U32.AND P4, PT, R6, RZ, PT ;  /* 0x000000ff0600720c */ /* 0x000fe20003f85070 */
[----:B------:R-:W-:Y:S01]  /*46c0*/  UMOV UR5, URZ ;  /* 0x000000ff00057c82 */ /* 0x000fe20008000000 */
[----:B------:R-:W-:Y:S01]  /*46d0*/  ISETP.GE.U32.AND.EX P1, PT, R8, RZ, PT, P0 ;  /* 0x000000ff0800720c */ /* 0x000fe20003f26100 */
[----:B------:R-:W-:Y:S01]  /*46e0*/  HFMA2 R15, -RZ, RZ, 0, 0 ;  /* 0x00000000ff0f7431 */ /* 0x000fe200000001ff */
[----:B------:R-:W-:Y:S01]  /*46f0*/  ISETP.NE.AND.EX P4, PT, RZ, RZ, PT, P4 ;  /* 0x000000ffff00720c */ /* 0x000fe20003f85340 */
[----:B------:R-:W-:Y:S01]  /*4700*/  IMAD.MOV.U32 R19, RZ, RZ, RZ ;  /* 0x000000ffff137224 */ /* 0x000fe200078e00ff */
[----:B------:R-:W-:Y:S02]  /*4710*/  P2R R20, PR, RZ, 0x2 ;  /* 0x00000002ff147803 */ /* 0x000fe40000000000 */
[----:B0-----:R-:W-:-:S04]  /*4720*/  LOP3.LUT R7, R25, 0x3, RZ, 0xc0, !PT ;  /* 0x0000000319077812 */ /* 0x001fc800078ec0ff */
[----:B------:R-:W-:-:S03]  /*4730*/  IADD3 R18, P0, PT, R7, -0x1, RZ ;  /* 0xffffffff07127810 */ /* 0x000fc60007f1e0ff */
[----:B------:R-:W-:Y:S10]  /*4740*/  @!P1 BRA `(.L_x_69) ;  /* 0x0000000400409947 */ /* 0x000ff40003800000 */
[----:B------:R-:W0:Y:S01]  /*4750*/  LDCU.64 UR6, c[0x0][0x3a0] ;  /* 0x00007400ff0677ac */ /* 0x000e220008000a00 */
[----:B------:R-:W-:Y:S01]  /*4760*/  IADD3 R2, P1, PT, R26, R12, RZ ;  /* 0x0000000c1a027210 */ /* 0x000fe20007f3e0ff */
[----:B------:R-:W1:Y:S03]  /*4770*/  LDCU.128 UR12, c[0x0][0x3b0] ;  /* 0x00007600ff0c77ac */ /* 0x000e660008000c00 */
[----:B------:R-:W-:Y:S01]  /*4780*/  IADD3.X R3, PT, PT, R27, R14, RZ, P1, !PT ;  /* 0x0000000e1b037210 */ /* 0x000fe20000ffe4ff */
[----:B------:R-:W2:Y:S01]  /*4790*/  LDCU.64 UR4, c[0x0][0x390] ;  /* 0x00007200ff0477ac */ /* 0x000ea20008000a00 */
[----:B0-----:R-:W-:Y:S02]  /*47a0*/  IMAD R17, R29, UR6, RZ ;  /* 0x000000061d117c24 */ /* 0x001fe4000f8e02ff */
[----:B------:R-:W-:Y:S01]  /*47b0*/  IMAD.WIDE.U32 R2, R28, UR6, R2 ;  /* 0x000000061c027c25 */ /* 0x000fe2000f8e0002 */
[----:B-1----:R-:W-:-:S03]  /*47c0*/  LEA R16, P1, R22, UR12, 0x2 ;  /* 0x0000000c16107c11 */ /* 0x002fc6000f8210ff */
[----:B------:R-:W-:Y:S01]  /*47d0*/  IMAD R17, R28, UR7, R17 ;  /* 0x000000071c117c24 */ /* 0x000fe2000f8e0211 */
[----:B------:R-:W-:Y:S01]  /*47e0*/  LEA R19, P5, R2, UR14, 0x2 ;  /* 0x0000000e02137c11 */ /* 0x000fe2000f8a10ff */
[----:B--2---:R-:W-:Y:S01]  /*47f0*/  ULOP3.LUT UR4, UR4, 0xfffffff8, URZ, 0xc0, !UPT ;  /* 0xfffffff804047892 */ /* 0x004fe2000f8ec0ff */
[----:B------:R-:W-:Y:S01]  /*4800*/  IADD3 R34, P2, PT, R16, 0x10, RZ ;  /* 0x0000001010227810 */ /* 0x000fe20007f5e0ff */
[----:B------:R-:W-:Y:S01]  /*4810*/  IMAD.IADD R17, R17, 0x1, R3 ;  /* 0x0000000111117824 */ /* 0x000fe200078e0203 */
[----:B------:R-:W-:Y:S01]  /*4820*/  IADD3 R16, P3, PT, R19, 0xc, RZ ;  /* 0x0000000c13107810 */ /* 0x000fe20007f7e0ff */
[----:B------:R-:W-:Y:S01]  /*4830*/  ULOP3.LUT UR5, UR5, 0x7fffffff, URZ, 0xc0, !UPT ;  /* 0x7fffffff05057892 */ /* 0x000fe2000f8ec0ff */
[----:B------:R-:W-:Y:S02]  /*4840*/  LEA.HI.X R3, R22, UR13, R9, 0x2, P1 ;  /* 0x0000000d16037c11 */ /* 0x000fe400088f1409 */
[----:B------:R-:W-:Y:S01]  /*4850*/  LEA.HI.X R17, R2, UR15, R17, 0x2, P5 ;  /* 0x0000000f02117c11 */ /* 0x000fe2000a8f1411 */
[----:B------:R-:W-:Y:S01]  /*4860*/  UMOV UR6, UR4 ;  /* 0x0000000400067c82 */ /* 0x000fe20008000000 */
[----:B------:R-:W-:-:S02]  /*4870*/  MOV R19, RZ ;  /* 0x000000ff00137202 */ /* 0x000fc40000000f00 */
[----:B------:R-:W-:Y:S01]  /*4880*/  IADD3.X R3, PT, PT, RZ, R3, RZ, P2, !PT ;  /* 0x00000003ff037210 */ /* 0x000fe200017fe4ff */
[----:B------:R-:W-:Y:S01]  /*4890*/  IMAD.X R17, RZ, RZ, R17, P3 ;  /* 0x000000ffff117224 */ /* 0x000fe200018e0611 */
[----:B------:R-:W-:-:S06]  /*48a0*/  UMOV UR7, UR5 ;  /* 0x0000000500077c82 */ /* 0x000fcc0008000000 */
.L_x_70:
[----:B------:R-:W-:Y:S01]  /*48b0*/  MOV R2, R34 ;  /* 0x0000002200027202 */ /* 0x000fe20000000f00 */
        /* <DEDUP_REMOVED lines=14> */
[----:B------:R0:W5:Y:S04]  /*49a0*/  LDG.E R32, desc[UR10][R16.64+0xc] ;  /* 0x00000c0a10207981 */ /* 0x000168000c1e1900 */
[----:B------:R-:W5:Y:S01]  /*49b0*/  LDG.E R33, desc[UR10][R2.64+0xc] ;  /* 0x00000c0a02217981 */ /* 0x000f62000c1e1900 */
[----:B------:R-:W-:-:S04]  /*49c0*/  UIADD3 UR6, UP0, UPT, UR6, -0x8, URZ ;  /* 0xfffffff806067890 */ /* 0x000fc8000ff1e0ff */
[----:B------:R-:W-:Y:S01]  /*49d0*/  UIADD3.X UR7, UPT, UPT, UR7, -0x1, URZ, UP0, !UPT ;  /* 0xffffffff07077890 */ /* 0x000fe200087fe4ff */
[----:B0-----:R-:W-:Y:S01]  /*49e0*/  IADD3 R16, P2, PT, R16, 0x20, RZ ;  /* 0x0000002010107810 */ /* 0x001fe20007f5e0ff */
[----:B------:R-:W-:-:S04]  /*49f0*/  UISETP.NE.U32.AND UP0, UPT, UR6, URZ, UPT ;  /* 0x000000ff0600728c */ /* 0x000fc8000bf05070 */
[----:B------:R-:W-:Y:S01]  /*4a00*/  UISETP.NE.AND.EX UP0, UPT, UR7, URZ, UPT, UP0 ;  /* 0x000000ff0700728c */ /* 0x000fe2000bf05300 */
[----:B------:R-:W-:Y:S02]  /*4a10*/  IMAD.X R17, RZ, RZ, R17, P2 ;  /* 0x000000ffff117224 */ /* 0x000fe400010e0611 */
        /* <DEDUP_REMOVED lines=8> */
[----:B------:R-:W-:Y:S01]  /*4aa0*/  FADD R42, R42, -R21 ;  /* 0x800000152a2a7221 */ /* 0x000fe20000000000 */
[----:B------:R-:W-:-:S03]  /*4ab0*/  FADD R43, R43, -R10 ;  /* 0x8000000a2b2b7221 */ /* 0x000fc60000000000 */
        /* <DEDUP_REMOVED lines=18> */
[----:B------:R-:W-:Y:S01]  /*4be0*/  IADD3 R34, P1, PT, R2, 0x20, RZ ;  /* 0x0000002002227810 */ /* 0x000fe20007f3e0ff */
[----:B------:R-:W-:Y:S01]  /*4bf0*/  FADD R32, R32, -R21 ;  /* 0x8000001520207221 */ /* 0x000fe20000000000 */
[----:B------:R-:W-:Y:S02]  /*4c00*/  FADD R2, R33, -R10 ;  /* 0x8000000a21027221 */ /* 0x000fe40000000000 */
[----:B------:R-:W-:Y:S01]  /*4c10*/  IADD3.X R3, PT, PT, RZ, R3, RZ, P1, !PT ;  /* 0x00000003ff037210 */ /* 0x000fe20000ffe4ff */
[C---:B------:R-:W-:Y:S01]  /*4c20*/  FFMA R19, R32.reuse, R32, R19 ;  /* 0x0000002020137223 */ /* 0x040fe20000000013 */
[----:B------:R-:W-:Y:S01]  /*4c30*/  FFMA R15, R32, R2, R35 ;  /* 0x00000002200f7223 */ /* 0x000fe20000000023 */
[----:B------:R-:W-:Y:S06]  /*4c40*/  BRA.U UP0, `(.L_x_70) ;  /* 0xfffffffd00187547 */ /* 0x000fec000b83ffff */
.L_x_69:
[----:B------:R-:W-:Y:S01]  /*4c50*/  IADD3.X R17, PT, PT, RZ, -0x1, RZ, P0, !PT ;  /* 0xffffffffff117810 */ /* 0x000fe200007fe4ff */
[----:B------:R-:W-:Y:S06]  /*4c60*/  @!P4 BRA `(.L_x_71) ;  /* 0x000000040058c947 */ /* 0x000fec0003800000 */
[----:B------:R-:W-:Y:S02]  /*4c70*/  ISETP.GE.U32.AND P0, PT, R6, 0x4, PT ;  /* 0x000000040600780c */ /* 0x000fe40003f06070 */
[----:B------:R-:W-:Y:S02]  /*4c80*/  ISETP.NE.U32.AND P2, PT, R7, RZ, PT ;  /* 0x000000ff0700720c */ /* 0x000fe40003f45070 */
[----:B------:R-:W-:Y:S02]  /*4c90*/  ISETP.GE.U32.AND.EX P1, PT, RZ, RZ, PT, P0 ;  /* 0x000000ffff00720c */ /* 0x000fe40003f26100 */
[----:B------:R-:W-:-:S11]  /*4ca0*/  ISETP.NE.AND.EX P0, PT, RZ, RZ, PT, P2 ;  /* 0x000000ffff00720c */ /* 0x000fd60003f05320 */
[----:B------:R-:W-:Y:S05]  /*4cb0*/  @!P1 BRA `(.L_x_72) ;  /* 0x00000000008c9947 */ /* 0x000fea0003800000 */
[----:B------:R-:W0:Y:S01]  /*4cc0*/  LDCU.128 UR12, c[0x0][0x3b0] ;  /* 0x00007600ff0c77ac */ /* 0x000e220008000c00 */
[----:B------:R-:W-:Y:S02]  /*4cd0*/  IADD3 R33, P3, P5, R12, UR4, R22 ;  /* 0x000000040c217c10 */ /* 0x000fe4000fd7e016 */
[----:B------:R-:W-:Y:S02]  /*4ce0*/  IADD3 R3, P2, PT, R22, UR4, RZ ;  /* 0x0000000416037c10 */ /* 0x000fe4000ff5e0ff */
[----:B------:R-:W-:Y:S02]  /*4cf0*/  IADD3.X R34, PT, PT, R14, UR5, R9, P3, P5 ;  /* 0x000000050e227c10 */ /* 0x000fe40009fea409 */
        /* <DEDUP_REMOVED lines=30> */
[----:B------:R-:W-:-:S07]  /*4ee0*/  FFMA R15, R40, R41, R34 ;  /* 0x00000029280f7223 */ /* 0x000fce0000000022 */
.L_x_72:
[----:B------:R-:W-:Y:S05]  /*4ef0*/  @!P0 BRA `(.L_x_71) ;  /* 0x0000000000b48947 */ /* 0x000fea0003800000 */
[----:B------:R-:W-:Y:S02]  /*4f00*/  ISETP.NE.U32.AND P1, PT, R18, RZ, PT ;  /* 0x000000ff1200720c */ /* 0x000fe40003f25070 */
[----:B------:R-:W-:Y:S02]  /*4f10*/  LOP3.LUT R25, R25, 0x1, RZ, 0xc0, !PT ;  /* 0x0000000119197812 */ /* 0x000fe400078ec0ff */
[----:B------:R-:W-:Y:S02]  /*4f20*/  ISETP.NE.AND.EX P1, PT, R17, RZ, PT, P1 ;  /* 0x000000ff1100720c */ /* 0x000fe40003f25310 */
[----:B------:R-:W-:-:S04]  /*4f30*/  ISETP.NE.U32.AND P0, PT, R25, 0x1, PT ;  /* 0x000000011900780c */ /* 0x000fc80003f05070 */
[----:B------:R-:W-:-:S07]  /*4f40*/  ISETP.NE.U32.AND.EX P0, PT, RZ, RZ, PT, P0 ;  /* 0x000000ffff00720c */ /* 0x000fce0003f05100 */
[----:B------:R-:W-:Y:S06]  /*4f50*/  @!P1 BRA `(.L_x_73) ;  /* 0x00000000005c9947 */ /* 0x000fec0003800000 */
        /* <DEDUP_REMOVED lines=23> */
.L_x_73:
[----:B------:R-:W-:Y:S05]  /*50d0*/  @P0 BRA `(.L_x_71) ;  /* 0x00000000003c0947 */ /* 0x000fea0003800000 */
[----:B------:R-:W0:Y:S01]  /*50e0*/  LDCU.128 UR12, c[0x0][0x3b0] ;  /* 0x00007600ff0c77ac */ /* 0x000e220008000c00 */
[----:B------:R-:W-:Y:S02]  /*50f0*/  IADD3 R3, P3, PT, R22, UR4, RZ ;  /* 0x0000000416037c10 */ /* 0x000fe4000ff7e0ff */
[----:B------:R-:W-:Y:S02]  /*5100*/  IADD3 R25, P0, P1, R12, UR4, R22 ;  /* 0x000000040c197c10 */ /* 0x000fe4000f91e016 */
[----:B------:R-:W-:Y:S02]  /*5110*/  IADD3.X R16, PT, PT, R9, UR5, RZ, P3, !PT ;  /* 0x0000000509107c10 */ /* 0x000fe40009ffe4ff */
[----:B------:R-:W-:Y:S02]  /*5120*/  IADD3.X R34, PT, PT, R14, UR5, R9, P0, P1 ;  /* 0x000000050e227c10 */ /* 0x000fe400087e2409 */
[----:B0-----:R-:W-:Y:S02]  /*5130*/  LEA R2, P5, R3, UR12, 0x2 ;  /* 0x0000000c03027c11 */ /* 0x001fe4000f8a10ff */
[----:B------:R-:W-:-:S02]  /*5140*/  LEA R32, P2, R25, UR14, 0x2 ;  /* 0x0000000e19207c11 */ /* 0x000fc4000f8410ff */
[----:B------:R-:W-:Y:S02]  /*5150*/  LEA.HI.X R3, R3, UR13, R16, 0x2, P5 ;  /* 0x0000000d03037c11 */ /* 0x000fe4000a8f1410 */
[----:B------:R-:W-:-:S04]  /*5160*/  LEA.HI.X R33, R25, UR15, R34, 0x2, P2 ;  /* 0x0000000f19217c11 */ /* 0x000fc800090f1422 */
[----:B------:R-:W2:Y:S04]  /*5170*/  LDG.E R3, desc[UR10][R2.64] ;  /* 0x0000000a02037981 */ /* 0x000ea8000c1e1900 */
[----:B------:R-:W3:Y:S01]  /*5180*/  LDG.E R32, desc[UR10][R32.64+-0x4] ;  /* 0xfffffc0a20207981 */ /* 0x000ee2000c1e1900 */
[----:B--2---:R-:W-:Y:S01]  /*5190*/  FADD R34, R3, -R10 ;  /* 0x8000000a03227221 */ /* 0x004fe20000000000 */
[----:B---3--:R-:W-:-:S04]  /*51a0*/  FADD R16, R32, -R21 ;  /* 0x8000001520107221 */ /* 0x008fc80000000000 */
[C---:B------:R-:W-:Y:S01]  /*51b0*/  FFMA R19, R16.reuse, R16, R19 ;  /* 0x0000001010137223 */ /* 0x040fe20000000013 */
[----:B------:R-:W-:-:S07]  /*51c0*/  FFMA R15, R16, R34, R15 ;  /* 0x00000022100f7223 */ /* 0x000fce000000000f */
.L_x_71:
        /* <DEDUP_REMOVED lines=15> */
[----:B------:R-:W-:-:S07]  /*52c0*/  MOV R16, R2 ;  /* 0x0000000200107202 */ /* 0x000fce0000000f00 */
.L_x_75:
[----:B------:R-:W-:Y:S05]  /*52d0*/  BSYNC.RECONVERGENT B3 ;  /* 0x0000000000037941 */ /* 0x000fea0003800200 */
.L_x_74:
        /* <DEDUP_REMOVED lines=14> */
.L_x_77:
[----:B------:R-:W-:Y:S05]  /*53c0*/  BSYNC.RECONVERGENT B3 ;  /* 0x0000000000037941 */ /* 0x000fea0003800200 */
.L_x_76:
[----:B------:R-:W0:Y:S01]  /*53d0*/  LDCU UR4, c[0x0][0x3d0] ;  /* 0x00007a00ff0477ac */ /* 0x000e220008000800 */
[----:B------:R-:W-:Y:S01]  /*53e0*/  BSSY.RECONVERGENT B0, `(.L_x_78) ;  /* 0x000000d000007945 */ /* 0x000fe20003800200 */
[----:B0-----:R-:W-:-:S04]  /*53f0*/  FFMA R40, R16, R11, UR4 ;  /* 0x0000000410287e23 */ /* 0x001fc8000800000b */
[----:B------:R0:W1:Y:S01]  /*5400*/  MUFU.RSQ R3, R40 ;  /* 0x0000002800037308 */ /* 0x0000620000001400 */
[----:B------:R-:W-:-:S04]  /*5410*/  IADD3 R2, PT, PT, R40, -0xd000000, RZ ;  /* 0xf300000028027810 */ /* 0x000fc80007ffe0ff */
[----:B------:R-:W-:-:S13]  /*5420*/  ISETP.GT.U32.AND P0, PT, R2, 0x727fffff, PT ;  /* 0x727fffff0200780c */ /* 0x000fda0003f04070 */
[----:B01----:R-:W-:Y:S05]  /*5430*/  @!P0 BRA `(.L_x_79) ;  /* 0x00000000000c8947 */ /* 0x003fea0003800000 */
[----:B------:R-:W-:-:S07]  /*5440*/  MOV R2, 0x5460 ;  /* 0x0000546000027802 */ /* 0x000fce0000000f00 */
[----:B------:R-:W-:Y:S05]  /*5450*/  CALL.REL.NOINC `($__internal_1_$__cuda_sm20_sqrt_rn_f32_slowpath) ;  /* 0x0000003800987944 */ /* 0x000fea0003c00000 */
[----:B------:R-:W-:Y:S05]  /*5460*/  BRA `(.L_x_80) ;  /* 0x0000000000107947 */ /* 0x000fea0003800000 */
.L_x_79:
[----:B------:R-:W-:Y:S01]  /*5470*/  FMUL.FTZ R41, R40, R3 ;  /* 0x0000000328297220 */ /* 0x000fe20000410000 */
[----:B------:R-:W-:-:S03]  /*5480*/  FMUL.FTZ R3, R3, 0.5 ;  /* 0x3f00000003037820 */ /* 0x000fc60000410000 */
[----:B------:R-:W-:-:S04]  /*5490*/  FFMA R2, -R41, R41, R40 ;  /* 0x0000002929027223 */ /* 0x000fc80000000128 */
[----:B------:R-:W-:-:S07]  /*54a0*/  FFMA R41, R2, R3, R41 ;  /* 0x0000000302297223 */ /* 0x000fce0000000029 */
.L_x_80:
[----:B------:R-:W-:Y:S05]  /*54b0*/  BSYNC.RECONVERGENT B0 ;  /* 0x0000000000007941 */ /* 0x000fea0003800200 */
.L_x_78:
[----:B------:R-:W0:Y:S01]  /*54c0*/  MUFU.RCP R2, R41 ;  /* 0x0000002900027308 */ /* 0x000e220000001000 */
[----:B------:R-:W-:Y:S07]  /*54d0*/  BSSY.RECONVERGENT B3, `(.L_x_81) ;  /* 0x000000d000037945 */ /* 0x000fee0003800200 */
[----:B------:R-:W1:Y:S01]  /*54e0*/  FCHK P0, R21, R41 ;  /* 0x0000002915007302 */ /* 0x000e620000000000 */
[----:B0-----:R-:W-:-:S04]  /*54f0*/  FFMA R3, R2, -R41, 1 ;  /* 0x3f80000002037423 */ /* 0x001fc80000000829 */
[----:B------:R-:W-:-:S04]  /*5500*/  FFMA R2, R2, R3, R2 ;  /* 0x0000000302027223 */ /* 0x000fc80000000002 */
[----:B------:R-:W-:-:S04]  /*5510*/  FFMA R16, R2, R21, RZ ;  /* 0x0000001502107223 */ /* 0x000fc800000000ff */
[----:B------:R-:W-:-:S04]  /*5520*/  FFMA R19, R16, -R41, R21 ;  /* 0x8000002910137223 */ /* 0x000fc80000000015 */
[----:B------:R-:W-:Y:S01]  /*5530*/  FFMA R19, R2, R19, R16 ;  /* 0x0000001302137223 */ /* 0x000fe20000000010 */
[----:B-1----:R-:W-:Y:S06]  /*5540*/  @!P0 BRA `(.L_x_82) ;  /* 0x0000000000148947 */ /* 0x002fec0003800000 */
[----:B------:R-:W-:Y:S01]  /*5550*/  IMAD.MOV.U32 R3, RZ, RZ, R21 ;  /* 0x000000ffff037224 */ /* 0x000fe200078e0015 */
[----:B------:R-:W-:Y:S02]  /*5560*/  MOV R2, R41 ;  /* 0x0000002900027202 */ /* 0x000fe40000000f00 */
[----:B------:R-:W-:-:S07]  /*5570*/  MOV R42, 0x5590 ;  /* 0x00005590002a7802 */ /* 0x000fce0000000f00 */
[----:B------:R-:W-:Y:S05]  /*5580*/  CALL.REL.NOINC `($__internal_2_$__cuda_sm3x_div_rn_noftz_f32_slowpath) ;  /* 0x0000003800a07944 */ /* 0x000fea0003c00000 */
[----:B------:R-:W-:-:S07]  /*5590*/  MOV R19, R2 ;  /* 0x0000000200137202 */ /* 0x000fce0000000f00 */
.L_x_82:
[----:B------:R-:W-:Y:S05]  /*55a0*/  BSYNC.RECONVERGENT B3 ;  /* 0x0000000000037941 */ /* 0x000fea0003800200 */
.L_x_81:
[----:B------:R-:W-:Y:S01]  /*55b0*/  IADD3 R16, P0, PT, R12, R22, RZ ;  /* 0x000000160c107210 */ /* 0x000fe20007f1e0ff */
[----:B------:R-:W-:Y:S01]  /*55c0*/  HFMA2 R25, -RZ, RZ, 0, 0 ;  /* 0x00000000ff197431 */ /* 0x000fe200000001ff */
[----:B------:R-:W-:Y:S01]  /*55d0*/  ISETP.NE.U32.AND P5, PT, R5, RZ, PT ;  /* 0x000000ff0500720c */ /* 0x000fe20003fa5070 */
[----:B------:R-:W-:Y:S01]  /*55e0*/  IMAD.MOV.U32 R21, RZ, RZ, RZ ;  /* 0x000000ffff157224 */ /* 0x000fe200078e00ff */
[----:B------:R-:W-:Y:S01]  /*55f0*/  MOV R32, RZ ;  /* 0x000000ff00207202 */ /* 0x000fe20000000f00 */
[----:B------:R-:W-:Y:S01]  /*5600*/  IMAD.X R15, R14, 0x1, R9, P0 ;  /* 0x000000010e0f7824 */ /* 0x000fe200000e0609 */
[----:B------:R-:W-:Y:S01]  /*5610*/  ISETP.NE.AND.EX P5, PT, RZ, RZ, PT, P5 ;  /* 0x000000ffff00720c */ /* 0x000fe20003fa5350 */
[----:B------:R-:W-:-:S12]  /*5620*/  @!P6 BRA `(.L_x_83) ;  /* 0x0000000000c8e947 */ /* 0x000fd80003800000 */
[----:B------:R-:W0:Y:S01]  /*5630*/  LDC.64 R2, c[0x0][0x390] ;  /* 0x0000e400ff027b82 */ /* 0x000e220000000a00 */
[----:B------:R-:W1:Y:S02]  /*5640*/  LDCU.64 UR4, c[0x0][0x3b8] ;  /* 0x00007700ff0477ac */ /* 0x000e640008000a00 */
[----:B-1----:R-:W-:Y:S02]  /*5650*/  LEA R21, P0, R16, UR4, 0x2 ;  /* 0x0000000410157c11 */ /* 0x002fe4000f8010ff */
[----:B0-----:R-:W-:Y:S02]  /*5660*/  LOP3.LUT R25, R2, 0xfffffff0, RZ, 0xc0, !PT ;  /* 0xfffffff002197812 */ /* 0x001fe400078ec0ff */
[----:B------:R-:W-:Y:S02]  /*5670*/  LOP3.LUT R32, R3, 0x7fffffff, RZ, 0xc0, !PT ;  /* 0x7fffffff03207812 */ /* 0x000fe400078ec0ff */
[----:B------:R-:W-:Y:S02]  /*5680*/  IADD3 R2, P1, PT, R21, 0x20, RZ ;  /* 0x0000002015027810 */ /* 0x000fe40007f3e0ff */
[----:B------:R-:W-:Y:S01]  /*5690*/  LEA.HI.X R3, R16, UR5, R15, 0x2, P0 ;  /* 0x0000000510037c11 */ /* 0x000fe200080f140f */
[----:B------:R-:W-:Y:S01]  /*56a0*/  IMAD.MOV.U32 R37, RZ, RZ, R32 ;  /* 0x000000ffff257224 */ /* 0x000fe200078e0020 */
[----:B------:R-:W-:-:S02]  /*56b0*/  MOV R21, RZ ;  /* 0x000000ff00157202 */ /* 0x000fc40000000f00 */
[----:B------:R-:W-:Y:S02]  /*56c0*/  MOV R38, R25 ;  /* 0x0000001900267202 */ /* 0x000fe40000000f00 */
[----:B------:R-:W-:-:S07]  /*56d0*/  IADD3.X R3, PT, PT, RZ, R3, RZ, P1, !PT ;  /* 0x00000003ff037210 */ /* 0x000fce0000ffe4ff */
.L_x_84:
        /* <DEDUP_REMOVED lines=39> */
.L_x_83:
[----:B------:R-:W-:Y:S05]  /*5950*/  @!P5 BRA `(.L_x_85) ;  /* 0x0000000000fcd947 */ /* 0x000fea0003800000 */
[----:B------:R-:W-:-:S04]  /*5960*/  ISETP.GE.U32.AND P0, PT, R5, 0x8, PT ;  /* 0x000000080500780c */ /* 0x000fc80003f06070 */
[----:B------:R-:W-:-:S13]  /*5970*/  ISETP.GE.U32.AND.EX P0, PT, RZ, RZ, PT, P0 ;  /* 0x000000ffff00720c */ /* 0x000fda0003f06100 */
[----:B------:R-:W-:Y:S05]  /*5980*/  @!P0 BRA `(.L_x_86) ;  /* 0x00000000005c8947 */ /* 0x000fea0003800000 */
[----:B------:R-:W0:Y:S01]  /*5990*/  LDCU.64 UR4, c[0x0][0x3b8] ;  /* 0x00007700ff0477ac */ /* 0x000e220008000a00 */
[----:B------:R-:W-:-:S05]  /*59a0*/  IADD3 R3, P0, PT, R16, R25, RZ ;  /* 0x0000001910037210 */ /* 0x000fca0007f1e0ff */
[----:B------:R-:W-:Y:S01]  /*59b0*/  IMAD.X R34, R15, 0x1, R32, P0 ;  /* 0x000000010f227824 */ /* 0x000fe200000e0620 */
        /* <DEDUP_REMOVED lines=20> */
.L_x_86:
[----:B------:R-:W-:Y:S05]  /*5b00*/  @!P4 BRA `(.L_x_85) ;  /* 0x000000000090c947 */ /* 0x000fea0003800000 */
[----:B------:R-:W-:-:S04]  /*5b10*/  ISETP.GE.U32.AND P0, PT, R6, 0x4, PT ;  /* 0x000000040600780c */ /* 0x000fc80003f06070 */
[----:B------:R-:W-:-:S13]  /*5b20*/  ISETP.GE.U32.AND.EX P0, PT, RZ, RZ, PT, P0 ;  /* 0x000000ffff00720c */ /* 0x000fda0003f06100 */
[----:B------:R-:W0:Y:S01]  /*5b30*/  @P0 LDC.64 R2, c[0x0][0x3b8] ;  /* 0x0000ee00ff020b82 */ /* 0x000e220000000a00 */
[----:B------:R-:W-:-:S04]  /*5b40*/  @P0 IADD3 R33, P1, PT, R16, R25, RZ ;  /* 0x0000001910210210 */ /* 0x000fc80007f3e0ff */
[----:B------:R-:W-:Y:S02]  /*5b50*/  @P0 IADD3.X R34, PT, PT, R15, R32, RZ, P1, !PT ;  /* 0x000000200f220210 */ /* 0x000fe40000ffe4ff */
        /* <DEDUP_REMOVED lines=8> */
[----:B------:R-:W-:-:S03]  /*5be0*/  ISETP.NE.AND.EX P1, PT, RZ, RZ, PT, P1 ;  /* 0x000000ffff00720c */ /* 0x000fc60003f25310 */
[----:B------:R-:W-:Y:S02]  /*5bf0*/  @P0 IMAD.X R32, RZ, RZ, R32, P2 ;  /* 0x000000ffff200224 */ /* 0x000fe400010e0620 */
        /* <DEDUP_REMOVED lines=21> */
.L_x_85:
        /* <DEDUP_REMOVED lines=14> */
.L_x_88:
[----:B------:R-:W-:Y:S05]  /*5e30*/  BSYNC.RECONVERGENT B3 ;  /* 0x0000000000037941 */ /* 0x000fea0003800200 */
.L_x_87:
[----:B------:R-:W-:Y:S01]  /*5e40*/  ISETP.NE.AND P0, PT, R20, RZ, PT ;  /* 0x000000ff1400720c */ /* 0x000fe20003f05270 */
[----:B------:R-:W-:Y:S01]  /*5e50*/  UMOV UR4, URZ ;  /* 0x000000ff00047c82 */ /* 0x000fe20008000000 */
[----:B------:R-:W-:Y:S01]  /*5e60*/  UMOV UR5, URZ ;  /* 0x000000ff00057c82 */ /* 0x000fe20008000000 */
[----:B------:R-:W-:Y:S02]  /*5e70*/  HFMA2 R35, -RZ, RZ, 0, 0 ;  /* 0x00000000ff237431 */ /* 0x000fe400000001ff */
[----:B------:R-:W-:-:S08]  /*5e80*/  IMAD.MOV.U32 R21, RZ, RZ, RZ ;  /* 0x000000ffff157224 */ /* 0x000fd000078e00ff */
[----:B------:R-:W-:Y:S05]  /*5e90*/  @!P0 BRA `(.L_x_89) ;  /* 0x0000000400208947 */ /* 0x000fea0003800000 */
[----:B------:R-:W0:Y:S01]  /*5ea0*/  LDCU.128 UR12, c[0x0][0x3b0] ;  /* 0x00007600ff0c77ac */ /* 0x000e220008000c00 */
[----:B------:R-:W-:Y:S01]  /*5eb0*/  MOV R35, RZ ;  /* 0x000000ff00237202 */ /* 0x000fe20000000f00 */
[----:B------:R-:W1:Y:S01]  /*5ec0*/  LDCU.64 UR4, c[0x0][0x390] ;  /* 0x00007200ff0477ac */ /* 0x000e620008000a00 */
[----:B0-----:R-:W-:Y:S02]  /*5ed0*/  LEA R32, P2, R22, UR12, 0x2 ;  /* 0x0000000c16207c11 */ /* 0x001fe4000f8410ff */
[----:B------:R-:W-:Y:S02]  /*5ee0*/  LEA R2, P1, R16, UR14, 0x2 ;  /* 0x0000000e10027c11 */ /* 0x000fe4000f8210ff */
[----:B------:R-:W-:Y:S01]  /*5ef0*/  IADD3 R32, P3, PT, R32, 0x10, RZ ;  /* 0x0000001020207810 */ /* 0x000fe20007f7e0ff */
[----:B-1----:R-:W-:Y:S01]  /*5f00*/  ULOP3.LUT UR4, UR4, 0xfffffff8, URZ, 0xc0, !UPT ;  /* 0xfffffff804047892 */ /* 0x002fe2000f8ec0ff */
[----:B------:R-:W-:Y:S01]  /*5f10*/  LEA.HI.X R33, R22, UR13, R9, 0x2, P2 ;  /* 0x0000000d16217c11 */ /* 0x000fe200090f1409 */
[----:B------:R-:W-:Y:S01]  /*5f20*/  ULOP3.LUT UR5, UR5, 0x7fffffff, URZ, 0xc0, !UPT ;  /* 0x7fffffff05057892 */ /* 0x000fe2000f8ec0ff */
[----:B------:R-:W-:-:S02]  /*5f30*/  IADD3 R2, P0, PT, R2, 0x10, RZ ;  /* 0x0000001002027810 */ /* 0x000fc40007f1e0ff */
[----:B------:R-:W-:Y:S01]  /*5f40*/  LEA.HI.X R3, R16, UR15, R15, 0x2, P1 ;  /* 0x0000000f10037c11 */ /* 0x000fe200088f140f */
[----:B------:R-:W-:Y:S01]  /*5f50*/  IMAD.X R33, RZ, RZ, R33, P3 ;  /* 0x000000ffff217224 */ /* 0x000fe200018e0621 */
[----:B------:R-:W-:Y:S02]  /*5f60*/  UMOV UR6, UR4 ;  /* 0x0000000400067c82 */ /* 0x000fe40008000000 */
[----:B------:R-:W-:Y:S01]  /*5f70*/  IADD3.X R3, PT, PT, RZ, R3, RZ, P0, !PT ;  /* 0x00000003ff037210 */ /* 0x000fe200007fe4ff */
[----:B------:R-:W-:-:S06]  /*5f80*/  UMOV UR7, UR5 ;  /* 0x0000000500077c82 */ /* 0x000fcc0008000000 */
.L_x_90:
        /* <DEDUP_REMOVED lines=15> */
[----:B------:R1:W5:Y:S01]  /*6080*/  LDG.E R37, desc[UR10][R32.64+0xc] ;  /* 0x00000c0a20257981 */ /* 0x000362000c1e1900 */
[----:B------:R-:W-:-:S04]  /*6090*/  UIADD3 UR6, UP0, UPT, UR6, -0x8, URZ ;  /* 0xfffffff806067890 */ /* 0x000fc8000ff1e0ff */
[----:B------:R-:W-:Y:S01]  /*60a0*/  UIADD3.X UR7, UPT, UPT, UR7, -0x1, URZ, UP0, !UPT ;  /* 0xffffffff07077890 */ /* 0x000fe200087fe4ff */
[----:B0-----:R-:W-:Y:S01]  /*60b0*/  IADD3 R2, P0, PT, R2, 0x20, RZ ;  /* 0x0000002002027810 */ /* 0x001fe20007f1e0ff */
[----:B------:R-:W-:Y:S01]  /*60c0*/  UISETP.NE.U32.AND UP0, UPT, UR6, URZ, UPT ;  /* 0x000000ff0600728c */ /* 0x000fe2000bf05070 */
[----:B-1----:R-:W-:-:S03]  /*60d0*/  IADD3 R32, P1, PT, R32, 0x20, RZ ;  /* 0x0000002020207810 */ /* 0x002fc60007f3e0ff */
[----:B------:R-:W-:Y:S01]  /*60e0*/  UISETP.NE.AND.EX UP0, UPT, UR7, URZ, UPT, UP0 ;  /* 0x000000ff0700728c */ /* 0x000fe2000bf05300 */
[----:B------:R-:W-:Y:S02]  /*60f0*/  IADD3.X R3, PT, PT, RZ, R3, RZ, P0, !PT ;  /* 0x00000003ff037210 */ /* 0x000fe400007fe4ff */
        /* <DEDUP_REMOVED lines=33> */
[----:B------:R-:W-:Y:S06]  /*6310*/  BRA.U UP0, `(.L_x_90) ;  /* 0xfffffffd001c7547 */ /* 0x000fec000b83ffff */
.L_x_89:
[----:B------:R-:W-:Y:S05]  /*6320*/  @!P4 BRA `(.L_x_91) ;  /* 0x00000004005cc947 */ /* 0x000fea0003800000 */
[----:B------:R-:W-:Y:S02]  /*6330*/  ISETP.GE.U32.AND P0, PT, R6, 0x4, PT ;  /* 0x000000040600780c */ /* 0x000fe40003f06070 */
[----:B------:R-:W-:Y:S02]  /*6340*/  ISETP.NE.U32.AND P2, PT, R7, RZ, PT ;  /* 0x000000ff0700720c */ /* 0x000fe40003f45070 */
[----:B------:R-:W-:Y:S02]  /*6350*/  ISETP.GE.U32.AND.EX P1, PT, RZ, RZ, PT, P0 ;  /* 0x000000ffff00720c */ /* 0x000fe40003f26100 */
[----:B------:R-:W-:-:S11]  /*6360*/  ISETP.NE.AND.EX P0, PT, RZ, RZ, PT, P2 ;  /* 0x000000ffff00720c */ /* 0x000fd60003f05320 */
[----:B------:R-:W-:Y:S05]  /*6370*/  @!P1 BRA `(.L_x_92) ;  /* 0x00000000008c9947 */ /* 0x000fea0003800000 */
[----:B------:R-:W0:Y:S01]  /*6380*/  LDCU.128 UR12, c[0x0][0x3b0] ;  /* 0x00007600ff0c77ac */ /* 0x000e220008000c00 */
        /* <DEDUP_REMOVED lines=34> */
.L_x_92:
[----:B------:R-:W-:Y:S05]  /*65b0*/  @!P0 BRA `(.L_x_91) ;  /* 0x0000000000b88947 */ /* 0x000fea0003800000 */
[----:B------:R-:W0:Y:S01]  /*65c0*/  LDCU UR6, c[0x0][0x390] ;  /* 0x00007200ff0677ac */ /* 0x000e220008000800 */
[----:B------:R-:W-:-:S04]  /*65d0*/  ISETP.NE.U32.AND P0, PT, R18, RZ, PT ;  /* 0x000000ff1200720c */ /* 0x000fc80003f05070 */
[----:B------:R-:W-:Y:S01]  /*65e0*/  ISETP.NE.AND.EX P0, PT, R17, RZ, PT, P0 ;  /* 0x000000ff1100720c */ /* 0x000fe20003f05300 */
[----:B0-----:R-:W-:-:S04]  /*65f0*/  ULOP3.LUT UR6, UR6, 0x1, URZ, 0xc0, !UPT ;  /* 0x0000000106067892 */ /* 0x001fc8000f8ec0ff */
[----:B------:R-:W-:-:S04]  /*6600*/  UISETP.NE.U32.AND UP0, UPT, UR6, 0x1, UPT ;  /* 0x000000010600788c */ /* 0x000fc8000bf05070 */
[----:B------:R-:W-:-:S04]  /*6610*/  UISETP.NE.U32.AND.EX UP0, UPT, URZ, URZ, UPT, UP0 ;  /* 0x000000ffff00728c */ /* 0x000fc8000bf05100 */
[----:B------:R-:W-:Y:S07]  /*6620*/  @!P0 BRA `(.L_x_93) ;  /* 0x00000000005c8947 */ /* 0x000fee0003800000 */
        /* <DEDUP_REMOVED lines=23> */
.L_x_93:
[----:B------:R-:W-:Y:S05]  /*67a0*/  BRA.U UP0, `(.L_x_91) ;  /* 0x00000001003c7547 */ /* 0x000fea000b800000 */
        /* <DEDUP_REMOVED lines=15> */
.L_x_91:
        /* <DEDUP_REMOVED lines=14> */
.L_x_95:
[----:B------:R-:W-:Y:S05]  /*6980*/  BSYNC.RECONVERGENT B3 ;  /* 0x0000000000037941 */ /* 0x000fea0003800200 */
.L_x_94:
        /* <DEDUP_REMOVED lines=14> */
.L_x_97:
[----:B------:R-:W-:Y:S05]  /*6a70*/  BSYNC.RECONVERGENT B3 ;  /* 0x0000000000037941 */ /* 0x000fea0003800200 */
.L_x_96:
[----:B------:R-:W0:Y:S01]  /*6a80*/  LDCU UR4, c[0x0][0x3d0] ;  /* 0x00007a00ff0477ac */ /* 0x000e220008000800 */
[----:B------:R-:W-:Y:S01]  /*6a90*/  BSSY.RECONVERGENT B0, `(.L_x_98) ;  /* 0x000000d000007945 */ /* 0x000fe20003800200 */
[----:B0-----:R-:W-:-:S04]  /*6aa0*/  FFMA R40, R20, R11, UR4 ;  /* 0x0000000414287e23 */ /* 0x001fc8000800000b */
[----:B------:R-:W-:Y:S01]  /*6ab0*/  VIADD R2, R40, 0xf3000000 ;  /* 0xf300000028027836 */ /* 0x000fe20000000000 */
[----:B------:R0:W1:Y:S04]  /*6ac0*/  MUFU.RSQ R3, R40 ;  /* 0x0000002800037308 */ /* 0x0000680000001400 */
[----:B------:R-:W-:-:S13]  /*6ad0*/  ISETP.GT.U32.AND P0, PT, R2, 0x727fffff, PT ;  /* 0x727fffff0200780c */ /* 0x000fda0003f04070 */
[----:B01----:R-:W-:Y:S05]  /*6ae0*/  @!P0 BRA `(.L_x_99) ;  /* 0x00000000000c8947 */ /* 0x003fea0003800000 */
[----:B------:R-:W-:-:S07]  /*6af0*/  MOV R2, 0x6b10 ;  /* 0x00006b1000027802 */ /* 0x000fce0000000f00 */
[----:B------:R-:W-:Y:S05]  /*6b00*/  CALL.REL.NOINC `($__internal_1_$__cuda_sm20_sqrt_rn_f32_slowpath) ;  /* 0x0000002000ec7944 */ /* 0x000fea0003c00000 */
[----:B------:R-:W-:Y:S05]  /*6b10*/  BRA `(.L_x_100) ;  /* 0x0000000000107947 */ /* 0x000fea0003800000 */
.L_x_99:
[----:B------:R-:W-:Y:S01]  /*6b20*/  FMUL.FTZ R41, R40, R3 ;  /* 0x0000000328297220 */ /* 0x000fe20000410000 */
[----:B------:R-:W-:-:S03]  /*6b30*/  FMUL.FTZ R3, R3, 0.5 ;  /* 0x3f00000003037820 */ /* 0x000fc60000410000 */
[----:B------:R-:W-:-:S04]  /*6b40*/  FFMA R2, -R41, R41, R40 ;  /* 0x0000002929027223 */ /* 0x000fc80000000128 */
[----:B------:R-:W-:-:S07]  /*6b50*/  FFMA R41, R2, R3, R41 ;  /* 0x0000000302297223 */ /* 0x000fce0000000029 */
.L_x_100:
[----:B------:R-:W-:Y:S05]  /*6b60*/  BSYNC.RECONVERGENT B0 ;  /* 0x0000000000007941 */ /* 0x000fea0003800200 */
.L_x_98:
        /* <DEDUP_REMOVED lines=9> */
[----:B------:R-:W-:Y:S02]  /*6c00*/  MOV R3, R25 ;  /* 0x0000001900037202 */ /* 0x000fe40000000f00 */
[----:B------:R-:W-:Y:S02]  /*6c10*/  MOV R2, R41 ;  /* 0x0000002900027202 */ /* 0x000fe40000000f00 */
[----:B------:R-:W-:-:S07]  /*6c20*/  MOV R42, 0x6c40 ;  /* 0x00006c40002a7802 */ /* 0x000fce0000000f00 */
[----:B------:R-:W-:Y:S05]  /*6c30*/  CALL.REL.NOINC `($__internal_2_$__cuda_sm3x_div_rn_noftz_f32_slowpath) ;  /* 0x0000002000f47944 */ /* 0x000fea0003c00000 */
[----:B------:R-:W-:-:S07]  /*6c40*/  IMAD.MOV.U32 R20, RZ, RZ, R2 ;  /* 0x000000ffff147224 */ /* 0x000fce00078e0002 */
.L_x_102:
[----:B------:R-:W-:Y:S05]  /*6c50*/  BSYNC.RECONVERGENT B3 ;  /* 0x0000000000037941 */ /* 0x000fea0003800200 */
.L_x_101:
[----:B------:R-:W-:Y:S01]  /*6c60*/  HFMA2 R25, -RZ, RZ, 0, 0 ;  /* 0x00000000ff197431 */ /* 0x000fe200000001ff */
[----:B------:R-:W-:Y:S01]  /*6c70*/  MOV R21, RZ ;  /* 0x000000ff00157202 */ /* 0x000fe20000000f00 */
[----:B------:R-:W-:Y:S01]  /*6c80*/  IMAD.MOV.U32 R32, RZ, RZ, RZ ;  /* 0x000000ffff207224 */ /* 0x000fe200078e00ff */
[----:B------:R-:W-:Y:S06]  /*6c90*/  @!P6 BRA `(.L_x_103) ;  /* 0x0000000000e8e947 */ /* 0x000fec0003800000 */
[----:B------:R-:W0:Y:S01]  /*6ca0*/  LDCU.64 UR4, c[0x0][0x3a0] ;  /* 0x00007400ff0477ac */ /* 0x000e220008000a00 */
[----:B------:R-:W1:Y:S01]  /*6cb0*/  LDC.64 R32, c[0x0][0x390] ;  /* 0x0000e400ff207b82 */ /* 0x000e620000000a00 */
[----:B------:R-:W-:Y:S01]  /*6cc0*/  IADD3 R2, P0, PT, R26, R12, RZ ;  /* 0x0000000c1a027210 */ /* 0x000fe20007f1e0ff */
[----:B------:R-:W-:Y:S01]  /*6cd0*/  IMAD.MOV.U32 R25, RZ, RZ, RZ ;  /* 0x000000ffff197224 */ /* 0x000fe200078e00ff */
[----:B------:R-:W2:Y:S02]  /*6ce0*/  LDCU.64 UR6, c[0x0][0x3b8] ;  /* 0x00007700ff0677ac */ /* 0x000ea40008000a00 */
[----:B------:R-:W-:Y:S01]  /*6cf0*/  IADD3.X R3, PT, PT, R27, R14, RZ, P0, !PT ;  /* 0x0000000e1b037210 */ /* 0x000fe200007fe4ff */
[----:B0-----:R-:W-:Y:S02]  /*6d00*/  IMAD R21, R29, UR4, RZ ;  /* 0x000000041d157c24 */ /* 0x001fe4000f8e02ff */
[----:B------:R-:W-:-:S04]  /*6d10*/  IMAD.WIDE.U32 R2, R28, UR4, R2 ;  /* 0x000000041c027c25 */ /* 0x000fc8000f8e0002 */
[----:B------:R-:W-:Y:S01]  /*6d20*/  IMAD R21, R28, UR5, R21 ;  /* 0x000000051c157c24 */ /* 0x000fe2000f8e0215 */
[----:B--2---:R-:W-:-:S04]  /*6d30*/  LEA R36, P1, R2, UR6, 0x2 ;  /* 0x0000000602247c11 */ /* 0x004fc8000f8210ff */
[----:B------:R-:W-:Y:S02]  /*6d40*/  IADD3 R3, PT, PT, R21, R3, RZ ;  /* 0x0000000315037210 */ /* 0x000fe40007ffe0ff */
[----:B-1----:R-:W-:Y:S02]  /*6d50*/  LOP3.LUT R21, R32, 0xfffffff0, RZ, 0xc0, !PT ;  /* 0xfffffff020157812 */ /* 0x002fe400078ec0ff */
[----:B------:R-:W-:Y:S02]  /*6d60*/  IADD3 R36, P0, PT, R36, 0x20, RZ ;  /* 0x0000002024247810 */ /* 0x000fe40007f1e0ff */
[----:B------:R-:W-:Y:S02]  /*6d70*/  LEA.HI.X R3, R2, UR7, R3, 0x2, P1 ;  /* 0x0000000702037c11 */ /* 0x000fe400088f1403 */
[----:B------:R-:W-:Y:S02]  /*6d80*/  LOP3.LUT R32, R33, 0x7fffffff, RZ, 0xc0, !PT ;  /* 0x7fffffff21207812 */ /* 0x000fe400078ec0ff */
[----:B------:R-:W-:Y:S01]  /*6d90*/  MOV R38, R21 ;  /* 0x0000001500267202 */ /* 0x000fe20000000f00 */
[----:B------:R-:W-:Y:S01]  /*6da0*/  IMAD.X R3, RZ, RZ, R3, P0 ;  /* 0x000000ffff037224 */ /* 0x000fe200000e0603 */
[----:B------:R-:W-:-:S07]  /*6db0*/  MOV R37, R32 ;  /* 0x0000002000257202 */ /* 0x000fce0000000f00 */
.L_x_104:
        /* <DEDUP_REMOVED lines=36> */
[----:B------:R-:W-:Y:S01]  /*7000*/  FADD R34, R35, R34 ;  /* 0x0000002223227221 */ /* 0x000fe20000000000 */
[----:B0-----:R-:W-:-:S03]  /*7010*/  IADD3.X R3, PT, PT, RZ, R3, RZ, P1, !PT ;  /* 0x00000003ff037210 */ /* 0x001fc60000ffe4ff */
[----:B------:R-:W-:Y:S01]  /*7020*/  FADD R25, R34, R33 ;  /* 0x0000002122197221 */ /* 0x000fe20000000000 */
[----:B------:R-:W-:Y:S06]  /*7030*/  @P0 BRA `(.L_x_104) ;  /* 0xfffffffc00600947 */ /* 0x000fec000383ffff */
.L_x_103:
        /* <DEDUP_REMOVED lines=27> */
.L_x_106:
        /* <DEDUP_REMOVED lines=37> */
.L_x_105:
        /* <DEDUP_REMOVED lines=16> */
.L_x_108:
[----:B------:R-:W-:Y:S05]  /*7540*/  BSYNC.RECONVERGENT B3 ;  /* 0x0000000000037941 */ /* 0x000fea0003800200 */
.L_x_107:
[----:B------:R-:W-:Y:S01]  /*7550*/  ISETP.NE.U32.AND P0, PT, R6, RZ, PT ;  /* 0x000000ff0600720c */ /* 0x000fe20003f05070 */
[----:B------:R-:W-:Y:S01]  /*7560*/  UMOV UR4, URZ ;  /* 0x000000ff00047c82 */ /* 0x000fe20008000000 */
[----:B------:R-:W-:Y:S01]  /*7570*/  UMOV UR5, URZ ;  /* 0x000000ff00057c82 */ /* 0x000fe20008000000 */
[----:B------:R-:W-:Y:S01]  /*7580*/  HFMA2 R13, -RZ, RZ, 0, 0 ;  /* 0x00000000ff0d7431 */ /* 0x000fe200000001ff */
[----:B------:R-:W-:Y:S01]  /*7590*/  ISETP.NE.AND.EX P0, PT, RZ, RZ, PT, P0 ;  /* 0x000000ffff00720c */ /* 0x000fe20003f05300 */
[----:B------:R-:W-:Y:S01]  /*75a0*/  IMAD.MOV.U32 R5, RZ, RZ, RZ ;  /* 0x000000ffff057224 */ /* 0x000fe200078e00ff */
[----:B------:R-:W-:Y:S11]  /*75b0*/  @!P4 BRA `(.L_x_109) ;  /* 0x000000040044c947 */ /* 0x000ff60003800000 */
[----:B------:R-:W0:Y:S01]  /*75c0*/  LDCU.64 UR6, c[0x0][0x3a0] ;  /* 0x00007400ff0677ac */ /* 0x000e220008000a00 */
[----:B------:R-:W-:Y:S01]  /*75d0*/  IADD3 R2, P1, PT, R26, R12, RZ ;  /* 0x0000000c1a027210 */ /* 0x000fe20007f3e0ff */
[----:B------:R-:W1:Y:S03]  /*75e0*/  LDCU.128 UR12, c[0x0][0x3b0] ;  /* 0x00007600ff0c77ac */ /* 0x000e660008000c00 */
[----:B------:R-:W-:Y:S01]  /*75f0*/  IADD3.X R3, PT, PT, R27, R14, RZ, P1, !PT ;  /* 0x0000000e1b037210 */ /* 0x000fe20000ffe4ff */
[----:B------:R-:W2:Y:S01]  /*7600*/  LDCU.64 UR4, c[0x0][0x390] ;  /* 0x00007200ff0477ac */ /* 0x000ea20008000a00 */
[----:B0-----:R-:W-:Y:S02]  /*7610*/  IMAD R13, R29, UR6, RZ ;  /* 0x000000061d0d7c24 */ /* 0x001fe4000f8e02ff */
[----:B------:R-:W-:-:S04]  /*7620*/  IMAD.WIDE.U32 R2, R28, UR6, R2 ;  /* 0x000000061c027c25 */ /* 0x000fc8000f8e0002 */
[----:B------:R-:W-:Y:S01]  /*7630*/  IMAD R13, R28, UR7, R13 ;  /* 0x000000071c0d7c24 */ /* 0x000fe2000f8e020d */
[----:B-1----:R-:W-:Y:S01]  /*7640*/  LEA R28, P2, R22, UR12, 0x2 ;  /* 0x0000000c161c7c11 */ /* 0x002fe2000f8410ff */
[----:B--2---:R-:W-:Y:S01]  /*7650*/  ULOP3.LUT UR4, UR4, 0xfffffff8, URZ, 0xc0, !UPT ;  /* 0xfffffff804047892 */ /* 0x004fe2000f8ec0ff */
[----:B------:R-:W-:Y:S01]  /*7660*/  LEA R25, P4, R2, UR14, 0x2 ;  /* 0x0000000e02197c11 */ /* 0x000fe2000f8810ff */
[----:B------:R-:W-:Y:S01]  /*7670*/  ULOP3.LUT UR5, UR5, 0x7fffffff, URZ, 0xc0, !UPT ;  /* 0x7fffffff05057892 */ /* 0x000fe2000f8ec0ff */
[----:B------:R-:W-:Y:S02]  /*7680*/  IADD3 R13, PT, PT, R13, R3, RZ ;  /* 0x000000030d0d7210 */ /* 0x000fe40007ffe0ff */
[----:B------:R-:W-:Y:S02]  /*7690*/  IADD3 R28, P3, PT, R28, 0x10, RZ ;  /* 0x000000101c1c7810 */ /* 0x000fe40007f7e0ff */
[----:B------:R-:W-:Y:S01]  /*76a0*/  IADD3 R25, P1, PT, R25, 0x10, RZ ;  /* 0x0000001019197810 */ /* 0x000fe20007f3e0ff */
[----:B------:R-:W-:Y:S01]  /*76b0*/  UMOV UR6, UR4 ;  /* 0x0000000400067c82 */ /* 0x000fe20008000000 */
[----:B------:R-:W-:Y:S01]  /*76c0*/  LEA.HI.X R3, R22, UR13, R9, 0x2, P2 ;  /* 0x0000000d16037c11 */ /* 0x000fe200090f1409 */
[----:B------:R-:W-:Y:S01]  /*76d0*/  UMOV UR7, UR5 ;  /* 0x0000000500077c82 */ /* 0x000fe20008000000 */
[----:B------:R-:W-:Y:S01]  /*76e0*/  LEA.HI.X R2, R2, UR15, R13, 0x2, P4 ;  /* 0x0000000f02027c11 */ /* 0x000fe2000a0f140d */
[----:B------:R-:W-:Y:S01]  /*76f0*/  IMAD.MOV.U32 R13, RZ, RZ, RZ ;  /* 0x000000ffff0d7224 */ /* 0x000fe200078e00ff */
[----:B------:R-:W-:-:S02]  /*7700*/  IADD3.X R3, PT, PT, RZ, R3, RZ, P3, !PT ;  /* 0x00000003ff037210 */ /* 0x000fc40001ffe4ff */
[----:B------:R-:W-:-:S07]  /*7710*/  IADD3.X R27, PT, PT, RZ, R2, RZ, P1, !PT ;  /* 0x00000002ff1b7210 */ /* 0x000fce0000ffe4ff */
.L_x_110:
[----:B------:R-:W-:Y:S01]  /*7720*/  IMAD.MOV.U32 R2, RZ, RZ, R28 ;  /* 0x000000ffff027224 */ /* 0x000fe200078e001c */
[----:B------:R-:W-:-:S04]  /*7730*/  MOV R26, R25 ;  /* 0x00000019001a7202 */ /* 0x000fc80000000f00 */
        /* <DEDUP_REMOVED lines=16> */
[----:B------:R-:W-:-:S04]  /*7840*/  UIADD3 UR6, UP0, UPT, UR6, -0x8, URZ ;  /* 0xfffffff806067890 */ /* 0x000fc8000ff1e0ff */
[----:B------:R-:W-:Y:S02]  /*7850*/  UIADD3.X UR7, UPT, UPT, UR7, -0x1, URZ, UP0, !UPT ;  /* 0xffffffff07077890 */ /* 0x000fe400087fe4ff */
[----:B------:R-:W-:-:S04]  /*7860*/  UISETP.NE.U32.AND UP0, UPT, UR6, URZ, UPT ;  /* 0x000000ff0600728c */ /* 0x000fc8000bf05070 */
[----:B------:R-:W-:Y:S01]  /*7870*/  UISETP.NE.AND.EX UP0, UPT, UR7, URZ, UPT, UP0 ;  /* 0x000000ff0700728c */ /* 0x000fe2000bf05300 */
[----:B--2---:R-:W-:Y:S01]  /*7880*/  FADD R32, R49, -R10 ;  /* 0x8000000a31207221 */ /* 0x004fe20000000000 */
[----:B---3--:R-:W-:-:S04]  /*7890*/  FADD R28, R47, -R8 ;  /* 0x800000082f1c7221 */ /* 0x008fc80000000000 */
        /* <DEDUP_REMOVED lines=24> */
[----:B------:R-:W-:Y:S01]  /*7a20*/  FFMA R13, R28, R28, R13 ;  /* 0x0000001c1c0d7223 */ /* 0x000fe2000000000d */
[----:B------:R-:W-:Y:S01]  /*7a30*/  IADD3 R25, P2, PT, R26, 0x20, RZ ;  /* 0x000000201a197810 */ /* 0x000fe20007f5e0ff */
[----:B------:R-:W-:Y:S01]  /*7a40*/  FFMA R5, R28, R32, R5 ;  /* 0x000000201c057223 */ /* 0x000fe20000000005 */
[----:B------:R-:W-:Y:S01]  /*7a50*/  IADD3 R28, P1, PT, R2, 0x20, RZ ;  /* 0x00000020021c7810 */ /* 0x000fe20007f3e0ff */
[----:B0-----:R-:W-:Y:S01]  /*7a60*/  FADD R2, R29, -R8 ;  /* 0x800000081d027221 */ /* 0x001fe20000000000 */
[----:B------:R-:W-:Y:S02]  /*7a70*/  FADD R26, R21, -R10 ;  /* 0x8000000a151a7221 */ /* 0x000fe40000000000 */
[----:B------:R-:W-:Y:S01]  /*7a80*/  IADD3.X R3, PT, PT, RZ, R3, RZ, P1, !PT ;  /* 0x00000003ff037210 */ /* 0x000fe20000ffe4ff */
[----:B------:R-:W-:Y:S02]  /*7a90*/  IMAD.X R27, RZ, RZ, R27, P2 ;  /* 0x000000ffff1b7224 */ /* 0x000fe400010e061b */
[C---:B------:R-:W-:Y:S01]  /*7aa0*/  FFMA R13, R2.reuse, R2, R13 ;  /* 0x00000002020d7223 */ /* 0x040fe2000000000d */
[----:B------:R-:W-:Y:S01]  /*7ab0*/  FFMA R5, R2, R26, R5 ;  /* 0x0000001a02057223 */ /* 0x000fe20000000005 */
[----:B------:R-:W-:Y:S06]  /*7ac0*/  BRA.U UP0, `(.L_x_110) ;  /* 0xfffffffd00147547 */ /* 0x000fec000b83ffff */
.L_x_109:
        /* <DEDUP_REMOVED lines=22> */
[----:B------:R0:W5:Y:S01]  /*7c30*/  LDG.E R39, desc[UR10][R2.64+0xc] ;  /* 0x00000c0a02277981 */ /* 0x000162000c1e1900 */
        /* <DEDUP_REMOVED lines=14> */
[----:B0-----:R-:W-:Y:S01]  /*7d20*/  FADD R2, R37, -R8 ;  /* 0x8000000825027221 */ /* 0x001fe20000000000 */
[----:B------:R-:W-:-:S03]  /*7d30*/  FADD R39, R39, -R10 ;  /* 0x8000000a27277221 */ /* 0x000fc60000000000 */
[C---:B------:R-:W-:Y:S01]  /*7d40*/  FFMA R13, R2.reuse, R2, R13 ;  /* 0x00000002020d7223 */ /* 0x040fe2000000000d */
[----:B------:R-:W-:-:S07]  /*7d50*/  FFMA R5, R2, R39, R28 ;  /* 0x0000002702057223 */ /* 0x000fce000000001c */
.L_x_112:
        /* <DEDUP_REMOVED lines=31> */
.L_x_113:
        /* <DEDUP_REMOVED lines=16> */
.L_x_111:
        /* <DEDUP_REMOVED lines=13> */
[----:B------:R-:W-:-:S07]  /*8120*/  MOV R6, R2 ;  /* 0x0000000200067202 */ /* 0x000fce0000000f00 */
.L_x_115:
[----:B------:R-:W-:Y:S05]  /*8130*/  BSYNC.RECONVERGENT B3 ;  /* 0x0000000000037941 */ /* 0x000fea0003800200 */
.L_x_114:
        /* <DEDUP_REMOVED lines=14> */
.L_x_117:
[----:B------:R-:W-:Y:S05]  /*8220*/  BSYNC.RECONVERGENT B3 ;  /* 0x0000000000037941 */ /* 0x000fea0003800200 */
.L_x_116:
        /* <DEDUP_REMOVED lines=9> */
[----:B------:R-:W-:Y:S01]  /*82c0*/  IMAD.MOV.U32 R2, RZ, RZ, R41 ;  /* 0x000000ffff027224 */ /* 0x000fe200078e0029 */
[----:B------:R-:W-:Y:S06]  /*82d0*/  BRA `(.L_x_120) ;  /* 0x0000000000107947 */ /* 0x000fec0003800000 */
.L_x_119:
[----:B------:R-:W-:Y:S01]  /*82e0*/  FMUL.FTZ R2, R40, R3 ;  /* 0x0000000328027220 */ /* 0x000fe20000410000 */
[----:B------:R-:W-:-:S03]  /*82f0*/  FMUL.FTZ R0, R3, 0.5 ;  /* 0x3f00000003007820 */ /* 0x000fc60000410000 */
[----:B------:R-:W-:-:S04]  /*8300*/  FFMA R3, -R2, R2, R40 ;  /* 0x0000000202037223 */ /* 0x000fc80000000128 */
[----:B------:R-:W-:-:S07]  /*8310*/  FFMA R2, R3, R0, R2 ;  /* 0x0000000003027223 */ /* 0x000fce0000000002 */
.L_x_120:
[----:B------:R-:W-:Y:S05]  /*8320*/  BSYNC.RECONVERGENT B0 ;  /* 0x0000000000007941 */ /* 0x000fea0003800200 */
.L_x_118:
        /* <DEDUP_REMOVED lines=10> */
[----:B------:R-:W-:-:S07]  /*83d0*/  MOV R42, 0x83f0 ;  /* 0x000083f0002a7802 */ /* 0x000fce0000000f00 */
[----:B------:R-:W-:Y:S05]  /*83e0*/  CALL.REL.NOINC `($__internal_2_$__cuda_sm3x_div_rn_noftz_f32_slowpath) ;  /* 0x0000000c00087944 */ /* 0x000fea0003c00000 */
[----:B------:R-:W-:-:S07]  /*83f0*/  MOV R0, R2 ;  /* 0x0000000200007202 */ /* 0x000fce0000000f00 */
.L_x_122:
[----:B------:R-:W-:Y:S05]  /*8400*/  BSYNC.RECONVERGENT B3 ;  /* 0x0000000000037941 */ /* 0x000fea0003800200 */
.L_x_121:
[----:B------:R-:W-:Y:S01]  /*8410*/  MOV R2, R0 ;  /* 0x0000000000027202 */ /* 0x000fe20000000f00 */
[----:B------:R-:W-:Y:S06]  /*8420*/  BRA `(.L_x_123) ;  /* 0x0000000000b47947 */ /* 0x000fec0003800000 */
.L_x_62:
        /* <DEDUP_REMOVED lines=8> */
[----:B------:R-:W-:Y:S02]  /*84b0*/  HFMA2 R3, -RZ, RZ, 0, 0 ;  /* 0x00000000ff037431 */ /* 0x000fe400000001ff */
[----:B------:R-:W-:Y:S01]  /*84c0*/  IMAD.MOV.U32 R2, RZ, RZ, R0 ;  /* 0x000000ffff027224 */ /* 0x000fe200078e0000 */
[----:B------:R-:W-:-:S07]  /*84d0*/  MOV R42, 0x84f0 ;  /* 0x000084f0002a7802 */ /* 0x000fce0000000f00 */
[----:B------:R-:W-:Y:S05]  /*84e0*/  CALL.REL.NOINC `($__internal_2_$__cuda_sm3x_div_rn_noftz_f32_slowpath) ;  /* 0x0000000800c87944 */ /* 0x000fea0003c00000 */
[----:B------:R-:W-:-:S07]  /*84f0*/  MOV R5, R2 ;  /* 0x0000000200057202 */ /* 0x000fce0000000f00 */
.L_x_124:
        /* <DEDUP_REMOVED lines=11> */
.L_x_126:
[----:B------:R-:W-:Y:S01]  /*85b0*/  FMUL.FTZ R2, R40, R3 ;  /* 0x0000000328027220 */ /* 0x000fe20000410000 */
[----:B------:R-:W-:-:S03]  /*85c0*/  FMUL.FTZ R0, R3, 0.5 ;  /* 0x3f00000003007820 */ /* 0x000fc60000410000 */
[----:B------:R-:W-:-:S04]  /*85d0*/  FFMA R3, -R2, R2, R40 ;  /* 0x0000000202037223 */ /* 0x000fc80000000128 */
[----:B------:R-:W-:-:S07]  /*85e0*/  FFMA R2, R3, R0, R2 ;  /* 0x0000000003027223 */ /* 0x000fce0000000002 */
.L_x_127:
[----:B------:R-:W-:Y:S05]  /*85f0*/  BSYNC.RECONVERGENT B0 ;  /* 0x0000000000007941 */ /* 0x000fea0003800200 */
.L_x_125:
        /* <DEDUP_REMOVED lines=13> */
.L_x_129:
[----:B------:R-:W-:Y:S05]  /*86d0*/  BSYNC.RECONVERGENT B3 ;  /* 0x0000000000037941 */ /* 0x000fea0003800200 */
.L_x_128:
[----:B------:R-:W-:Y:S01]  /*86e0*/  MOV R2, R19 ;  /* 0x0000001300027202 */ /* 0x000fe20000000f00 */
[----:B------:R-:W-:-:S07]  /*86f0*/  IMAD.MOV.U32 R20, RZ, RZ, R19 ;  /* 0x000000ffff147224 */ /* 0x000fce00078e0013 */
.L_x_123:
[C-C-:B------:R-:W-:Y:S01]  /*8700*/  FADD R3, R19.reuse, R2.reuse ;  /* 0x0000000213037221 */ /* 0x140fe20000000000 */
[----:B------:R-:W-:Y:S01]  /*8710*/  FADD R5, -R19, R2 ;  /* 0x0000000213057221 */ /* 0x000fe20000000100 */
[----:B------:R-:W-:Y:S02]  /*8720*/  BSSY.RECONVERGENT B3, `(.L_x_130) ;  /* 0x0000010000037945 */ /* 0x000fe40003800200 */
[----:B------:R-:W-:Y:S01]  /*8730*/  FFMA R0, R3, 0.5, -R20 ;  /* 0x3f00000003007823 */ /* 0x000fe20000000814 */
[----:B------:R-:W-:-:S03]  /*8740*/  FMUL R5, R5, 0.5 ;  /* 0x3f00000005057820 */ /* 0x000fc60000400000 */
[----:B------:R-:W-:-:S04]  /*8750*/  FADD R8, R0, R0 ;  /* 0x0000000000087221 */ /* 0x000fc80000000000 */
[----:B------:R-:W0:Y:S08]  /*8760*/  MUFU.RCP R3, R8 ;  /* 0x0000000800037308 */ /* 0x000e300000001000 */
[----:B------:R-:W1:Y:S01]  /*8770*/  FCHK P0, -R5, R8 ;  /* 0x0000000805007302 */ /* 0x000e620000000100 */
[----:B0-----:R-:W-:-:S04]  /*8780*/  FFMA R2, -R8, R3, 1 ;  /* 0x3f80000008027423 */ /* 0x001fc80000000103 */
[----:B------:R-:W-:-:S04]  /*8790*/  FFMA R2, R3, R2, R3 ;  /* 0x0000000203027223 */ /* 0x000fc80000000003 */
[----:B------:R-:W-:-:S04]  /*87a0*/  FFMA R3, -R5, R2, RZ ;  /* 0x0000000205037223 */ /* 0x000fc800000001ff */
[----:B------:R-:W-:-:S04]  /*87b0*/  FFMA R6, -R8, R3, -R5 ;  /* 0x0000000308067223 */ /* 0x000fc80000000905 */
[----:B------:R-:W-:Y:S01]  /*87c0*/  FFMA R2, R2, R6, R3 ;  /* 0x0000000602027223 */ /* 0x000fe20000000003 */
[----:B-1----:R-:W-:Y:S06]  /*87d0*/  @!P0 BRA `(.L_x_131) ;  /* 0x0000000000108947 */ /* 0x002fec0003800000 */
[----:B------:R-:W-:Y:S01]  /*87e0*/  MOV R2, R8 ;  /* 0x0000000800027202 */ /* 0x000fe20000000f00 */
[----:B------:R-:W-:Y:S01]  /*87f0*/  FADD R3, -R5, -RZ ;  /* 0x800000ff05037221 */ /* 0x000fe20000000100 */
[----:B------:R-:W-:-:S07]  /*8800*/  MOV R42, 0x8820 ;  /* 0x00008820002a7802 */ /* 0x000fce0000000f00 */
[----:B------:R-:W-:Y:S05]  /*8810*/  CALL.REL.NOINC `($__internal_2_$__cuda_sm3x_div_rn_noftz_f32_slowpath) ;  /* 0x0000000400fc7944 */ /* 0x000fea0003c00000 */
.L_x_131:
[----:B------:R-:W-:Y:S05]  /*8820*/  BSYNC.RECONVERGENT B3 ;  /* 0x0000000000037941 */ /* 0x000fea0003800200 */
.L_x_130:
[----:B------:R-:W0:Y:S01]  /*8830*/  LDCU.64 UR4, c[0x0][0x3c8] ;  /* 0x00007900ff0477ac */ /* 0x000e220008000a00 */
[----:B------:R-:W-:Y:S01]  /*8840*/  MOV R13, R14 ;  /* 0x0000000e000d7202 */ /* 0x000fe20000000f00 */
[----:B------:R-:W-:-:S04]  /*8850*/  FMUL R3, R0, R2 ;  /* 0x0000000200037220 */ /* 0x000fc80000400000 */
[-C--:B------:R-:W-:Y:S01]  /*8860*/  FMUL R0, R3, R2.reuse ;  /* 0x0000000203007220 */ /* 0x080fe20000400000 */
[----:B------:R-:W1:Y:S03]  /*8870*/  I2F.S64 R13, R12 ;  /* 0x0000000c000d7312 */ /* 0x000e660000301400 */
[----:B------:R-:W-:-:S04]  /*8880*/  FFMA R3, R5, R2, R0 ;  /* 0x0000000205037223 */ /* 0x000fc80000000000 */
[----:B------:R-:W-:Y:S01]  /*8890*/  FADD R3, R3, R20 ;  /* 0x0000001403037221 */ /* 0x000fe20000000000 */
[----:B0-----:R-:W-:-:S04]  /*88a0*/  IADD3 R4, P0, PT, R4, UR4, RZ ;  /* 0x0000000404047c10 */ /* 0x001fc8000ff1e0ff */
[----:B------:R-:W-:Y:S01]  /*88b0*/  IADD3.X R5, PT, PT, R24, UR5, RZ, P0, !PT ;  /* 0x0000000518057c10 */ /* 0x000fe200087fe4ff */
[----:B-1----:R-:W-:-:S05]  /*88c0*/  FADD R7, R13, R2 ;  /* 0x000000020d077221 */ /* 0x002fca0000000000 */
[----:B------:R0:W-:Y:S04]  /*88d0*/  STG.E desc[UR10][R4.64], R7 ;  /* 0x0000000704007986 */ /* 0x0001e8000c10190a */
[----:B------:R0:W-:Y:S02]  /*88e0*/  STG.E desc[UR10][R30.64], R3 ;  /* 0x000000031e007986 */ /* 0x0001e4000c10190a */
.L_x_61:
[----:B------:R-:W-:Y:S05]  /*88f0*/  BSYNC.RECONVERGENT B2 ;  /* 0x0000000000027941 */ /* 0x000fea0003800200 */
.L_x_59:
[----:B-----5:R-:W-:-:S13]  /*8900*/  FSETP.GT.AND P0, PT, |R3|, 1, PT ;  /* 0x3f8000000300780b */ /* 0x020fda0003f04200 */
[----:B------:R-:W-:Y:S05]  /*8910*/  @!P0 EXIT ;  /* 0x000000000000894d */ /* 0x000fea0003800000 */
[----:B------:R-:W-:Y:S01]  /*8920*/  FSETP.GT.AND P0, PT, R3, RZ, PT ;  /* 0x000000ff0300720b */ /* 0x000fe20003f04000 */
[----:B0-----:R-:W-:-:S05]  /*8930*/  HFMA2 R3, -RZ, RZ, 1.875, 0 ;  /* 0x3f800000ff037431 */ /* 0x001fca00000001ff */
[----:B------:R-:W-:-:S05]  /*8940*/  FSEL R3, R3, -1, P0 ;  /* 0xbf80000003037808 */ /* 0x000fca0000000000 */
[----:B------:R-:W-:Y:S01]  /*8950*/  STG.E desc[UR10][R30.64], R3 ;  /* 0x000000031e007986 */ /* 0x000fe2000c10190a */
[----:B------:R-:W-:Y:S05]  /*8960*/  EXIT ;  /* 0x000000000000794d */ /* 0x000fea0003800000 */
        .weak           $__internal_0_$__cuda_sm20_div_s64
        .type           $__internal_0_$__cuda_sm20_div_s64,@function
        .size           $__internal_0_$__cuda_sm20_div_s64,($__internal_1_$__cuda_sm20_sqrt_rn_f32_slowpath - $__internal_0_$__cuda_sm20_div_s64)
$__internal_0_$__cuda_sm20_div_s64:
[----:B------:R-:W0:Y:S01]  /*8970*/  LDCU.64 UR6, c[0x0][0x380] ;  /* 0x00007000ff0677ac */ /* 0x000e220008000a00 */
[----:B------:R-:W-:Y:S01]  /*8980*/  ISETP.GE.AND P3, PT, R3, RZ, PT ;  /* 0x000000ff0300720c */ /* 0x000fe20003f66270 */
[----:B0-----:R-:W-:Y:S02]  /*8990*/  UIADD3 UR4, UP1, UPT, URZ, -UR6, URZ ;  /* 0x80000006ff047290 */ /* 0x001fe4000ff3e0ff */
[----:B------:R-:W-:Y:S02]  /*89a0*/  UISETP.GE.AND UP0, UPT, UR7, URZ, UPT ;  /* 0x000000ff0700728c */ /* 0x000fe4000bf06270 */
[----:B------:R-:W-:Y:S02]  /*89b0*/  UIADD3.X UR5, UPT, UPT, URZ, ~UR7, URZ, UP1, !UPT ;  /* 0x80000007ff057290 */ /* 0x000fe40008ffe4ff */
[----:B------:R-:W-:Y:S02]  /*89c0*/  USEL UR4, UR4, UR6, !UP0 ;  /* 0x0000000604047287 */ /* 0x000fe4000c000000 */
[----:B------:R-:W-:-:S09]  /*89d0*/  USEL UR5, UR5, UR7, !UP0 ;  /* 0x0000000705057287 */ /* 0x000fd2000c000000 */
[----:B------:R-:W0:Y:S08]  /*89e0*/  I2F.U64.RP R10, UR4 ;  /* 0x00000004000a7d12 */ /* 0x000e300008309000 */
[----:B0-----:R-:W0:Y:S02]  /*89f0*/  MUFU.RCP R10, R10 ;  /* 0x0000000a000a7308 */ /* 0x001e240000001000 */
[----:B0-----:R-:W-:-:S06]  /*8a00*/  VIADD R6, R10, 0x1ffffffe ;  /* 0x1ffffffe0a067836 */ /* 0x001fcc0000000000 */
[----:B------:R-:W0:Y:S02]  /*8a10*/  F2I.U64.TRUNC R6, R6 ;  /* 0x0000000600067311 */ /* 0x000e24000020d800 */
[----:B0-----:R-:W-:-:S04]  /*8a20*/  IMAD.WIDE.U32 R8, R6, UR4, RZ ;  /* 0x0000000406087c25 */ /* 0x001fc8000f8e00ff */
[----:B------:R-:W-:Y:S01]  /*8a30*/  IMAD R9, R6, UR5, R9 ;  /* 0x0000000506097c24 */ /* 0x000fe2000f8e0209 */
[----:B------:R-:W-:-:S03]  /*8a40*/  IADD3 R11, P0, PT, RZ, -R8, RZ ;  /* 0x80000008ff0b7210 */ /* 0x000fc60007f1e0ff */
[----:B------:R-:W-:Y:S02]  /*8a50*/  IMAD R9, R7, UR4, R9 ;  /* 0x0000000407097c24 */ /* 0x000fe4000f8e0209 */
[----:B------:R-:W-:-:S03]  /*8a60*/  IMAD.HI.U32 R8, R6, R11, RZ ;  /* 0x0000000b06087227 */ /* 0x000fc600078e00ff */
[----:B------:R-:W-:Y:S02]  /*8a70*/  IADD3.X R13, PT, PT, RZ, ~R9, RZ, P0, !PT ;  /* 0x80000009ff0d7210 */ /* 0x000fe400007fe4ff */
[----:B------:R-:W-:-:S03]  /*8a80*/  MOV R9, R6 ;  /* 0x0000000600097202 */ /* 0x000fc60000000f00 */
[-C--:B------:R-:W-:Y:S02]  /*8a90*/  IMAD R15, R7, R13.reuse, RZ ;  /* 0x0000000d070f7224 */ /* 0x080fe400078e02ff */
[----:B------:R-:W-:-:S04]  /*8aa0*/  IMAD.WIDE.U32 R8, P0, R6, R13, R8 ;  /* 0x0000000d06087225 */ /* 0x000fc80007800008 */
[----:B------:R-:W-:-:S04]  /*8ab0*/  IMAD.HI.U32 R13, R7, R13, RZ ;  /* 0x0000000d070d7227 */ /* 0x000fc800078e00ff */
[----:B------:R-:W-:-:S05]  /*8ac0*/  IMAD.HI.U32 R8, P1, R7, R11, R8 ;  /* 0x0000000b07087227 */ /* 0x000fca0007820008 */
[----:B------:R-:W-:Y:S02]  /*8ad0*/  IADD3 R9, P2, PT, R15, R8, RZ ;  /* 0x000000080f097210 */ /* 0x000fe40007f5e0ff */
[----:B------:R-:W-:Y:S02]  /*8ae0*/  IADD3.X R8, PT, PT, R13, R7, RZ, P0, !PT ;  /* 0x000000070d087210 */ /* 0x000fe400007fe4ff */
[-C--:B------:R-:W-:Y:S01]  /*8af0*/  IADD3 R13, P4, PT, RZ, -R2.reuse, RZ ;  /* 0x80000002ff0d7210 */ /* 0x080fe20007f9e0ff */
[----:B------:R-:W-:Y:S01]  /*8b00*/  IMAD.WIDE.U32 R6, R9, UR4, RZ ;  /* 0x0000000409067c25 */ /* 0x000fe2000f8e00ff */
[----:B------:R-:W-:Y:S02]  /*8b10*/  IADD3.X R11, PT, PT, RZ, RZ, R8, P2, P1 ;  /* 0x000000ffff0b7210 */ /* 0x000fe400017e2408 */
[----:B------:R-:W-:Y:S01]  /*8b20*/  SEL R13, R13, R2, !P3 ;  /* 0x000000020d0d7207 */ /* 0x000fe20005800000 */
[----:B------:R-:W-:Y:S01]  /*8b30*/  IMAD R8, R9, UR5, R7 ;  /* 0x0000000509087c24 */ /* 0x000fe2000f8e0207 */
[----:B------:R-:W-:-:S03]  /*8b40*/  IADD3 R7, P0, PT, RZ, -R6, RZ ;  /* 0x80000006ff077210 */ /* 0x000fc60007f1e0ff */
[----:B------:R-:W-:Y:S02]  /*8b50*/  IMAD R6, R11, UR4, R8 ;  /* 0x000000040b067c24 */ /* 0x000fe4000f8e0208 */
[----:B------:R-:W-:-:S04]  /*8b60*/  IMAD.HI.U32 R8, R9, R7, RZ ;  /* 0x0000000709087227 */ /* 0x000fc800078e00ff */
[----:B------:R-:W-:-:S04]  /*8b70*/  IMAD.X R6, RZ, RZ, ~R6, P0 ;  /* 0x000000ffff067224 */ /* 0x000fc800000e0e06 */
[----:B------:R-:W-:-:S04]  /*8b80*/  IMAD.WIDE.U32 R8, P0, R9, R6, R8 ;  /* 0x0000000609087225 */ /* 0x000fc80007800008 */
[----:B------:R-:W-:Y:S01]  /*8b90*/  IMAD.HI.U32 R9, P1, R11, R7, R8 ;  /* 0x000000070b097227 */ /* 0x000fe20007820008 */
[----:B------:R-:W-:-:S03]  /*8ba0*/  IADD3.X R7, PT, PT, RZ, ~R3, RZ, P4, !PT ;  /* 0x80000003ff077210 */ /* 0x000fc600027fe4ff */
[-C--:B------:R-:W-:Y:S01]  /*8bb0*/  IMAD R8, R11, R6.reuse, RZ ;  /* 0x000000060b087224 */ /* 0x080fe200078e02ff */
[----:B------:R-:W-:Y:S01]  /*8bc0*/  SEL R12, R7, R3, !P3 ;  /* 0x00000003070c7207 */ /* 0x000fe20005800000 */
[----:B------:R-:W-:-:S04]  /*8bd0*/  IMAD.HI.U32 R6, R11, R6, RZ ;  /* 0x000000060b067227 */ /* 0x000fc800078e00ff */
[----:B------:R-:W-:Y:S01]  /*8be0*/  HFMA2 R7, -RZ, RZ, 0, 0 ;  /* 0x00000000ff077431 */ /* 0x000fe200000001ff */
[----:B------:R-:W-:Y:S02]  /*8bf0*/  IADD3 R9, P2, PT, R8, R9, RZ ;  /* 0x0000000908097210 */ /* 0x000fe40007f5e0ff */
[----:B------:R-:W-:-:S03]  /*8c00*/  IADD3.X R11, PT, PT, R6, R11, RZ, P0, !PT ;  /* 0x0000000b060b7210 */ /* 0x000fc600007fe4ff */
[----:B------:R-:W-:Y:S01]  /*8c10*/  IMAD.HI.U32 R6, R9, R13, RZ ;  /* 0x0000000d09067227 */ /* 0x000fe200078e00ff */
[----:B------:R-:W-:-:S03]  /*8c20*/  IADD3.X R11, PT, PT, RZ, RZ, R11, P2, P1 ;  /* 0x000000ffff0b7210 */ /* 0x000fc600017e240b */
[----:B------:R-:W-:-:S04]  /*8c30*/  IMAD.WIDE.U32 R6, R9, R12, R6 ;  /* 0x0000000c09067225 */ /* 0x000fc800078e0006 */
[C---:B------:R-:W-:Y:S02]  /*8c40*/  IMAD R9, R11.reuse, R12, RZ ;  /* 0x0000000c0b097224 */ /* 0x040fe400078e02ff */
[----:B------:R-:W-:-:S04]  /*8c50*/  IMAD.HI.U32 R6, P0, R11, R13, R6 ;  /* 0x0000000d0b067227 */ /* 0x000fc80007800006 */
[----:B------:R-:W-:Y:S01]  /*8c60*/  IMAD.HI.U32 R8, R11, R12, RZ ;  /* 0x0000000c0b087227 */ /* 0x000fe200078e00ff */
[----:B------:R-:W-:-:S03]  /*8c70*/  IADD3 R9, P1, PT, R9, R6, RZ ;  /* 0x0000000609097210 */ /* 0x000fc60007f3e0ff */
[----:B------:R-:W-:Y:S02]  /*8c80*/  IMAD.X R8, RZ, RZ, R8, P0 ;  /* 0x000000ffff087224 */ /* 0x000fe400000e0608 */
[----:B------:R-:W-:-:S03]  /*8c90*/  IMAD.WIDE.U32 R6, R9, UR4, RZ ;  /* 0x0000000409067c25 */ /* 0x000fc6000f8e00ff */
[----:B------:R-:W-:Y:S01]  /*8ca0*/  IADD3.X R8, PT, PT, RZ, R8, RZ, P1, !PT ;  /* 0x00000008ff087210 */ /* 0x000fe20000ffe4ff */
[C---:B------:R-:W-:Y:S01]  /*8cb0*/  IMAD R7, R9.reuse, UR5, R7 ;  /* 0x0000000509077c24 */ /* 0x040fe2000f8e0207 */
[----:B------:R-:W-:Y:S02]  /*8cc0*/  IADD3 R13, P1, PT, -R6, R13, RZ ;  /* 0x0000000d060d7210 */ /* 0x000fe40007f3e1ff */
[----:B------:R-:W-:Y:S01]  /*8cd0*/  IADD3 R6, P2, PT, R9, 0x1, RZ ;  /* 0x0000000109067810 */ /* 0x000fe20007f5e0ff */
[----:B------:R-:W-:Y:S01]  /*8ce0*/  IMAD R7, R8, UR4, R7 ;  /* 0x0000000408077c24 */ /* 0x000fe2000f8e0207 */
[----:B------:R-:W-:-:S04]  /*8cf0*/  ISETP.GE.U32.AND P0, PT, R13, UR4, PT ;  /* 0x000000040d007c0c */ /* 0x000fc8000bf06070 */
[----:B------:R-:W-:Y:S02]  /*8d00*/  IADD3.X R12, PT, PT, ~R7, R12, RZ, P1, !PT ;  /* 0x0000000c070c7210 */ /* 0x000fe40000ffe5ff */
[----:B------:R-:W-:Y:S02]  /*8d10*/  IADD3 R10, P1, PT, R13, -UR4, RZ ;  /* 0x800000040d0a7c10 */ /* 0x000fe4000ff3e0ff */
[C---:B------:R-:W-:Y:S02]  /*8d20*/  ISETP.GE.U32.AND.EX P0, PT, R12.reuse, UR5, PT, P0 ;  /* 0x000000050c007c0c */ /* 0x040fe4000bf06100 */
[----:B------:R-:W-:Y:S02]  /*8d30*/  IADD3.X R11, PT, PT, R12, ~UR5, RZ, P1, !PT ;  /* 0x800000050c0b7c10 */ /* 0x000fe40008ffe4ff */
[----:B------:R-:W-:Y:S02]  /*8d40*/  SEL R10, R10, R13, P0 ;  /* 0x0000000d0a0a7207 */ /* 0x000fe40000000000 */
[----:B------:R-:W-:-:S02]  /*8d50*/  IADD3.X R7, PT, PT, RZ, R8, RZ, P2, !PT ;  /* 0x00000008ff077210 */ /* 0x000fc400017fe4ff */
[----:B------:R-:W-:Y:S02]  /*8d60*/  SEL R9, R6, R9, P0 ;  /* 0x0000000906097207 */ /* 0x000fe40000000000 */
[----:B------:R-:W-:Y:S02]  /*8d70*/  SEL R11, R11, R12, P0 ;  /* 0x0000000c0b0b7207 */ /* 0x000fe40000000000 */
[----:B------:R-:W-:Y:S02]  /*8d80*/  ISETP.GE.U32.AND P1, PT, R10, UR4, PT ;  /* 0x000000040a007c0c */ /* 0x000fe4000bf26070 */
[----:B------:R-:W-:Y:S02]  /*8d90*/  SEL R8, R7, R8, P0 ;  /* 0x0000000807087207 */ /* 0x000fe40000000000 */
[----:B------:R-:W-:Y:S02]  /*8da0*/  IADD3 R28, P2, PT, R9, 0x1, RZ ;  /* 0x00000001091c7810 */ /* 0x000fe40007f5e0ff */
[----:B------:R-:W-:-:S02]  /*8db0*/  ISETP.GE.U32.AND.EX P0, PT, R11, UR5, PT, P1 ;  /* 0x000000050b007c0c */ /* 0x000fc4000bf06110 */
[----:B------:R-:W-:Y:S01]  /*8dc0*/  LOP3.LUT R6, R3, UR7, RZ, 0x3c, !PT ;  /* 0x0000000703067c12 */ /* 0x000fe2000f8e3cff */
[----:B------:R-:W-:Y:S01]  /*8dd0*/  IMAD.X R29, RZ, RZ, R8, P2 ;  /* 0x000000ffff1d7224 */ /* 0x000fe200010e0608 */
[----:B------:R-:W-:Y:S02]  /*8de0*/  SEL R28, R28, R9, P0 ;  /* 0x000000091c1c7207 */ /* 0x000fe40000000000 */
[----:B------:R-:W-:Y:S02]  /*8df0*/  ISETP.GE.AND P1, PT, R6, RZ, PT ;  /* 0x000000ff0600720c */ /* 0x000fe40003f26270 */
[----:B------:R-:W-:Y:S02]  /*8e00*/  SEL R29, R29, R8, P0 ;  /* 0x000000081d1d7207 */ /* 0x000fe40000000000 */
[----:B------:R-:W-:Y:S02]  /*8e10*/  IADD3 R7, P2, PT, RZ, -R28, RZ ;  /* 0x8000001cff077210 */ /* 0x000fe40007f5e0ff */
[----:B------:R-:W-:-:S02]  /*8e20*/  ISETP.NE.U32.AND P0, PT, RZ, UR6, PT ;  /* 0x00000006ff007c0c */ /* 0x000fc4000bf05070 */
[-C--:B------:R-:W-:Y:S02]  /*8e30*/  IADD3.X R6, PT, PT, RZ, ~R29.reuse, RZ, P2, !PT ;  /* 0x8000001dff067210 */ /* 0x080fe400017fe4ff */
[----:B------:R-:W-:Y:S01]  /*8e40*/  SEL R28, R7, R28, !P1 ;  /* 0x0000001c071c7207 */ /* 0x000fe20004800000 */
[----:B------:R-:W-:Y:S01]  /*8e50*/  HFMA2 R7, -RZ, RZ, 0, 0 ;  /* 0x00000000ff077431 */ /* 0x000fe200000001ff */
[----:B------:R-:W-:Y:S02]  /*8e60*/  SEL R29, R6, R29, !P1 ;  /* 0x0000001d061d7207 */ /* 0x000fe40004800000 */
[----:B------:R-:W-:Y:S02]  /*8e70*/  MOV R6, R0 ;  /* 0x0000000000067202 */ /* 0x000fe40000000f00 */
[----:B------:R-:W-:-:S04]  /*8e80*/  ISETP.NE.AND.EX P0, PT, RZ, UR7, PT, P0 ;  /* 0x00000007ff007c0c */ /* 0x000fc8000bf05300 */
[----:B------:R-:W-:Y:S02]  /*8e90*/  SEL R28, R28, 0xffffffff, P0 ;  /* 0xffffffff1c1c7807 */ /* 0x000fe40000000000 */
[----:B------:R-:W-:Y:S01]  /*8ea0*/  SEL R29, R29, 0xffffffff, P0 ;  /* 0xffffffff1d1d7807 */ /* 0x000fe20000000000 */
[----:B------:R-:W-:Y:S06]  /*8eb0*/  RET.REL.NODEC R6 `(calc_nxc_lagpairs) ;  /* 0xffffff7006507950 */ /* 0x000fec0003c3ffff */
        .weak           $__internal_1_$__cuda_sm20_sqrt_rn_f32_slowpath
        .type           $__internal_1_$__cuda_sm20_sqrt_rn_f32_slowpath,@function
        .size           $__internal_1_$__cuda_sm20_sqrt_rn_f32_slowpath,($__internal_2_$__cuda_sm3x_div_rn_noftz_f32_slowpath - $__internal_1_$__cuda_sm20_sqrt_rn_f32_slowpath)
$__internal_1_$__cuda_sm20_sqrt_rn_f32_slowpath:
[----:B------:R-:W-:-:S13]  /*8ec0*/  LOP3.LUT P0, RZ, R40, 0x7fffffff, RZ, 0xc0, !PT ;  /* 0x7fffffff28ff7812 */ /* 0x000fda000780c0ff */
[----:B------:R-:W-:Y:S01]  /*8ed0*/  @!P0 IMAD.MOV.U32 R41, RZ, RZ, R40 ;  /* 0x000000ffff298224 */ /* 0x000fe200078e0028 */
[----:B------:R-:W-:Y:S06]  /*8ee0*/  @!P0 BRA `(.L_x_132) ;  /* 0x0000000000408947 */ /* 0x000fec0003800000 */
[----:B------:R-:W-:-:S13]  /*8ef0*/  FSETP.GEU.FTZ.AND P0, PT, R40, RZ, PT ;  /* 0x000000ff2800720b */ /* 0x000fda0003f1e000 */
[----:B------:R-:W-:Y:S01]  /*8f00*/  @!P0 MOV R41, 0x7fffffff ;  /* 0x7fffffff00298802 */ /* 0x000fe20000000f00 */
[----:B------:R-:W-:Y:S06]  /*8f10*/  @!P0 BRA `(.L_x_132) ;  /* 0x0000000000348947 */ /* 0x000fec0003800000 */
[----:B------:R-:W-:-:S13]  /*8f20*/  FSETP.GTU.FTZ.AND P0, PT, |R40|, +INF , PT ;  /* 0x7f8000002800780b */ /* 0x000fda0003f1c200 */
[----:B------:R-:W-:Y:S01]  /*8f30*/  @P0 FADD.FTZ R41, R40, 1 ;  /* 0x3f80000028290421 */ /* 0x000fe20000010000 */
[----:B------:R-:W-:Y:S06]  /*8f40*/  @P0 BRA `(.L_x_132) ;  /* 0x0000000000280947 */ /* 0x000fec0003800000 */
[----:B------:R-:W-:-:S13]  /*8f50*/  FSETP.NEU.FTZ.AND P0, PT, |R40|, +INF , PT ;  /* 0x7f8000002800780b */ /* 0x000fda0003f1d200 */
[----:B------:R-:W-:Y:S01]  /*8f60*/  @P0 FFMA R39, R40, 1.84467440737095516160e+19, RZ ;  /* 0x5f80000028270823 */ /* 0x000fe200000000ff */
[----:B------:R-:W-:-:S03]  /*8f70*/  @!P0 MOV R41, R40 ;  /* 0x0000002800298202 */ /* 0x000fc60000000f00 */
[----:B------:R-:W0:Y:S02]  /*8f80*/  @P0 MUFU.RSQ R42, R39 ;  /* 0x00000027002a0308 */ /* 0x000e240000001400 */
[----:B0-----:R-:W-:Y:S01]  /*8f90*/  @P0 FMUL.FTZ R38, R39, R42 ;  /* 0x0000002a27260220 */ /* 0x001fe20000410000 */
[----:B------:R-:W-:-:S03]  /*8fa0*/  @P0 FMUL.FTZ R3, R42, 0.5 ;  /* 0x3f0000002a030820 */ /* 0x000fc60000410000 */
[----:B------:R-:W-:-:S04]  /*8fb0*/  @P0 FADD.FTZ R37, -R38, -RZ ;  /* 0x800000ff26250221 */ /* 0x000fc80000010100 */
[----:B------:R-:W-:-:S04]  /*8fc0*/  @P0 FFMA R37, R38, R37, R39 ;  /* 0x0000002526250223 */ /* 0x000fc80000000027 */
[----:B------:R-:W-:-:S04]  /*8fd0*/  @P0 FFMA R3, R37, R3, R38 ;  /* 0x0000000325030223 */ /* 0x000fc80000000026 */
[----:B------:R-:W-:-:S07]  /*8fe0*/  @P0 FMUL.FTZ R41, R3, 2.3283064365386962891e-10 ;  /* 0x2f80000003290820 */ /* 0x000fce0000410000 */
.L_x_132:
[----:B------:R-:W-:-:S04]  /*8ff0*/  HFMA2 R3, -RZ, RZ, 0, 0 ;  /* 0x00000000ff037431 */ /* 0x000fc800000001ff */
[----:B------:R-:W-:Y:S05]  /*9000*/  RET.REL.NODEC R2 `(calc_nxc_lagpairs) ;  /* 0xffffff6c02fc7950 */ /* 0x000fea0003c3ffff */
        .weak           $__internal_2_$__cuda_sm3x_div_rn_noftz_f32_slowpath
        .type           $__internal_2_$__cuda_sm3x_div_rn_noftz_f32_slowpath,@function
        .size           $__internal_2_$__cuda_sm3x_div_rn_noftz_f32_slowpath,(.L_x_297 - $__internal_2_$__cuda_sm3x_div_rn_noftz_f32_slowpath)
$__internal_2_$__cuda_sm3x_div_rn_noftz_f32_slowpath:
[----:B------:R-:W-:Y:S01]  /*9010*/  SHF.R.U32.HI R40, RZ, 0x17, R2 ;  /* 0x00000017ff287819 */ /* 0x000fe20000011602 */
[----:B------:R-:W-:Y:S01]  /*9020*/  BSSY.RECONVERGENT B0, `(.L_x_133) ;  /* 0x0000062000007945 */ /* 0x000fe20003800200 */
[----:B------:R-:W-:Y:S02]  /*9030*/  SHF.R.U32.HI R43, RZ, 0x17, R3 ;  /* 0x00000017ff2b7819 */ /* 0x000fe40000011603 */
[----:B------:R-:W-:Y:S02]  /*9040*/  LOP3.LUT R40, R40, 0xff, RZ, 0xc0, !PT ;  /* 0x000000ff28287812 */ /* 0x000fe400078ec0ff */
[----:B------:R-:W-:-:S03]  /*9050*/  LOP3.LUT R43, R43, 0xff, RZ, 0xc0, !PT ;  /* 0x000000ff2b2b7812 */ /* 0x000fc600078ec0ff */
[----:B------:R-:W-:Y:S01]  /*9060*/  VIADD R44, R40, 0xffffffff ;  /* 0xffffffff282c7836 */ /* 0x000fe20000000000 */
[----:B------:R-:W-:-:S04]  /*9070*/  IADD3 R45, PT, PT, R43, -0x1, RZ ;  /* 0xffffffff2b2d7810 */ /* 0x000fc80007ffe0ff */
[----:B------:R-:W-:-:S04]  /*9080*/  ISETP.GT.U32.AND P0, PT, R44, 0xfd, PT ;  /* 0x000000fd2c00780c */ /* 0x000fc80003f04070 */
[----:B------:R-:W-:-:S13]  /*9090*/  ISETP.GT.U32.OR P0, PT, R45, 0xfd, P0 ;  /* 0x000000fd2d00780c */ /* 0x000fda0000704470 */
[----:B------:R-:W-:Y:S01]  /*90a0*/  @!P0 MOV R39, RZ ;  /* 0x000000ff00278202 */ /* 0x000fe20000000f00 */
[----:B------:R-:W-:Y:S06]  /*90b0*/  @!P0 BRA `(.L_x_134) ;  /* 0x00000000005c8947 */ /* 0x000fec0003800000 */
[----:B------:R-:W-:Y:S02]  /*90c0*/  FSETP.GTU.FTZ.AND P0, PT, |R3|, +INF , PT ;  /* 0x7f8000000300780b */ /* 0x000fe40003f1c200 */
[----:B------:R-:W-:-:S04]  /*90d0*/  FSETP.GTU.FTZ.AND P1, PT, |R2|, +INF , PT ;  /* 0x7f8000000200780b */ /* 0x000fc80003f3c200 */
[----:B------:R-:W-:-:S13]  /*90e0*/  PLOP3.LUT P0, PT, P0, P1, PT, 0xf8, 0x8f ;  /* 0x00000000008f781c */ /* 0x000fda0000703f70 */
[----:B------:R-:W-:Y:S05]  /*90f0*/  @P0 BRA `(.L_x_135) ;  /* 0x00000004004c0947 */ /* 0x000fea0003800000 */
[----:B------:R-:W-:-:S13]  /*9100*/  LOP3.LUT P0, RZ, R2, 0x7fffffff, R3, 0xc8, !PT ;  /* 0x7fffffff02ff7812 */ /* 0x000fda000780c803 */
[----:B------:R-:W-:Y:S05]  /*9110*/  @!P0 BRA `(.L_x_136) ;  /* 0x00000004003c8947 */ /* 0x000fea0003800000 */
[C---:B------:R-:W-:Y:S02]  /*9120*/  FSETP.NEU.FTZ.AND P2, PT, |R3|.reuse, +INF , PT ;  /* 0x7f8000000300780b */ /* 0x040fe40003f5d200 */
[----:B------:R-:W-:Y:S02]  /*9130*/  FSETP.NEU.FTZ.AND P0, PT, |R2|, +INF , PT ;  /* 0x7f8000000200780b */ /* 0x000fe40003f1d200 */
[----:B------:R-:W-:-:S11]  /*9140*/  FSETP.NEU.FTZ.AND P1, PT, |R3|, +INF , PT ;  /* 0x7f8000000300780b */ /* 0x000fd60003f3d200 */
[----:B------:R-:W-:Y:S05]  /*9150*/  @!P0 BRA !P2, `(.L_x_136) ;  /* 0x00000004002c8947 */ /* 0x000fea0005000000 */
[----:B------:R-:W-:-:S04]  /*9160*/  LOP3.LUT P2, RZ, R3, 0x7fffffff, RZ, 0xc0, !PT ;  /* 0x7fffffff03ff7812 */ /* 0x000fc8000784c0ff */
[----:B------:R-:W-:-:S13]  /*9170*/  PLOP3.LUT P2, PT, P0, P2, PT, 0x2f, 0xf2 ;  /* 0x0000000000f2781c */ /* 0x000fda0000744577 */
[----:B------:R-:W-:Y:S05]  /*9180*/  @P2 BRA `(.L_x_137) ;  /* 0x0000000400182947 */ /* 0x000fea0003800000 */
[----:B------:R-:W-:-:S04]  /*9190*/  LOP3.LUT P0, RZ, R2, 0x7fffffff, RZ, 0xc0, !PT ;  /* 0x7fffffff02ff7812 */ /* 0x000fc8000780c0ff */
[----:B------:R-:W-:-:S13]  /*91a0*/  PLOP3.LUT P0, PT, P1, P0, PT, 0x2f, 0xf2 ;  /* 0x0000000000f2781c */ /* 0x000fda0000f00577 */
[----:B------:R-:W-:Y:S05]  /*91b0*/  @P0 BRA `(.L_x_138) ;  /* 0x0000000400000947 */ /* 0x000fea0003800000 */
[----:B------:R-:W-:Y:S02]  /*91c0*/  ISETP.GE.AND P0, PT, R45, RZ, PT ;  /* 0x000000ff2d00720c */ /* 0x000fe40003f06270 */
[----:B------:R-:W-:-:S11]  /*91d0*/  ISETP.GE.AND P1, PT, R44, RZ, PT ;  /* 0x000000ff2c00720c */ /* 0x000fd60003f26270 */
[----:B------:R-:W-:Y:S01]  /*91e0*/  @P0 MOV R39, RZ ;  /* 0x000000ff00270202 */ /* 0x000fe20000000f00 */
[----:B------:R-:W-:Y:S02]  /*91f0*/  @!P0 IMAD.MOV.U32 R39, RZ, RZ, -0x40 ;  /* 0xffffffc0ff278424 */ /* 0x000fe400078e00ff */
[----:B------:R-:W-:Y:S01]  /*9200*/  @!P0 FFMA R3, R3, 1.84467440737095516160e+19, RZ ;  /* 0x5f80000003038823 */ /* 0x000fe200000000ff */
[----:B------:R-:W-:Y:S02]  /*9210*/  @!P1 FFMA R2, R2, 1.84467440737095516160e+19, RZ ;  /* 0x5f80000002029823 */ /* 0x000fe400000000ff */
[----:B------:R-:W-:-:S07]  /*9220*/  @!P1 IADD3 R39, PT, PT, R39, 0x40, RZ ;  /* 0x0000004027279810 */ /* 0x000fce0007ffe0ff */
.L_x_134:
[----:B------:R-:W-:Y:S01]  /*9230*/  LEA R45, R40, 0xc0800000, 0x17 ;  /* 0xc0800000282d7811 */ /* 0x000fe200078eb8ff */
[----:B------:R-:W-:Y:S01]  /*9240*/  BSSY.RECONVERGENT B1, `(.L_x_139) ;  /* 0x0000036000017945 */ /* 0x000fe20003800200 */
[----:B------:R-:W-:Y:S02]  /*9250*/  IADD3 R43, PT, PT, R43, -0x7f, RZ ;  /* 0xffffff812b2b7810 */ /* 0x000fe40007ffe0ff */
[----:B------:R-:W-:Y:S02]  /*9260*/  IADD3 R46, PT, PT, -R45, R2, RZ ;  /* 0x000000022d2e7210 */ /* 0x000fe40007ffe1ff */
[C---:B------:R-:W-:Y:S01]  /*9270*/  IADD3 R40, PT, PT, R43.reuse, 0x7f, -R40 ;  /* 0x0000007f2b287810 */ /* 0x040fe20007ffe828 */
[----:B------:R-:W-:Y:S01]  /*9280*/  IMAD R2, R43, -0x800000, R3 ;  /* 0xff8000002b027824 */ /* 0x000fe200078e0203 */
[----:B------:R-:W0:Y:S01]  /*9290*/  MUFU.RCP R44, R46 ;  /* 0x0000002e002c7308 */ /* 0x000e220000001000 */
[----:B------:R-:W-:Y:S02]  /*92a0*/  FADD.FTZ R45, -R46, -RZ ;  /* 0x800000ff2e2d7221 */ /* 0x000fe40000010100 */
[----:B------:R-:W-:-:S02]  /*92b0*/  IMAD.IADD R39, R40, 0x1, R39 ;  /* 0x0000000128277824 */ /* 0x000fc400078e0227 */
[----:B0-----:R-:W-:-:S04]  /*92c0*/  FFMA R47, R44, R45, 1 ;  /* 0x3f8000002c2f7423 */ /* 0x001fc8000000002d */
[----:B------:R-:W-:-:S04]  /*92d0*/  FFMA R47, R44, R47, R44 ;  /* 0x0000002f2c2f7223 */ /* 0x000fc8000000002c */
[----:B------:R-:W-:-:S04]  /*92e0*/  FFMA R44, R2, R47, RZ ;  /* 0x0000002f022c7223 */ /* 0x000fc800000000ff */
[----:B------:R-:W-:-:S04]  /*92f0*/  FFMA R3, R45, R44, R2 ;  /* 0x0000002c2d037223 */ /* 0x000fc80000000002 */
[----:B------:R-:W-:-:S04]  /*9300*/  FFMA R44, R47, R3, R44 ;  /* 0x000000032f2c7223 */ /* 0x000fc8000000002c */
[----:B------:R-:W-:-:S04]  /*9310*/  FFMA R45, R45, R44, R2 ;  /* 0x0000002c2d2d7223 */ /* 0x000fc80000000002 */
[----:B------:R-:W-:-:S05]  /*9320*/  FFMA R2, R47, R45, R44 ;  /* 0x0000002d2f027223 */ /* 0x000fca000000002c */
[----:B------:R-:W-:-:S04]  /*9330*/  SHF.R.U32.HI R3, RZ, 0x17, R2 ;  /* 0x00000017ff037819 */ /* 0x000fc80000011602 */
[----:B------:R-:W-:-:S04]  /*9340*/  LOP3.LUT R40, R3, 0xff, RZ, 0xc0, !PT ;  /* 0x000000ff03287812 */ /* 0x000fc800078ec0ff */
[----:B------:R-:W-:-:S04]  /*9350*/  IADD3 R3, PT, PT, R40, R39, RZ ;  /* 0x0000002728037210 */ /* 0x000fc80007ffe0ff */
[----:B------:R-:W-:-:S04]  /*9360*/  IADD3 R40, PT, PT, R3, -0x1, RZ ;  /* 0xffffffff03287810 */ /* 0x000fc80007ffe0ff */
[----:B------:R-:W-:-:S13]  /*9370*/  ISETP.GE.U32.AND P0, PT, R40, 0xfe, PT ;  /* 0x000000fe2800780c */ /* 0x000fda0003f06070 */
[----:B------:R-:W-:Y:S05]  /*9380*/  @!P0 BRA `(.L_x_140) ;  /* 0x0000000000808947 */ /* 0x000fea0003800000 */
[----:B------:R-:W-:-:S13]  /*9390*/  ISETP.GT.AND P0, PT, R3, 0xfe, PT ;  /* 0x000000fe0300780c */ /* 0x000fda0003f04270 */
[----:B------:R-:W-:Y:S05]  /*93a0*/  @P0 BRA `(.L_x_141) ;  /* 0x00000000006c0947 */ /* 0x000fea0003800000 */
[----:B------:R-:W-:-:S13]  /*93b0*/  ISETP.GE.AND P0, PT, R3, 0x1, PT ;  /* 0x000000010300780c */ /* 0x000fda0003f06270 */
[----:B------:R-:W-:Y:S05]  /*93c0*/  @P0 BRA `(.L_x_142) ;  /* 0x0000000000740947 */ /* 0x000fea0003800000 */
[----:B------:R-:W-:Y:S02]  /*93d0*/  ISETP.GE.AND P0, PT, R3, -0x18, PT ;  /* 0xffffffe80300780c */ /* 0x000fe40003f06270 */
[----:B------:R-:W-:-:S11]  /*93e0*/  LOP3.LUT R2, R2, 0x80000000, RZ, 0xc0, !PT ;  /* 0x8000000002027812 */ /* 0x000fd600078ec0ff */
[----:B------:R-:W-:Y:S05]  /*93f0*/  @!P0 BRA `(.L_x_142) ;  /* 0x0000000000688947 */ /* 0x000fea0003800000 */
[CCC-:B------:R-:W-:Y:S01]  /*9400*/  FFMA.RZ R39, R47.reuse, R45.reuse, R44.reuse ;  /* 0x0000002d2f277223 */ /* 0x1c0fe2000000c02c */
[CCC-:B------:R-:W-:Y:S01]  /*9410*/  FFMA.RP R40, R47.reuse, R45.reuse, R44.reuse ;  /* 0x0000002d2f287223 */ /* 0x1c0fe2000000802c */
[----:B------:R-:W-:Y:S01]  /*9420*/  FFMA.RM R45, R47, R45, R44 ;  /* 0x0000002d2f2d7223 */ /* 0x000fe2000000402c */
[----:B------:R-:W-:Y:S02]  /*9430*/  IADD3 R43, PT, PT, R3, 0x20, RZ ;  /* 0x00000020032b7810 */ /* 0x000fe40007ffe0ff */
[----:B------:R-:W-:Y:S02]  /*9440*/  LOP3.LUT R39, R39, 0x7fffff, RZ, 0xc0, !PT ;  /* 0x007fffff27277812 */ /* 0x000fe400078ec0ff */
[----:B------:R-:W-:Y:S02]  /*9450*/  ISETP.NE.AND P0, PT, R3, RZ, PT ;  /* 0x000000ff0300720c */ /* 0x000fe40003f05270 */
[----:B------:R-:W-:Y:S02]  /*9460*/  LOP3.LUT R44, R39, 0x800000, RZ, 0xfc, !PT ;  /* 0x00800000272c7812 */ /* 0x000fe400078efcff */
[----:B------:R-:W-:Y:S01]  /*9470*/  ISETP.NE.AND P1, PT, R3, RZ, PT ;  /* 0x000000ff0300720c */ /* 0x000fe20003f25270 */
[----:B------:R-:W-:Y:S01]  /*9480*/  IMAD.MOV R3, RZ, RZ, -R3 ;  /* 0x000000ffff037224 */ /* 0x000fe200078e0a03 */
[----:B------:R-:W-:-:S02]  /*9490*/  SHF.L.U32 R43, R44, R43, RZ ;  /* 0x0000002b2c2b7219 */ /* 0x000fc400000006ff */
[----:B------:R-:W-:Y:S02]  /*94a0*/  FSETP.NEU.FTZ.AND P2, PT, R40, R45, PT ;  /* 0x0000002d2800720b */ /* 0x000fe40003f5d000 */
[----:B------:R-:W-:Y:S02]  /*94b0*/  SEL R3, R3, RZ, P0 ;  /* 0x000000ff03037207 */ /* 0x000fe40000000000 */
[----:B------:R-:W-:Y:S02]  /*94c0*/  ISETP.NE.AND P1, PT, R43, RZ, P1 ;  /* 0x000000ff2b00720c */ /* 0x000fe40000f25270 */
[----:B------:R-:W-:Y:S02]  /*94d0*/  SHF.R.U32.HI R44, RZ, R3, R44 ;  /* 0x00000003ff2c7219 */ /* 0x000fe4000001162c */
[----:B------:R-:W-:Y:S02]  /*94e0*/  PLOP3.LUT P1, PT, P2, P1, PT, 0xf8, 0x8f ;  /* 0x00000000008f781c */ /* 0x000fe40001723f70 */
[----:B------:R-:W-:-:S02]  /*94f0*/  SHF.R.U32.HI R39, RZ, 0x1, R44 ;  /* 0x00000001ff277819 */ /* 0x000fc4000001162c */
[----:B------:R-:W-:-:S04]  /*9500*/  SEL R40, RZ, 0x1, !P1 ;  /* 0x00000001ff287807 */ /* 0x000fc80004800000 */
[----:B------:R-:W-:-:S04]  /*9510*/  LOP3.LUT R3, R40, 0x1, R39, 0xf8, !PT ;  /* 0x0000000128037812 */ /* 0x000fc800078ef827 */
[----:B------:R-:W-:-:S04]  /*9520*/  LOP3.LUT R44, R3, R44, RZ, 0xc0, !PT ;  /* 0x0000002c032c7212 */ /* 0x000fc800078ec0ff */
[----:B------:R-:W-:-:S04]  /*9530*/  IADD3 R39, PT, PT, R39, R44, RZ ;  /* 0x0000002c27277210 */ /* 0x000fc80007ffe0ff */
[----:B------:R-:W-:Y:S01]  /*9540*/  LOP3.LUT R2, R39, R2, RZ, 0xfc, !PT ;  /* 0x0000000227027212 */ /* 0x000fe200078efcff */
[----:B------:R-:W-:Y:S06]  /*9550*/  BRA `(.L_x_142) ;  /* 0x0000000000107947 */ /* 0x000fec0003800000 */
.L_x_141:
[----:B------:R-:W-:-:S04]  /*9560*/  LOP3.LUT R2, R2, 0x80000000, RZ, 0xc0, !PT ;  /* 0x8000000002027812 */ /* 0x000fc800078ec0ff */
[----:B------:R-:W-:Y:S01]  /*9570*/  LOP3.LUT R2, R2, 0x7f800000, RZ, 0xfc, !PT ;  /* 0x7f80000002027812 */ /* 0x000fe200078efcff */
[----:B------:R-:W-:Y:S06]  /*9580*/  BRA `(.L_x_142) ;  /* 0x0000000000047947 */ /* 0x000fec0003800000 */
.L_x_140:
[----:B------:R-:W-:-:S07]  /*9590*/  LEA R2, R39, R2, 0x17 ;  /* 0x0000000227027211 */ /* 0x000fce00078eb8ff */
.L_x_142:
[----:B------:R-:W-:Y:S05]  /*95a0*/  BSYNC.RECONVERGENT B1 ;  /* 0x0000000000017941 */ /* 0x000fea0003800200 */
.L_x_139:
[----:B------:R-:W-:Y:S05]  /*95b0*/  BRA `(.L_x_143) ;  /* 0x0000000000207947 */ /* 0x000fea0003800000 */
.L_x_138:
[----:B------:R-:W-:-:S04]  /*95c0*/  LOP3.LUT R2, R2, 0x80000000, R3, 0x48, !PT ;  /* 0x8000000002027812 */ /* 0x000fc800078e4803 */
[----:B------:R-:W-:Y:S01]  /*95d0*/  LOP3.LUT R2, R2, 0x7f800000, RZ, 0xfc, !PT ;  /* 0x7f80000002027812 */ /* 0x000fe200078efcff */
[----:B------:R-:W-:Y:S06]  /*95e0*/  BRA `(.L_x_143) ;  /* 0x0000000000147947 */ /* 0x000fec0003800000 */
.L_x_137:
[----:B------:R-:W-:Y:S01]  /*95f0*/  LOP3.LUT R2, R2, 0x80000000, R3, 0x48, !PT ;  /* 0x8000000002027812 */ /* 0x000fe200078e4803 */
[----:B------:R-:W-:Y:S06]  /*9600*/  BRA `(.L_x_143) ;  /* 0x00000000000c7947 */ /* 0x000fec0003800000 */
.L_x_136:
[----:B------:R-:W0:Y:S01]  /*9610*/  MUFU.RSQ R2, -QNAN ;  /* 0xffc0000000027908 */ /* 0x000e220000001400 */
[----:B------:R-:W-:Y:S05]  /*9620*/  BRA `(.L_x_143) ;  /* 0x0000000000047947 */ /* 0x000fea0003800000 */
.L_x_135:
[----:B------:R-:W-:-:S07]  /*9630*/  FADD.FTZ R2, R3, R2 ;  /* 0x0000000203027221 */ /* 0x000fce0000010000 */
.L_x_143:
[----:B------:R-:W-:Y:S05]  /*9640*/  BSYNC.RECONVERGENT B0 ;  /* 0x0000000000007941 */ /* 0x000fea0003800200 */
.L_x_133:
[----:B------:R-:W-:-:S04]  /*9650*/  HFMA2 R43, -RZ, RZ, 0, 0 ;  /* 0x00000000ff2b7431 */ /* 0x000fc800000001ff */
[----:B0-----:R-:W-:Y:S05]  /*9660*/  RET.REL.NODEC R42 `(calc_nxc_lagpairs) ;  /* 0xffffff682a647950 */ /* 0x001fea0003c3ffff */
.L_x_144:
[----:B------:R-:W-:-:S00]  /*9670*/  BRA `(.L_x_144) ;  /* 0xfffffffc00fc7947 */ /* 0x000fc0000383ffff */
[----:B------:R-:W-:-:S00]  /*9680*/  NOP ;  /* 0x0000000000007918 */ /* 0x000fc00000000000 */
[----:B------:R-:W-:-:S00]  /*9690*/  NOP ;  /* 0x0000000000007918 */ /* 0x000fc00000000000 */
[----:B------:R-:W-:-:S00]  /*96a0*/  NOP ;  /* 0x0000000000007918 */ /* 0x000fc00000000000 */
[----:B------:R-:W-:-:S00]  /*96b0*/  NOP ;  /* 0x0000000000007918 */ /* 0x000fc00000000000 */
[----:B------:R-:W-:-:S00]  /*96c0*/  NOP ;  /* 0x0000000000007918 */ /* 0x000fc00000000000 */
[----:B------:R-:W-:-:S00]  /*96d0*/  NOP ;  /* 0x0000000000007918 */ /* 0x000fc00000000000 */
[----:B------:R-:W-:-:S00]  /*96e0*/  NOP ;  /* 0x0000000000007918 */ /* 0x000fc00000000000 */
[----:B------:R-:W-:-:S00]  /*96f0*/  NOP ;  /* 0x0000000000007918 */ /* 0x000fc00000000000 */
.L_x_297:


//--------------------- .text.calc_nxc_and_std_lagpairs --------------------------
	.section	.text.calc_nxc_and_std_lagpairs,"ax",@progbits
	.align	128
        .global         calc_nxc_and_std_lagpairs
        .type           calc_nxc_and_std_lagpairs,@function
        .size           calc_nxc_and_std_lagpairs,(.L_x_300 - calc_nxc_and_std_lagpairs)
        .other          calc_nxc_and_std_lagpairs,@"STO_CUDA_ENTRY STV_DEFAULT"
calc_nxc_and_std_lagpairs:
.text.calc_nxc_and_std_lagpairs:
        /* <DEDUP_REMOVED lines=15> */
[----:B0-----:R-:W-:Y:S01]  /*00f0*/  IMAD R2, R5, UR5, R2 ;  /* 0x0000000505027c24 */ /* 0x001fe2000f8e0202 */
[----:B------:R-:W-:-:S03]  /*0100*/  MOV R5, UR13 ;  /* 0x0000000d00057c02 */ /* 0x000fc60008000f00 */
[C---:B---3--:R-:W-:Y:S02]  /*0110*/  IMAD R4, R21.reuse, UR11, RZ ;  /* 0x0000000b15047c24 */ /* 0x048fe4000f8e02ff */
[----:B-1----:R-:W-:Y:S01]  /*0120*/  IMAD R2, R2, UR4, R3 ;  /* 0x0000000402027c24 */ /* 0x002fe2000f8e0203 */
[----:B------:R-:W-:Y:S01]  /*0130*/  UIMAD UR4, UR4, UR5, URZ ;  /* 0x00000005040472a4 */ /* 0x000fe2000f8e02ff */
[----:B------:R-:W-:Y:S02]  /*0140*/  IMAD.MOV.U32 R3, RZ, RZ, RZ ;  /* 0x000000ffff037224 */ /* 0x000fe400078e00ff */
[----:B--2---:R-:W-:Y:S01]  /*0150*/  IMAD R0, R0, R7, UR8 ;  /* 0x0000000800007e24 */ /* 0x004fe2000f8e0207 */
[----:B------:R-:W-:Y:S01]  /*0160*/  UIMAD UR4, UR4, UR6, URZ ;  /* 0x00000006040472a4 */ /* 0x000fe2000f8e02ff */
        /* <DEDUP_REMOVED lines=39> */
.L_x_146:
[----:B------:R-:W-:-:S07]  /*03e0*/  MOV R0, 0x400 ;  /* 0x0000040000007802 */ /* 0x000fce0000000f00 */
[----:B-1----:R-:W-:Y:S05]  /*03f0*/  CALL.REL.NOINC `($__internal_3_$__cuda_sm20_div_s64) ;  /* 0x0000008400f47944 */ /* 0x002fea0003c00000 */
        /* <DEDUP_REMOVED lines=10> */
.L_x_147:
[----:B-1----:R-:W-:Y:S05]  /*04a0*/  BSYNC.RECONVERGENT B0 ;  /* 0x0000000000007941 */ /* 0x002fea0003800200 */
.L_x_145:
[----:B------:R-:W0:Y:S01]  /*04b0*/  LDCU.64 UR4, c[0x0][0x388] ;  /* 0x00007100ff0477ac */ /* 0x000e220008000a00 */
[----:B------:R-:W1:Y:S01]  /*04c0*/  LDC.64 R28, c[0x0][0x398] ;  /* 0x0000e600ff1c7b82 */ /* 0x000e620000000a00 */
[----:B------:R-:W2:Y:S07]  /*04d0*/  LDCU.64 UR6, c[0x0][0x390] ;  /* 0x00007200ff0677ac */ /* 0x000eae0008000a00 */
[----:B------:R-:W1:Y:S01]  /*04e0*/  LDC.64 R2, c[0x0][0x390] ;  /* 0x0000e400ff027b82 */ /* 0x000e620000000a00 */
[----:B0-----:R-:W-:-:S04]  /*04f0*/  LEA R22, P0, R6, UR4, 0x3 ;  /* 0x0000000406167c11 */ /* 0x001fc8000f8018ff */
[----:B------:R-:W-:Y:S01]  /*0500*/  LEA.HI.X R23, R6, UR5, R7, 0x3, P0 ;  /* 0x0000000506177c11 */ /* 0x000fe200080f1c07 */
[----:B------:R-:W0:Y:S05]  /*0510*/  LDCU.64 UR4, c[0x0][0x3a0] ;  /* 0x00007400ff0477ac */ /* 0x000e2a0008000a00 */
[----:B------:R-:W1:Y:S01]  /*0520*/  LDG.E.64 R22, desc[UR10][R22.64] ;  /* 0x0000000a16167981 */ /* 0x000e62000c1e1b00 */
[----:B------:R-:W-:Y:S02]  /*0530*/  IMAD R8, R25, R21, RZ ;  /* 0x0000001519087224 */ /* 0x000fe400078e02ff */
[----:B------:R-:W-:Y:S02]  /*0540*/  HFMA2 R11, -RZ, RZ, 0, 0 ;  /* 0x00000000ff0b7431 */ /* 0x000fe400000001ff */
[----:B------:R-:W-:-:S02]  /*0550*/  IMAD R27, R24, R5, R8 ;  /* 0x00000005181b7224 */ /* 0x000fc400078e0208 */
[----:B------:R-:W-:Y:S01]  /*0560*/  IMAD.MOV.U32 R5, RZ, RZ, R7 ;  /* 0x000000ffff057224 */ /* 0x000fe200078e0007 */
        /* <DEDUP_REMOVED lines=12> */
[----:B------:R-:W-:Y:S01]  /*0630*/  ISETP.GE.U32.AND P1, PT, R2, 0x1, PT ;  /* 0x000000010200780c */ /* 0x000fe20003f26070 */
[----:B------:R-:W-:Y:S01]  /*0640*/  IMAD.WIDE.U32 R20, R24, R21, R4 ;  /* 0x0000001518147225 */ /* 0x000fe200078e0004 */
[-C--:B------:R-:W-:Y:S01]  /*0650*/  ISETP.LT.U32.AND P0, PT, R22, R28.reuse, PT ;  /* 0x0000001c1600720c */ /* 0x080fe20003f01070 */
[----:B--2---:R-:W0:Y:S01]  /*0660*/  I2F.S64 R0, UR6 ;  /* 0x0000000600007d12 */ /* 0x004e220008301400 */
[----:B------:R-:W-:Y:S01]  /*0670*/  ISETP.GE.AND.EX P1, PT, R3, RZ, PT, P1 ;  /* 0x000000ff0300720c */ /* 0x000fe20003f26310 */
[----:B------:R-:W-:Y:S01]  /*0680*/  IMAD R5, R25, UR4, RZ ;  /* 0x0000000419057c24 */ /* 0x000fe2000f8e02ff */
[----:B------:R-:W-:Y:S02]  /*0690*/  ISETP.LT.AND.EX P0, PT, R23, R29, PT, P0 ;  /* 0x0000001d1700720c */ /* 0x000fe40003f01300 */
[----:B------:R-:W-:Y:S01]  /*06a0*/  IADD3 R27, PT, PT, R21, R27, RZ ;  /* 0x0000001b151b7210 */ /* 0x000fe20007ffe0ff */
[----:B------:R-:W-:Y:S01]  /*06b0*/  IMAD R5, R24, UR5, R5 ;  /* 0x0000000518057c24 */ /* 0x000fe2000f8e0205 */
[----:B------:R-:W-:-:S02]  /*06c0*/  SEL R30, R22, R28, P0 ;  /* 0x0000001c161e7207 */ /* 0x000fc40000000000 */
[----:B------:R-:W-:Y:S01]  /*06d0*/  SEL R29, R23, R29, P0 ;  /* 0x0000001d171d7207 */ /* 0x000fe20000000000 */
[----:B------:R-:W-:-:S04]  /*06e0*/  IMAD.IADD R28, R19, 0x1, R5 ;  /* 0x00000001131c7824 */ /* 0x000fc800078e0205 */
[----:B------:R-:W-:Y:S05]  /*06f0*/  @!P1 BRA `(.L_x_148) ;  /* 0x0000000800049947 */ /* 0x000fea0003800000 */
[----:B------:R-:W-:Y:S01]  /*0700*/  MOV R4, 0xffffffff ;  /* 0xffffffff00047802 */ /* 0x000fe20000000f00 */
[----:B------:R-:W-:Y:S01]  /*0710*/  IMAD.MOV.U32 R7, RZ, RZ, RZ ;  /* 0x000000ffff077224 */ /* 0x000fe200078e00ff */
[----:B------:R-:W-:Y:S02]  /*0720*/  MOV R5, 0xffffffff ;  /* 0xffffffff00057802 */ /* 0x000fe40000000f00 */
[C---:B------:R-:W-:Y:S02]  /*0730*/  LOP3.LUT R26, R2.reuse, 0xf, RZ, 0xc0, !PT ;  /* 0x0000000f021a7812 */ /* 0x040fe400078ec0ff */
[----:B------:R-:W-:Y:S01]  /*0740*/  MOV R11, RZ ;  /* 0x000000ff000b7202 */ /* 0x000fe20000000f00 */
[----:B------:R-:W-:Y:S01]  /*0750*/  IMAD.WIDE.U32 R4, R2, 0x1, R4 ;  /* 0x0000000102047825 */ /* 0x000fe200078e0004 */
[----:B------:R-:W-:Y:S02]  /*0760*/  ISETP.NE.U32.AND P2, PT, R26, RZ, PT ;  /* 0x000000ff1a00720c */ /* 0x000fe40003f45070 */
[----:B------:R-:W-:-:S02]  /*0770*/  MOV R9, RZ ;  /* 0x000000ff00097202 */ /* 0x000fc40000000f00 */
        /* <DEDUP_REMOVED lines=11> */
.L_x_150:
        /* <DEDUP_REMOVED lines=41> */
.L_x_149:
        /* <DEDUP_REMOVED lines=20> */
[----:B------:R-:W-:-:S05]  /*0c00*/  IADD3 R9, P0, PT, R9, 0x8, RZ ;  /* 0x0000000809097810 */ /* 0x000fca0007f1e0ff */
[----:B------:R-:W-:Y:S02]  /*0c10*/  IMAD.X R7, RZ, RZ, R7, P0 ;  /* 0x000000ffff077224 */ /* 0x000fe400000e0607 */
        /* <DEDUP_REMOVED lines=8> */
.L_x_151:
        /* <DEDUP_REMOVED lines=16> */
[----:B------:R-:W-:-:S04]  /*0da0*/  IADD3 R9, P0, PT, R9, 0x4, RZ ;  /* 0x0000000409097810 */ /* 0x000fc80007f1e0ff */
[----:B------:R-:W-:Y:S01]  /*0db0*/  IADD3.X R7, PT, PT, RZ, R7, RZ, P0, !PT ;  /* 0x00000007ff077210 */ /* 0x000fe200007fe4ff */
[----:B--2---:R-:W-:-:S04]  /*0dc0*/  FADD R4, R11, R4 ;  /* 0x000000040b047221 */ /* 0x004fc80000000000 */
[----:B---3--:R-:W-:-:S04]  /*0dd0*/  FADD R4, R4, R13 ;  /* 0x0000000d04047221 */ /* 0x008fc80000000000 */
[----:B----4-:R-:W-:-:S04]  /*0de0*/  FADD R4, R4, R15 ;  /* 0x0000000f04047221 */ /* 0x010fc80000000000 */
[----:B-----5:R-:W-:-:S07]  /*0df0*/  FADD R11, R4, R17 ;  /* 0x00000011040b7221 */ /* 0x020fce0000000000 */
.L_x_152:
[----:B------:R-:W-:Y:S05]  /*0e00*/  @!P2 BRA `(.L_x_148) ;  /* 0x000000000040a947 */ /* 0x000fea0003800000 */
[----:B------:R-:W1:Y:S01]  /*0e10*/  LDCU.64 UR6, c[0x0][0x3b0] ;  /* 0x00007600ff0677ac */ /* 0x000e620008000a00 */
[----:B------:R-:W-:Y:S01]  /*0e20*/  UMOV UR4, URZ ;  /* 0x000000ff00047c82 */ /* 0x000fe20008000000 */
[----:B------:R-:W-:-:S05]  /*0e30*/  UMOV UR5, URZ ;  /* 0x000000ff00057c82 */ /* 0x000fca0008000000 */
.L_x_153:
[----:B------:R-:W-:-:S05]  /*0e40*/  IADD3 R3, P0, PT, R9, R18, RZ ;  /* 0x0000001209037210 */ /* 0x000fca0007f1e0ff */
[----:B------:R-:W-:Y:S01]  /*0e50*/  IMAD.X R4, R7, 0x1, R28, P0 ;  /* 0x0000000107047824 */ /* 0x000fe200000e061c */
        /* <DEDUP_REMOVED lines=11> */
.L_x_148:
        /* <DEDUP_REMOVED lines=12> */
[----:B------:R-:W-:Y:S05]  /*0fd0*/  CALL.REL.NOINC `($__internal_5_$__cuda_sm3x_div_rn_noftz_f32_slowpath) ;  /* 0x0000008000a47944 */ /* 0x000fea0003c00000 */
[----:B------:R-:W-:-:S07]  /*0fe0*/  MOV R26, R2 ;  /* 0x00000002001a7202 */ /* 0x000fce0000000f00 */
.L_x_155:
[----:B------:R-:W-:Y:S05]  /*0ff0*/  BSYNC.RECONVERGENT B2 ;  /* 0x0000000000027941 */ /* 0x000fea0003800200 */
.L_x_154:
[----:B------:R-:W-:Y:S01]  /*1000*/  HFMA2 R5, -RZ, RZ, 0, 0 ;  /* 0x00000000ff057431 */ /* 0x000fe200000001ff */
[----:B------:R-:W-:Y:S06]  /*1010*/  @!P1 BRA `(.L_x_156) ;  /* 0x0000000800749947 */ /* 0x000fec0003800000 */
[----:B------:R-:W0:Y:S01]  /*1020*/  LDCU.64 UR8, c[0x0][0x390] ;  /* 0x00007200ff0877ac */ /* 0x000e220008000a00 */
[----:B------:R-:W-:Y:S01]  /*1030*/  IMAD.MOV.U32 R5, RZ, RZ, RZ ;  /* 0x000000ffff057224 */ /* 0x000fe200078e00ff */
        /* <DEDUP_REMOVED lines=16> */
.L_x_158:
        /* <DEDUP_REMOVED lines=30> */
[----:B------:R-:W-:-:S04]  /*1320*/  FFMA R4, R45, R45, R4 ;  /* 0x0000002d2d047223 */ /* 0x000fc80000000004 */
[----:B------:R-:W-:Y:S01]  /*1330*/  FFMA R4, R5, R5, R4 ;  /* 0x0000000505047223 */ /* 0x000fe20000000004 */
[--C-:B------:R-:W-:Y:S01]  /*1340*/  FADD R5, R8, -R26.reuse ;  /* 0x8000001a08057221 */ /* 0x100fe20000000000 */
[----:B0-----:R-:W-:-:S03]  /*1350*/  FADD R3, R10, -R26 ;  /* 0x8000001a0a037221 */ /* 0x001fc60000000000 */
        /* <DEDUP_REMOVED lines=23> */
.L_x_157:
        /* <DEDUP_REMOVED lines=38> */
.L_x_159:
        /* <DEDUP_REMOVED lines=26> */
.L_x_160:
[----:B------:R-:W-:Y:S05]  /*18d0*/  BRA.U !UP0, `(.L_x_156) ;  /* 0x0000000108447547 */ /* 0x000fea000b800000 */
[----:B------:R-:W0:Y:S01]  /*18e0*/  LDCU.64 UR12, c[0x0][0x3b0] ;  /* 0x00007600ff0c77ac */ /* 0x000e220008000a00 */
[----:B------:R-:W-:Y:S01]  /*18f0*/  UMOV UR4, URZ ;  /* 0x000000ff00047c82 */ /* 0x000fe20008000000 */
[----:B------:R-:W-:-:S05]  /*1900*/  UMOV UR5, URZ ;  /* 0x000000ff00057c82 */ /* 0x000fca0008000000 */
.L_x_161:
        /* <DEDUP_REMOVED lines=14> */
.L_x_156:
        /* <DEDUP_REMOVED lines=12> */
[----:B------:R-:W-:-:S03]  /*1ab0*/  FFMA R3, -R0, R2, R5 ;  /* 0x0000000200037223 */ /* 0x000fc60000000105 */
[----:B------:R-:W-:Y:S01]  /*1ac0*/  IADD3.X R15, PT, PT, RZ, ~R15, RZ, P2, !PT ;  /* 0x8000000fff0f7210 */ /* 0x000fe200017fe4ff */
[----:B------:R-:W-:Y:S01]  /*1ad0*/  FFMA R17, R17, R3, R2 ;  /* 0x0000000311117223 */ /* 0x000fe20000000002 */
[----:B--2---:R-:W-:Y:S07]  /*1ae0*/  @!P1 BRA `(.L_x_163) ;  /* 0x0000000000149947 */ /* 0x004fee0003800000 */
[----:B------:R-:W-:Y:S01]  /*1af0*/  IMAD.MOV.U32 R3, RZ, RZ, R5 ;  /* 0x000000ffff037224 */ /* 0x000fe200078e0005 */
[----:B------:R-:W-:Y:S02]  /*1b00*/  MOV R2, R0 ;  /* 0x0000000000027202 */ /* 0x000fe40000000f00 */
[----:B------:R-:W-:-:S07]  /*1b10*/  MOV R36, 0x1b30 ;  /* 0x00001b3000247802 */ /* 0x000fce0000000f00 */
[----:B------:R-:W-:Y:S05]  /*1b20*/  CALL.REL.NOINC `($__internal_5_$__cuda_sm3x_div_rn_noftz_f32_slowpath) ;  /* 0x0000007400d07944 */ /* 0x000fea0003c00000 */
[----:B------:R-:W-:-:S07]  /*1b30*/  MOV R17, R2 ;  /* 0x0000000200117202 */ /* 0x000fce0000000f00 */
.L_x_163:
[----:B------:R-:W-:Y:S05]  /*1b40*/  BSYNC.RECONVERGENT B2 ;  /* 0x0000000000027941 */ /* 0x000fea0003800200 */
.L_x_162:
[----:B------:R-:W-:Y:S01]  /*1b50*/  IADD3 R2, P1, PT, RZ, -R30, RZ ;  /* 0x8000001eff027210 */ /* 0x000fe20007f3e0ff */
[----:B------:R-:W-:Y:S03]  /*1b60*/  BSSY.RECONVERGENT B2, `(.L_x_164) ;  /* 0x0000205000027945 */ /* 0x000fe60003800200 */
[----:B------:R-:W-:Y:S01]  /*1b70*/  ISETP.GE.U32.AND P0, PT, R31, R2, PT ;  /* 0x000000021f00720c */ /* 0x000fe20003f06070 */
[----:B------:R-:W-:-:S05]  /*1b80*/  IMAD.X R3, RZ, RZ, ~R29, P1 ;  /* 0x000000ffff037224 */ /* 0x000fca00008e0e1d */
[----:B------:R-:W-:-:S13]  /*1b90*/  ISETP.GE.AND.EX P0, PT, R32, R3, PT, P0 ;  /* 0x000000032000720c */ /* 0x000fda0003f06300 */
[----:B------:R-:W-:Y:S05]  /*1ba0*/  @!P0 BRA `(.L_x_165) ;  /* 0x0000002000008947 */ /* 0x000fea0003800000 */
[----:B------:R-:W0:Y:S02]  /*1bb0*/  LDC.64 R6, c[0x0][0x390] ;  /* 0x0000e400ff067b82 */ /* 0x000e240000000a00 */
[----:B0-----:R-:W-:-:S04]  /*1bc0*/  ISETP.GE.U32.AND P0, PT, R6, 0x1, PT ;  /* 0x000000010600780c */ /* 0x001fc80003f06070 */
[----:B------:R-:W-:-:S13]  /*1bd0*/  ISETP.GE.AND.EX P0, PT, R7, RZ, PT, P0 ;  /* 0x000000ff0700720c */ /* 0x000fda0003f06300 */
[----:B------:R-:W-:Y:S05]  /*1be0*/  @!P0 BRA `(.L_x_166) ;  /* 0x0000001800248947 */ /* 0x000fea0003800000 */
[C---:B------:R-:W-:Y:S01]  /*1bf0*/  IADD3 R14, P0, PT, R6.reuse, -0x1, RZ ;  /* 0xffffffff060e7810 */ /* 0x040fe20007f1e0ff */
[----:B------:R-:W-:Y:S01]  /*1c00*/  BSSY.RECONVERGENT B3, `(.L_x_167) ;  /* 0x0000186000037945 */ /* 0x000fe20003800200 */
[C---:B------:R-:W-:Y:S01]  /*1c10*/  LOP3.LUT R13, R6.reuse, 0xf, RZ, 0xc0, !PT ;  /* 0x0000000f060d7812 */ /* 0x040fe200078ec0ff */
[----:B------:R-:W-:Y:S01]  /*1c20*/  IMAD.MOV.U32 R4, RZ, RZ, -0x40800000 ;  /* 0xbf800000ff047424 */ /* 0x000fe200078e00ff */
[C---:B------:R-:W-:Y:S02]  /*1c30*/  LOP3.LUT R12, R6.reuse, 0x7, RZ, 0xc0, !PT ;  /* 0x00000007060c7812 */ /* 0x040fe400078ec0ff */
[C---:B------:R-:W-:Y:S02]  /*1c40*/  LOP3.LUT R11, R6.reuse, 0x3, RZ, 0xc0, !PT ;  /* 0x00000003060b7812 */ /* 0x040fe400078ec0ff */
[C---:B------:R-:W-:Y:S02]  /*1c50*/  LOP3.LUT R10, R6.reuse, 0xfffffff0, RZ, 0xc0, !PT ;  /* 0xfffffff0060a7812 */ /* 0x040fe400078ec0ff */
[----:B------:R-:W-:-:S02]  /*1c60*/  LOP3.LUT R9, R6, 0xfffffff8, RZ, 0xc0, !PT ;  /* 0xfffffff806097812 */ /* 0x000fc400078ec0ff */
[C---:B------:R-:W-:Y:S02]  /*1c70*/  LOP3.LUT R8, R7.reuse, 0x7fffffff, RZ, 0xc0, !PT ;  /* 0x7fffffff07087812 */ /* 0x040fe400078ec0ff */
[----:B------:R-:W-:Y:S02]  /*1c80*/  IADD3.X R7, PT, PT, R7, -0x1, RZ, P0, !PT ;  /* 0xffffffff07077810 */ /* 0x000fe400007fe4ff */
[----:B------:R-:W-:Y:S02]  /*1c90*/  MOV R6, R16 ;  /* 0x0000001000067202 */ /* 0x000fe40000000f00 */
[----:B------:R-:W-:-:S07]  /*1ca0*/  MOV R5, R15 ;  /* 0x0000000f00057202 */ /* 0x000fce0000000f00 */
.L_x_189:
[----:B------:R-:W-:Y:S01]  /*1cb0*/  ISETP.GE.U32.AND P0, PT, R14, 0xf, PT ;  /* 0x0000000f0e00780c */ /* 0x000fe20003f06070 */
[----:B------:R-:W-:Y:S01]  /*1cc0*/  HFMA2 R35, -RZ, RZ, 0, 0 ;  /* 0x00000000ff237431 */ /* 0x000fe200000001ff */
[----:B------:R-:W-:Y:S02]  /*1cd0*/  IADD3 R34, P1, PT, R6, R18, RZ ;  /* 0x0000001206227210 */ /* 0x000fe40007f3e0ff */
[----:B------:R-:W-:Y:S02]  /*1ce0*/  CS2R R36, SRZ ;  /* 0x0000000000247805 */ /* 0x000fe4000001ff00 */
[----:B------:R-:W-:Y:S02]  /*1cf0*/  ISETP.GE.U32.AND.EX P0, PT, R7, RZ, PT, P0 ;  /* 0x000000ff0700720c */ /* 0x000fe40003f06100 */
[----:B------:R-:W-:-:S11]  /*1d00*/  IADD3.X R33, PT, PT, R5, R28, RZ, P1, !PT ;  /* 0x0000001c05217210 */ /* 0x000fd60000ffe4ff */
        /* <DEDUP_REMOVED lines=9> */
.L_x_169:
[----:B------:R-:W-:Y:S02]  /*1da0*/  MOV R2, R38 ;  /* 0x0000002600027202 */ /* 0x000fe40000000f00 */
[----:B------:R-:W-:-:S05]  /*1db0*/  MOV R3, R39 ;  /* 0x0000002700037202 */ /* 0x000fca0000000f00 */
[----:B------:R-:W2:Y:S04]  /*1dc0*/  LDG.E R40, desc[UR10][R2.64+-0x20] ;  /* 0xffffe00a02287981 */ /* 0x000ea8000c1e1900 */
[----:B------:R-:W3:Y:S04]  /*1dd0*/  LDG.E R41, desc[UR10][R2.64+-0x1c] ;  /* 0xffffe40a02297981 */ /* 0x000ee8000c1e1900 */
[----:B------:R-:W4:Y:S04]  /*1de0*/  LDG.E R43, desc[UR10][R2.64+-0x18] ;  /* 0xffffe80a022b7981 */ /* 0x000f28000c1e1900 */
[----:B------:R-:W5:Y:S04]  /*1df0*/  LDG.E R39, desc[UR10][R2.64+-0x14] ;  /* 0xffffec0a02277981 */ /* 0x000f68000c1e1900 */
[----:B------:R-:W5:Y:S01]  /*1e00*/  LDG.E R38, desc[UR10][R2.64+-0x10] ;  /* 0xfffff00a02267981 */ /* 0x000f62000c1e1900 */
[----:B--2---:R-:W-:-:S03]  /*1e10*/  FADD R40, R40, R35 ;  /* 0x0000002328287221 */ /* 0x004fc60000000000 */
[----:B------:R-:W2:Y:S01]  /*1e20*/  LDG.E R35, desc[UR10][R2.64+-0xc] ;  /* 0xfffff40a02237981 */ /* 0x000ea2000c1e1900 */
[----:B---3--:R-:W-:-:S04]  /*1e30*/  FADD R40, R40, R41 ;  /* 0x0000002928287221 */ /* 0x008fc80000000000 */
[----:B----4-:R-:W-:Y:S02]  /*1e40*/  FADD R42, R40, R43 ;  /* 0x0000002b282a7221 */ /* 0x010fe40000000000 */
[----:B------:R-:W3:Y:S02]  /*1e50*/  LDG.E R40, desc[UR10][R2.64+-0x8] ;  /* 0xfffff80a02287981 */ /* 0x000ee4000c1e1900 */
[----:B-----5:R-:W-:Y:S02]  /*1e60*/  FADD R41, R42, R39 ;  /* 0x000000272a297221 */ /* 0x020fe40000000000 */
[----:B------:R-:W4:Y:S02]  /*1e70*/  LDG.E R39, desc[UR10][R2.64+-0x4] ;  /* 0xfffffc0a02277981 */ /* 0x000f24000c1e1900 */
[----:B------:R-:W-:Y:S02]  /*1e80*/  FADD R42, R41, R38 ;  /* 0x00000026292a7221 */ /* 0x000fe40000000000 */
        /* <DEDUP_REMOVED lines=14> */
[----:B------:R-:W-:-:S04]  /*1f70*/  IADD3 R36, P0, PT, R36, -0x10, RZ ;  /* 0xfffffff024247810 */ /* 0x000fc80007f1e0ff */
[----:B------:R-:W-:Y:S02]  /*1f80*/  IADD3.X R37, PT, PT, R37, -0x1, RZ, P0, !PT ;  /* 0xffffffff25257810 */ /* 0x000fe400007fe4ff */
[----:B------:R-:W-:Y:S01]  /*1f90*/  ISETP.NE.U32.AND P0, PT, R36, RZ, PT ;  /* 0x000000ff2400720c */ /* 0x000fe20003f05070 */
[----:B---3--:R-:W-:-:S03]  /*1fa0*/  FADD R39, R42, R39 ;  /* 0x000000272a277221 */ /* 0x008fc60000000000 */
[----:B------:R-:W-:Y:S01]  /*1fb0*/  ISETP.NE.AND.EX P0, PT, R37, RZ, PT, P0 ;  /* 0x000000ff2500720c */ /* 0x000fe20003f05300 */
[----:B----4-:R-:W-:Y:S01]  /*1fc0*/  FADD R39, R39, R38 ;  /* 0x0000002627277221 */ /* 0x010fe20000000000 */
[----:B------:R-:W-:-:S03]  /*1fd0*/  IADD3 R38, P1, PT, R2, 0x40, RZ ;  /* 0x0000004002267810 */ /* 0x000fc60007f3e0ff */
[----:B-----5:R-:W-:-:S04]  /*1fe0*/  FADD R40, R39, R40 ;  /* 0x0000002827287221 */ /* 0x020fc80000000000 */
[----:B------:R-:W-:Y:S01]  /*1ff0*/  FADD R40, R40, R41 ;  /* 0x0000002928287221 */ /* 0x000fe20000000000 */
[----:B------:R-:W-:-:S03]  /*2000*/  IMAD.X R39, RZ, RZ, R3, P1 ;  /* 0x000000ffff277224 */ /* 0x000fc600008e0603 */
[----:B--2---:R-:W-:Y:S01]  /*2010*/  FADD R35, R40, R35 ;  /* 0x0000002328237221 */ /* 0x004fe20000000000 */
[----:B------:R-:W-:Y:S06]  /*2020*/  @P0 BRA `(.L_x_169) ;  /* 0xfffffffc005c0947 */ /* 0x000fec000383ffff */
[----:B------:R-:W-:Y:S02]  /*2030*/  MOV R37, R10 ;  /* 0x0000000a00257202 */ /* 0x000fe40000000f00 */
[----:B------:R-:W-:-:S07]  /*2040*/  MOV R36, R8 ;  /* 0x0000000800247202 */ /* 0x000fce0000000f00 */
.L_x_168:
[----:B------:R-:W-:-:S04]  /*2050*/  ISETP.NE.U32.AND P0, PT, R13, RZ, PT ;  /* 0x000000ff0d00720c */ /* 0x000fc80003f05070 */
[----:B------:R-:W-:-:S13]  /*2060*/  ISETP.NE.AND.EX P0, PT, RZ, RZ, PT, P0 ;  /* 0x000000ffff00720c */ /* 0x000fda0003f05300 */
[----:B------:R-:W-:Y:S05]  /*2070*/  @!P0 BRA `(.L_x_170) ;  /* 0x0000000400148947 */ /* 0x000fea0003800000 */
[----:B------:R-:W-:-:S04]  /*2080*/  IADD3 R2, P1, PT, R13, -0x1, RZ ;  /* 0xffffffff0d027810 */ /* 0x000fc80007f3e0ff */
[----:B------:R-:W-:Y:S01]  /*2090*/  ISETP.GE.U32.AND P0, PT, R2, 0x7, PT ;  /* 0x000000070200780c */ /* 0x000fe20003f06070 */
[----:B------:R-:W-:Y:S01]  /*20a0*/  IMAD.X R2, RZ, RZ, -0x1, P1 ;  /* 0xffffffffff027424 */ /* 0x000fe200008e06ff */
[----:B------:R-:W-:-:S04]  /*20b0*/  ISETP.NE.U32.AND P1, PT, R12, RZ, PT ;  /* 0x000000ff0c00720c */ /* 0x000fc80003f25070 */
        /* <DEDUP_REMOVED lines=12> */
[----:B------:R-:W5:Y:S01]  /*2180*/  LDG.E R42, desc[UR10][R2.64+0x1c] ;  /* 0x00001c0a022a7981 */ /* 0x000f62000c1e1900 */
[----:B--2---:R-:W-:-:S03]  /*2190*/  FADD R40, R35, R40 ;  /* 0x0000002823287221 */ /* 0x004fc60000000000 */
[----:B------:R-:W2:Y:S01]  /*21a0*/  LDG.E R35, desc[UR10][R2.64+0x10] ;  /* 0x0000100a02237981 */ /* 0x000ea2000c1e1900 */
[----:B---3--:R-:W-:-:S03]  /*21b0*/  FADD R43, R40, R41 ;  /* 0x00000029282b7221 */ /* 0x008fc60000000000 */
[----:B------:R-:W3:Y:S04]  /*21c0*/  LDG.E R41, desc[UR10][R2.64+0x14] ;  /* 0x0000140a02297981 */ /* 0x000ee8000c1e1900 */
[----:B------:R-:W3:Y:S01]  /*21d0*/  LDG.E R40, desc[UR10][R2.64+0x18] ;  /* 0x0000180a02287981 */ /* 0x000ee2000c1e1900 */
[----:B----4-:R-:W-:-:S04]  /*21e0*/  FADD R38, R43, R38 ;  /* 0x000000262b267221 */ /* 0x010fc80000000000 */
[----:B-----5:R-:W-:Y:S01]  /*21f0*/  FADD R38, R38, R39 ;  /* 0x0000002726267221 */ /* 0x020fe20000000000 */
[----:B------:R-:W-:-:S04]  /*2200*/  IADD3 R37, P0, PT, R37, 0x8, RZ ;  /* 0x0000000825257810 */ /* 0x000fc80007f1e0ff */
[----:B------:R-:W-:Y:S01]  /*2210*/  IADD3.X R36, PT, PT, RZ, R36, RZ, P0, !PT ;  /* 0x00000024ff247210 */ /* 0x000fe200007fe4ff */
[----:B--2---:R-:W-:-:S04]  /*2220*/  FADD R38, R38, R35 ;  /* 0x0000002326267221 */ /* 0x004fc80000000000 */
[----:B---3--:R-:W-:-:S04]  /*2230*/  FADD R41, R38, R41 ;  /* 0x0000002926297221 */ /* 0x008fc80000000000 */
[----:B------:R-:W-:-:S04]  /*2240*/  FADD R41, R41, R40 ;  /* 0x0000002829297221 */ /* 0x000fc80000000000 */
[----:B------:R-:W-:-:S07]  /*2250*/  FADD R35, R41, R42 ;  /* 0x0000002a29237221 */ /* 0x000fce0000000000 */
.L_x_171:
[----:B------:R-:W-:Y:S05]  /*2260*/  @!P1 BRA `(.L_x_170) ;  /* 0x0000000000989947 */ /* 0x000fea0003800000 */
[----:B------:R-:W-:-:S04]  /*2270*/  IADD3 R2, P1, PT, R12, -0x1, RZ ;  /* 0xffffffff0c027810 */ /* 0x000fc80007f3e0ff */
[----:B------:R-:W-:Y:S01]  /*2280*/  ISETP.GE.U32.AND P0, PT, R2, 0x3, PT ;  /* 0x000000030200780c */ /* 0x000fe20003f06070 */
[----:B------:R-:W-:-:S05]  /*2290*/  IMAD.X R2, RZ, RZ, -0x1, P1 ;  /* 0xffffffffff027424 */ /* 0x000fca00008e06ff */
[----:B------:R-:W-:-:S13]  /*22a0*/  ISETP.GE.U32.AND.EX P0, PT, R2, RZ, PT, P0 ;  /* 0x000000ff0200720c */ /* 0x000fda0003f06100 */
        /* <DEDUP_REMOVED lines=19> */
[----:B------:R-:W-:-:S05]  /*23e0*/  IADD3 R3, P0, PT, R37, R34, RZ ;  /* 0x0000002225037210 */ /* 0x000fca0007f1e0ff */
[----:B------:R-:W-:Y:S01]  /*23f0*/  IMAD.X R36, R36, 0x1, R33, P0 ;  /* 0x0000000124247824 */ /* 0x000fe200000e0621 */
        /* <DEDUP_REMOVED lines=13> */
.L_x_170:
        /* <DEDUP_REMOVED lines=14> */
[----:B------:R-:W-:Y:S05]  /*25b0*/  CALL.REL.NOINC `($__internal_5_$__cuda_sm3x_div_rn_noftz_f32_slowpath) ;  /* 0x0000006c002c7944 */ /* 0x000fea0003c00000 */
[----:B------:R-:W-:-:S07]  /*25c0*/  IMAD.MOV.U32 R38, RZ, RZ, R2 ;  /* 0x000000ffff267224 */ /* 0x000fce00078e0002 */
.L_x_173:
[----:B------:R-:W-:Y:S05]  /*25d0*/  BSYNC.RECONVERGENT B4 ;  /* 0x0000000000047941 */ /* 0x000fea0003800200 */
.L_x_172:
[----:B------:R-:W-:Y:S01]  /*25e0*/  HFMA2 R39, -RZ, RZ, 0, 0 ;  /* 0x00000000ff277431 */ /* 0x000fe200000001ff */
[----:B------:R-:W-:Y:S02]  /*25f0*/  CS2R R40, SRZ ;  /* 0x0000000000287805 */ /* 0x000fe4000001ff00 */
[----:B------:R-:W-:Y:S01]  /*2600*/  MOV R35, RZ ;  /* 0x000000ff00237202 */ /* 0x000fe20000000f00 */
[----:B------:R-:W-:Y:S06]  /*2610*/  @!P1 BRA `(.L_x_174) ;  /* 0x00000004000c9947 */ /* 0x000fec0003800000 */
[----:B------:R-:W-:Y:S01]  /*2620*/  IMAD.MOV.U32 R39, RZ, RZ, RZ ;  /* 0x000000ffff277224 */ /* 0x000fe200078e00ff */
[----:B------:R-:W0:Y:S01]  /*2630*/  LDCU.128 UR12, c[0x0][0x3b0] ;  /* 0x00007600ff0c77ac */ /* 0x000e220008000c00 */
[----:B------:R-:W-:Y:S01]  /*2640*/  UMOV UR4, URZ ;  /* 0x000000ff00047c82 */ /* 0x000fe20008000000 */
[----:B------:R-:W-:-:S05]  /*2650*/  UMOV UR5, URZ ;  /* 0x000000ff00057c82 */ /* 0x000fca0008000000 */
.L_x_175:
        /* <DEDUP_REMOVED lines=12> */
[----:B--2---:R-:W-:-:S03]  /*2720*/  FADD R40, R41, -R38 ;  /* 0x8000002629287221 */ /* 0x004fc60000000000 */
[----:B------:R-:W2:Y:S01]  /*2730*/  LDG.E R41, desc[UR10][R2.64+0x4] ;  /* 0x0000040a02297981 */ /* 0x000ea2000c1e1900 */
[----:B---3--:R-:W-:-:S04]  /*2740*/  FADD R43, R43, -R26 ;  /* 0x8000001a2b2b7221 */ /* 0x008fc80000000000 */
[C---:B------:R-:W-:Y:S01]  /*2750*/  FFMA R35, R40.reuse, R43, R35 ;  /* 0x0000002b28237223 */ /* 0x040fe20000000023 */
[----:B------:R-:W-:Y:S01]  /*2760*/  FFMA R40, R40, R40, R39 ;  /* 0x0000002828287223 */ /* 0x000fe20000000027 */
[----:B------:R-:W3:Y:S04]  /*2770*/  LDG.E R43, desc[UR10][R2.64+0x8] ;  /* 0x0000080a022b7981 */ /* 0x000ee8000c1e1900 */
[----:B------:R-:W5:Y:S01]  /*2780*/  LDG.E R39, desc[UR10][R36.64+0x8] ;  /* 0x0000080a24277981 */ /* 0x000f62000c1e1900 */
[----:B----4-:R-:W-:-:S04]  /*2790*/  FADD R45, R45, -R38 ;  /* 0x800000262d2d7221 */ /* 0x010fc80000000000 */
[----:B------:R-:W-:Y:S01]  /*27a0*/  FFMA R40, R45, R45, R40 ;  /* 0x0000002d2d287223 */ /* 0x000fe20000000028 */
[--C-:B--2---:R-:W-:Y:S02]  /*27b0*/  FADD R42, R41, -R26.reuse ;  /* 0x8000001a292a7221 */ /* 0x104fe40000000000 */
[----:B------:R-:W2:Y:S02]  /*27c0*/  LDG.E R41, desc[UR10][R36.64+0xc] ;  /* 0x00000c0a24297981 */ /* 0x000ea4000c1e1900 */
[----:B------:R-:W-:Y:S02]  /*27d0*/  FFMA R35, R45, R42, R35 ;  /* 0x0000002a2d237223 */ /* 0x000fe40000000023 */
[----:B------:R-:W4:Y:S01]  /*27e0*/  LDG.E R45, desc[UR10][R2.64+0xc] ;  /* 0x00000c0a022d7981 */ /* 0x000f22000c1e1900 */
[----:B---3--:R-:W-:-:S03]  /*27f0*/  FADD R42, R43, -R26 ;  /* 0x8000001a2b2a7221 */ /* 0x008fc60000000000 */
[----:B------:R-:W3:Y:S01]  /*2800*/  LDG.E R43, desc[UR10][R36.64+0x10] ;  /* 0x0000100a242b7981 */ /* 0x000ee2000c1e1900 */
[----:B-----5:R-:W-:-:S04]  /*2810*/  FADD R39, R39, -R38 ;  /* 0x8000002627277221 */ /* 0x020fc80000000000 */
[C---:B------:R-:W-:Y:S01]  /*2820*/  FFMA R35, R39.reuse, R42, R35 ;  /* 0x0000002a27237223 */ /* 0x040fe20000000023 */
[----:B------:R-:W-:Y:S02]  /*2830*/  FFMA R40, R39, R39, R40 ;  /* 0x0000002727287223 */ /* 0x000fe40000000028 */
[----:B------:R-:W5:Y:S01]  /*2840*/  LDG.E R39, desc[UR10][R2.64+0x10] ;  /* 0x0000100a02277981 */ /* 0x000f62000c1e1900 */
[----:B--2---:R-:W-:Y:S01]  /*2850*/  FADD R41, R41, -R38 ;  /* 0x8000002629297221 */ /* 0x004fe20000000000 */
[----:B----4-:R-:W-:-:S03]  /*2860*/  FADD R42, R45, -R26 ;  /* 0x8000001a2d2a7221 */ /* 0x010fc60000000000 */
[C---:B------:R-:W-:Y:S01]  /*2870*/  FFMA R40, R41.reuse, R41, R40 ;  /* 0x0000002929287223 */ /* 0x040fe20000000028 */
[----:B------:R-:W2:Y:S01]  /*2880*/  LDG.E R45, desc[UR10][R36.64+0x18] ;  /* 0x0000180a242d7981 */ /* 0x000ea2000c1e1900 */
[----:B------:R-:W-:Y:S01]  /*2890*/  FFMA R42, R41, R42, R35 ;  /* 0x0000002a292a7223 */ /* 0x000fe20000000023 */
[----:B---3--:R-:W-:Y:S02]  /*28a0*/  FADD R43, R43, -R38 ;  /* 0x800000262b2b7221 */ /* 0x008fe40000000000 */
[----:B------:R-:W3:Y:S04]  /*28b0*/  LDG.E R41, desc[UR10][R36.64+0x14] ;  /* 0x0000140a24297981 */ /* 0x000ee8000c1e1900 */
[----:B------:R-:W4:Y:S01]  /*28c0*/  LDG.E R35, desc[UR10][R2.64+0x14] ;  /* 0x0000140a02237981 */ /* 0x000f22000c1e1900 */
[----:B-----5:R-:W-:-:S04]  /*28d0*/  FADD R39, R39, -R26 ;  /* 0x8000001a27277221 */ /* 0x020fc80000000000 */
[C---:B------:R-:W-:Y:S02]  /*28e0*/  FFMA R39, R43.reuse, R39, R42 ;  /* 0x000000272b277223 */ /* 0x040fe4000000002a */
[----:B------:R-:W5:Y:S01]  /*28f0*/  LDG.E R42, desc[UR10][R2.64+0x18] ;  /* 0x0000180a022a7981 */ /* 0x000f62000c1e1900 */
[----:B------:R-:W-:-:S03]  /*2900*/  FFMA R43, R43, R43, R40 ;  /* 0x0000002b2b2b7223 */ /* 0x000fc60000000028 */
[----:B------:R-:W5:Y:S01]  /*2910*/  LDG.E R40, desc[UR10][R36.64+0x1c] ;  /* 0x00001c0a24287981 */ /* 0x000f62000c1e1900 */
[----:B------:R-:W-:-:S04]  /*2920*/  UIADD3 UR4, UP0, UPT, UR4, 0x8, URZ ;  /* 0x0000000804047890 */ /* 0x000fc8000ff1e0ff */
[----:B------:R-:W-:Y:S02]  /*2930*/  UIADD3.X UR5, UPT, UPT, URZ, UR5, URZ, UP0, !UPT ;  /* 0x00000005ff057290 */ /* 0x000fe400087fe4ff */
[----:B------:R-:W-:-:S04]  /*2940*/  ISETP.NE.U32.AND P0, PT, R9, UR4, PT ;  /* 0x0000000409007c0c */ /* 0x000fc8000bf05070 */
[----:B------:R-:W-:Y:S01]  /*2950*/  ISETP.NE.AND.EX P0, PT, R8, UR5, PT, P0 ;  /* 0x0000000508007c0c */ /* 0x000fe2000bf05300 */
[----:B------:R-:W-:Y:S01]  /*2960*/  FADD R44, R44, -R26 ;  /* 0x8000001a2c2c7221 */ /* 0x000fe20000000000 */
[--C-:B--2---:R-:W-:Y:S01]  /*2970*/  FADD R45, R45, -R38.reuse ;  /* 0x800000262d2d7221 */ /* 0x104fe20000000000 */
[----:B---3--:R-:W-:Y:S01]  /*2980*/  FADD R41, R41, -R38 ;  /* 0x8000002629297221 */ /* 0x008fe20000000000 */
[----:B----4-:R-:W-:-:S03]  /*2990*/  FADD R35, R35, -R26 ;  /* 0x8000001a23237221 */ /* 0x010fc60000000000 */
[C---:B------:R-:W-:Y:S01]  /*29a0*/  FFMA R43, R41.reuse, R41, R43 ;  /* 0x00000029292b7223 */ /* 0x040fe2000000002b */
[----:B------:R-:W-:-:S03]  /*29b0*/  FFMA R35, R41, R35, R39 ;  /* 0x0000002329237223 */ /* 0x000fc60000000027 */
[----:B------:R-:W-:Y:S01]  /*29c0*/  FFMA R43, R45, R45, R43 ;  /* 0x0000002d2d2b7223 */ /* 0x000fe2000000002b */
[----:B-----5:R-:W-:-:S04]  /*29d0*/  FADD R42, R42, -R26 ;  /* 0x8000001a2a2a7221 */ /* 0x020fc80000000000 */
[----:B------:R-:W-:Y:S01]  /*29e0*/  FFMA R35, R45, R42, R35 ;  /* 0x0000002a2d237223 */ /* 0x000fe20000000023 */
[----:B------:R-:W-:-:S04]  /*29f0*/  FADD R40, R40, -R38 ;  /* 0x8000002628287221 */ /* 0x000fc80000000000 */
[C---:B------:R-:W-:Y:S01]  /*2a00*/  FFMA R39, R40.reuse, R40, R43 ;  /* 0x0000002828277223 */ /* 0x040fe2000000002b */
[----:B------:R-:W-:Y:S01]  /*2a10*/  FFMA R35, R40, R44, R35 ;  /* 0x0000002c28237223 */ /* 0x000fe20000000023 */
[----:B------:R-:W-:Y:S06]  /*2a20*/  @P0 BRA `(.L_x_175) ;  /* 0xfffffffc000c0947 */ /* 0x000fec000383ffff */
[----:B------:R-:W-:Y:S02]  /*2a30*/  MOV R41, R9 ;  /* 0x0000000900297202 */ /* 0x000fe40000000f00 */
[----:B------:R-:W-:-:S07]  /*2a40*/  MOV R40, R8 ;  /* 0x0000000800287202 */ /* 0x000fce0000000f00 */
.L_x_174:
        /* <DEDUP_REMOVED lines=10> */
[----:B------:R-:W0:Y:S01]  /*2af0*/  LDCU.128 UR4, c[0x0][0x3b0] ;  /* 0x00007600ff0477ac */ /* 0x000e220008000c00 */
[----:B------:R-:W-:-:S04]  /*2b00*/  IADD3 R2, P0, PT, R41, R34, RZ ;  /* 0x0000002229027210 */ /* 0x000fc80007f1e0ff */
[----:B------:R-:W-:Y:S02]  /*2b10*/  IADD3.X R37, PT, PT, R40, R33, RZ, P0, !PT ;  /* 0x0000002128257210 */ /* 0x000fe400007fe4ff */
[----:B------:R-:W-:-:S04]  /*2b20*/  IADD3 R3, P0, PT, R41, R18, RZ ;  /* 0x0000001229037210 */ /* 0x000fc80007f1e0ff */
[----:B------:R-:W-:Y:S02]  /*2b30*/  IADD3.X R42, PT, PT, R40, R28, RZ, P0, !PT ;  /* 0x0000001c282a7210 */ /* 0x000fe400007fe4ff */
[----:B0-----:R-:W-:-:S04]  /*2b40*/  LEA R36, P2, R2, UR6, 0x2 ;  /* 0x0000000602247c11 */ /* 0x001fc8000f8410ff */
[----:B------:R-:W-:Y:S02]  /*2b50*/  LEA.HI.X R37, R2, UR7, R37, 0x2, P2 ;  /* 0x0000000702257c11 */ /* 0x000fe400090f1425 */
[----:B------:R-:W-:-:S03]  /*2b60*/  LEA R2, P2, R3, UR4, 0x2 ;  /* 0x0000000403027c11 */ /* 0x000fc6000f8410ff */
[----:B------:R-:W2:Y:S01]  /*2b70*/  LDG.E R43, desc[UR10][R36.64] ;  /* 0x0000000a242b7981 */ /* 0x000ea2000c1e1900 */
[----:B------:R-:W-:-:S05]  /*2b80*/  LEA.HI.X R3, R3, UR5, R42, 0x2, P2 ;  /* 0x0000000503037c11 */ /* 0x000fca00090f142a */
[----:B------:R-:W3:Y:S01]  /*2b90*/  LDG.E R45, desc[UR10][R2.64] ;  /* 0x0000000a022d7981 */ /* 0x000ee2000c1e1900 */
[----:B--2---:R-:W-:-:S03]  /*2ba0*/  FADD R42, R43, -R38 ;  /* 0x800000262b2a7221 */ /* 0x004fc60000000000 */
[----:B------:R-:W2:Y:S01]  /*2bb0*/  LDG.E R43, desc[UR10][R36.64+0x4] ;  /* 0x0000040a242b7981 */ /* 0x000ea2000c1e1900 */
[----:B---3--:R-:W-:-:S03]  /*2bc0*/  FADD R44, R45, -R26 ;  /* 0x8000001a2d2c7221 */ /* 0x008fc60000000000 */
[----:B------:R-:W3:Y:S01]  /*2bd0*/  LDG.E R45, desc[UR10][R2.64+0x4] ;  /* 0x0000040a022d7981 */ /* 0x000ee2000c1e1900 */
[C---:B------:R-:W-:Y:S01]  /*2be0*/  FFMA R39, R42.reuse, R42, R39 ;  /* 0x0000002a2a277223 */ /* 0x040fe20000000027 */
[----:B------:R-:W-:Y:S01]  /*2bf0*/  FFMA R35, R42, R44, R35 ;  /* 0x0000002c2a237223 */ /* 0x000fe20000000023 */
[----:B--2---:R-:W-:Y:S02]  /*2c00*/  FADD R42, R43, -R38 ;  /* 0x800000262b2a7221 */ /* 0x004fe40000000000 */
[----:B------:R-:W2:Y:S01]  /*2c10*/  LDG.E R43, desc[UR10][R36.64+0xc] ;  /* 0x00000c0a242b7981 */ /* 0x000ea2000c1e1900 */
[----:B---3--:R-:W-:Y:S01]  /*2c20*/  FADD R44, R45, -R26 ;  /* 0x8000001a2d2c7221 */ /* 0x008fe20000000000 */
[C---:B------:R-:W-:Y:S02]  /*2c30*/  FFMA R39, R42.reuse, R42, R39 ;  /* 0x0000002a2a277223 */ /* 0x040fe40000000027 */
[----:B------:R-:W3:Y:S01]  /*2c40*/  LDG.E R45, desc[UR10][R2.64+0xc] ;  /* 0x00000c0a022d7981 */ /* 0x000ee2000c1e1900 */
[----:B------:R-:W-:-:S03]  /*2c50*/  FFMA R35, R42, R44, R35 ;  /* 0x0000002c2a237223 */ /* 0x000fc60000000023 */
[----:B------:R-:W4:Y:S04]  /*2c60*/  LDG.E R42, desc[UR10][R36.64+0x8] ;  /* 0x0000080a242a7981 */ /* 0x000f28000c1e1900 */
[----:B------:R-:W5:Y:S01]  /*2c70*/  LDG.E R44, desc[UR10][R2.64+0x8] ;  /* 0x0000080a022c7981 */ /* 0x000f62000c1e1900 */
[----:B------:R-:W-:-:S05]  /*2c80*/  IADD3 R41, P0, PT, R41, 0x4, RZ ;  /* 0x0000000429297810 */ /* 0x000fca0007f1e0ff */
[----:B------:R-:W-:Y:S02]  /*2c90*/  IMAD.X R40, RZ, RZ, R40, P0 ;  /* 0x000000ffff287224 */ /* 0x000fe400000e0628 */
[----:B----4-:R-:W-:Y:S01]  /*2ca0*/  FADD R42, R42, -R38 ;  /* 0x800000262a2a7221 */ /* 0x010fe20000000000 */
[----:B-----5:R-:W-:-:S03]  /*2cb0*/  FADD R44, R44, -R26 ;  /* 0x8000001a2c2c7221 */ /* 0x020fc60000000000 */
[C---:B------:R-:W-:Y:S01]  /*2cc0*/  FFMA R39, R42.reuse, R42, R39 ;  /* 0x0000002a2a277223 */ /* 0x040fe20000000027 */
[----:B------:R-:W-:Y:S01]  /*2cd0*/  FFMA R35, R42, R44, R35 ;  /* 0x0000002c2a237223 */ /* 0x000fe20000000023 */
[----:B--2---:R-:W-:Y:S01]  /*2ce0*/  FADD R42, R43, -R38 ;  /* 0x800000262b2a7221 */ /* 0x004fe20000000000 */
[----:B---3--:R-:W-:-:S03]  /*2cf0*/  FADD R44, R45, -R26 ;  /* 0x8000001a2d2c7221 */ /* 0x008fc60000000000 */
[C---:B------:R-:W-:Y:S01]  /*2d00*/  FFMA R39, R42.reuse, R42, R39 ;  /* 0x0000002a2a277223 */ /* 0x040fe20000000027 */
[----:B------:R-:W-:-:S07]  /*2d10*/  FFMA R35, R42, R44, R35 ;  /* 0x0000002c2a237223 */ /* 0x000fce0000000023 */
.L_x_177:
[----:B------:R-:W-:Y:S05]  /*2d20*/  @!P1 BRA `(.L_x_176) ;  /* 0x0000000000b09947 */ /* 0x000fea0003800000 */
[----:B------:R-:W0:Y:S01]  /*2d30*/  LDCU UR4, c[0x0][0x390] ;  /* 0x00007200ff0477ac */ /* 0x000e220008000800 */
[----:B------:R-:W-:-:S04]  /*2d40*/  ISETP.NE.U32.AND P0, PT, R11, 0x1, PT ;  /* 0x000000010b00780c */ /* 0x000fc80003f05070 */
[----:B------:R-:W-:Y:S01]  /*2d50*/  ISETP.NE.AND.EX P0, PT, RZ, RZ, PT, P0 ;  /* 0x000000ffff00720c */ /* 0x000fe20003f05300 */
[----:B0-----:R-:W-:-:S12]  /*2d60*/  ULOP3.LUT UP0, URZ, UR4, 0x1, URZ, 0xc0, !UPT ;  /* 0x0000000104ff7892 */ /* 0x001fd8000f80c0ff */
[----:B------:R-:W-:Y:S05]  /*2d70*/  @!P0 BRA `(.L_x_178) ;  /* 0x00000000005c8947 */ /* 0x000fea0003800000 */
[----:B------:R-:W0:Y:S01]  /*2d80*/  LDCU.128 UR4, c[0x0][0x3b0] ;  /* 0x00007600ff0477ac */ /* 0x000e220008000c00 */
[----:B------:R-:W-:-:S04]  /*2d90*/  IADD3 R2, P0, PT, R41, R34, RZ ;  /* 0x0000002229027210 */ /* 0x000fc80007f1e0ff */
[----:B------:R-:W-:Y:S02]  /*2da0*/  IADD3.X R3, PT, PT, R40, R33, RZ, P0, !PT ;  /* 0x0000002128037210 */ /* 0x000fe400007fe4ff */
[----:B0-----:R-:W-:-:S04]  /*2db0*/  LEA R36, P1, R2, UR6, 0x2 ;  /* 0x0000000602247c11 */ /* 0x001fc8000f8210ff */
[----:B------:R-:W-:Y:S02]  /*2dc0*/  LEA.HI.X R37, R2, UR7, R3, 0x2, P1 ;  /* 0x0000000702257c11 */ /* 0x000fe400088f1403 */
[----:B------:R-:W-:-:S03]  /*2dd0*/  IADD3 R3, P0, PT, R41, R18, RZ ;  /* 0x0000001229037210 */ /* 0x000fc60007f1e0ff */
[----:B------:R-:W2:Y:S01]  /*2de0*/  LDG.E R45, desc[UR10][R36.64] ;  /* 0x0000000a242d7981 */ /* 0x000ea2000c1e1900 */
[C---:B------:R-:W-:Y:S02]  /*2df0*/  LEA R2, P1, R3.reuse, UR4, 0x2 ;  /* 0x0000000403027c11 */ /* 0x040fe4000f8210ff */
[----:B------:R-:W-:Y:S01]  /*2e00*/  IADD3.X R42, PT, PT, R40, R28, RZ, P0, !PT ;  /* 0x0000001c282a7210 */ /* 0x000fe200007fe4ff */
[----:B------:R-:W3:Y:S03]  /*2e10*/  LDG.E R43, desc[UR10][R36.64+0x4] ;  /* 0x0000040a242b7981 */ /* 0x000ee6000c1e1900 */
[----:B------:R-:W-:-:S05]  /*2e20*/  LEA.HI.X R3, R3, UR5, R42, 0x2, P1 ;  /* 0x0000000503037c11 */ /* 0x000fca00088f142a */
[----:B------:R-:W4:Y:S04]  /*2e30*/  LDG.E R42, desc[UR10][R2.64+0x4] ;  /* 0x0000040a022a7981 */ /* 0x000f28000c1e1900 */
[----:B------:R-:W5:Y:S01]  /*2e40*/  LDG.E R37, desc[UR10][R2.64] ;  /* 0x0000000a02257981 */ /* 0x000f62000c1e1900 */
[----:B------:R-:W-:-:S05]  /*2e50*/  IADD3 R41, P0, PT, R41, 0x2, RZ ;  /* 0x0000000229297810 */ /* 0x000fca0007f1e0ff */
[----:B------:R-:W-:Y:S02]  /*2e60*/  IMAD.X R40, RZ, RZ, R40, P0 ;  /* 0x000000ffff287224 */ /* 0x000fe400000e0628 */
[----:B--2---:R-:W-:-:S04]  /*2e70*/  FADD R44, R45, -R38 ;  /* 0x800000262d2c7221 */ /* 0x004fc80000000000 */
[----:B------:R-:W-:Y:S01]  /*2e80*/  FFMA R39, R44, R44, R39 ;  /* 0x0000002c2c277223 */ /* 0x000fe20000000027 */
[----:B---3--:R-:W-:Y:S01]  /*2e90*/  FADD R36, R43, -R38 ;  /* 0x800000262b247221 */ /* 0x008fe20000000000 */
[--C-:B----4-:R-:W-:Y:S01]  /*2ea0*/  FADD R42, R42, -R26.reuse ;  /* 0x8000001a2a2a7221 */ /* 0x110fe20000000000 */
[----:B-----5:R-:W-:-:S04]  /*2eb0*/  FADD R45, R37, -R26 ;  /* 0x8000001a252d7221 */ /* 0x020fc80000000000 */
[----:B------:R-:W-:Y:S01]  /*2ec0*/  FFMA R35, R44, R45, R35 ;  /* 0x0000002d2c237223 */ /* 0x000fe20000000023 */
[----:B------:R-:W-:-:S03]  /*2ed0*/  FFMA R39, R36, R36, R39 ;  /* 0x0000002424277223 */ /* 0x000fc60000000027 */
[----:B------:R-:W-:-:S07]  /*2ee0*/  FFMA R35, R36, R42, R35 ;  /* 0x0000002a24237223 */ /* 0x000fce0000000023 */
.L_x_178:
[----:B------:R-:W-:Y:S05]  /*2ef0*/  BRA.U !UP0, `(.L_x_176) ;  /* 0x00000001083c7547 */ /* 0x000fea000b800000 */
[----:B------:R-:W0:Y:S01]  /*2f00*/  LDCU.128 UR4, c[0x0][0x3b0] ;  /* 0x00007600ff0477ac */ /* 0x000e220008000c00 */
[C---:B------:R-:W-:Y:S02]  /*2f10*/  IADD3 R37, P0, PT, R41.reuse, R34, RZ ;  /* 0x0000002229257210 */ /* 0x040fe40007f1e0ff */
[----:B------:R-:W-:Y:S02]  /*2f20*/  IADD3 R3, P2, PT, R41, R18, RZ ;  /* 0x0000001229037210 */ /* 0x000fe40007f5e0ff */
[C---:B------:R-:W-:Y:S02]  /*2f30*/  IADD3.X R42, PT, PT, R40.reuse, R33, RZ, P0, !PT ;  /* 0x00000021282a7210 */ /* 0x040fe400007fe4ff */
[----:B------:R-:W-:Y:S02]  /*2f40*/  IADD3.X R34, PT, PT, R40, R28, RZ, P2, !PT ;  /* 0x0000001c28227210 */ /* 0x000fe400017fe4ff */
        /* <DEDUP_REMOVED lines=10> */
.L_x_176:
        /* <DEDUP_REMOVED lines=12> */
[----:B------:R-:W-:Y:S05]  /*30b0*/  CALL.REL.NOINC `($__internal_5_$__cuda_sm3x_div_rn_noftz_f32_slowpath) ;  /* 0x00000060006c7944 */ /* 0x000fea0003c00000 */
[----:B------:R-:W-:-:S07]  /*30c0*/  MOV R34, R2 ;  /* 0x0000000200227202 */ /* 0x000fce0000000f00 */
.L_x_180:
[----:B------:R-:W-:Y:S05]  /*30d0*/  BSYNC.RECONVERGENT B4 ;  /* 0x0000000000047941 */ /* 0x000fea0003800200 */
.L_x_179:
        /* <DEDUP_REMOVED lines=14> */
.L_x_182:
[----:B------:R-:W-:Y:S05]  /*31c0*/  BSYNC.RECONVERGENT B4 ;  /* 0x0000000000047941 */ /* 0x000fea0003800200 */
.L_x_181:
[----:B------:R-:W-:Y:S01]  /*31d0*/  FMUL R36, R34, R17 ;  /* 0x0000001122247220 */ /* 0x000fe20000400000 */
[----:B------:R-:W-:Y:S03]  /*31e0*/  BSSY.RECONVERGENT B0, `(.L_x_183) ;  /* 0x000000c000007945 */ /* 0x000fe60003800200 */
[----:B------:R-:W-:Y:S01]  /*31f0*/  VIADD R2, R36, 0xf3000000 ;  /* 0xf300000024027836 */ /* 0x000fe20000000000 */
[----:B------:R0:W1:Y:S04]  /*3200*/  MUFU.RSQ R3, R36 ;  /* 0x0000002400037308 */ /* 0x0000680000001400 */
[----:B------:R-:W-:-:S13]  /*3210*/  ISETP.GT.U32.AND P0, PT, R2, 0x727fffff, PT ;  /* 0x727fffff0200780c */ /* 0x000fda0003f04070 */
[----:B01----:R-:W-:Y:S05]  /*3220*/  @!P0 BRA `(.L_x_184) ;  /* 0x00000000000c8947 */ /* 0x003fea0003800000 */
[----:B------:R-:W-:-:S07]  /*3230*/  MOV R2, 0x3250 ;  /* 0x0000325000027802 */ /* 0x000fce0000000f00 */
[----:B------:R-:W-:Y:S05]  /*3240*/  CALL.REL.NOINC `($__internal_4_$__cuda_sm20_sqrt_rn_f32_slowpath) ;  /* 0x0000005c00b47944 */ /* 0x000fea0003c00000 */
[----:B------:R-:W-:Y:S05]  /*3250*/  BRA `(.L_x_185) ;  /* 0x0000000000107947 */ /* 0x000fea0003800000 */
.L_x_184:
[----:B------:R-:W-:Y:S01]  /*3260*/  FMUL.FTZ R37, R36, R3 ;  /* 0x0000000324257220 */ /* 0x000fe20000410000 */
[----:B------:R-:W-:-:S03]  /*3270*/  FMUL.FTZ R3, R3, 0.5 ;  /* 0x3f00000003037820 */ /* 0x000fc60000410000 */
[----:B------:R-:W-:-:S04]  /*3280*/  FFMA R2, -R37, R37, R36 ;  /* 0x0000002525027223 */ /* 0x000fc80000000124 */
[----:B------:R-:W-:-:S07]  /*3290*/  FFMA R37, R2, R3, R37 ;  /* 0x0000000302257223 */ /* 0x000fce0000000025 */
.L_x_185:
[----:B------:R-:W-:Y:S05]  /*32a0*/  BSYNC.RECONVERGENT B0 ;  /* 0x0000000000007941 */ /* 0x000fea0003800200 */
.L_x_183:
        /* <DEDUP_REMOVED lines=15> */
.L_x_187:
[----:B------:R-:W-:Y:S05]  /*33a0*/  BSYNC.RECONVERGENT B4 ;  /* 0x0000000000047941 */ /* 0x000fea0003800200 */
.L_x_186:
[----:B------:R-:W-:Y:S02]  /*33b0*/  ISETP.NE.U32.AND P0, PT, R6, R31, PT ;  /* 0x0000001f0600720c */ /* 0x000fe40003f05070 */
[----:B------:R-:W-:Y:S02]  /*33c0*/  FSETP.GEU.AND P1, PT, R4, R2, PT ;  /* 0x000000020400720b */ /* 0x000fe40003f2e000 */
[C---:B------:R-:W-:Y:S02]  /*33d0*/  ISETP.NE.AND.EX P0, PT, R5.reuse, R32, PT, P0 ;  /* 0x000000200500720c */ /* 0x040fe40003f05300 */
[----:B------:R-:W-:Y:S02]  /*33e0*/  IADD3 R3, P2, PT, R6, 0x1, RZ ;  /* 0x0000000106037810 */ /* 0x000fe40007f5e0ff */
[----:B------:R-:W-:Y:S02]  /*33f0*/  SEL R15, R5, R15, !P1 ;  /* 0x0000000f050f7207 */ /* 0x000fe40004800000 */
[----:B------:R-:W-:Y:S01]  /*3400*/  FSEL R4, R2, R4, !P1 ;  /* 0x0000000402047208 */ /* 0x000fe20004800000 */
[----:B------:R-:W-:Y:S01]  /*3410*/  IMAD.X R5, RZ, RZ, R5, P2 ;  /* 0x000000ffff057224 */ /* 0x000fe200010e0605 */
[----:B------:R-:W-:-:S05]  /*3420*/  SEL R16, R6, R16, !P1 ;  /* 0x0000001006107207 */ /* 0x000fca0004800000 */
[----:B------:R-:W-:Y:S05]  /*3430*/  @!P0 BRA `(.L_x_188) ;  /* 0x0000000000088947 */ /* 0x000fea0003800000 */
[----:B------:R-:W-:Y:S01]  /*3440*/  MOV R6, R3 ;  /* 0x0000000300067202 */ /* 0x000fe20000000f00 */
[----:B------:R-:W-:Y:S06]  /*3450*/  BRA `(.L_x_189) ;  /* 0xffffffe800147947 */ /* 0x000fec000383ffff */
.L_x_188:
[----:B------:R-:W-:Y:S05]  /*3460*/  BSYNC.RECONVERGENT B3 ;  /* 0x0000000000037941 */ /* 0x000fea0003800200 */
.L_x_167:
[----:B------:R-:W-:Y:S05]  /*3470*/  BRA `(.L_x_165) ;  /* 0x0000000400cc7947 */ /* 0x000fea0003800000 */
.L_x_166:
        /* <DEDUP_REMOVED lines=11> */
[----:B------:R-:W-:Y:S05]  /*3530*/  CALL.REL.NOINC `($__internal_5_$__cuda_sm3x_div_rn_noftz_f32_slowpath) ;  /* 0x0000005c004c7944 */ /* 0x000fea0003c00000 */
[----:B------:R-:W-:-:S07]  /*3540*/  MOV R10, R2 ;  /* 0x00000002000a7202 */ /* 0x000fce0000000f00 */
.L_x_190:
[----:B------:R-:W-:Y:S01]  /*3550*/  IADD3 R5, P1, PT, R31, R30, RZ ;  /* 0x0000001e1f057210 */ /* 0x000fe20007f3e0ff */
[----:B------:R-:W-:Y:S01]  /*3560*/  BSSY.RECONVERGENT B3, `(.L_x_191) ;  /* 0x0000038000037945 */ /* 0x000fe20003800200 */
[----:B------:R-:W-:Y:S02]  /*3570*/  HFMA2 R7, -RZ, RZ, -1.875, 0 ;  /* 0xbf800000ff077431 */ /* 0x000fe400000001ff */
[----:B------:R-:W-:Y:S01]  /*3580*/  FMUL R4, R10, R17 ;  /* 0x000000110a047220 */ /* 0x000fe20000400000 */
[----:B------:R-:W-:Y:S01]  /*3590*/  LOP3.LUT R2, R5, 0x3, RZ, 0xc0, !PT ;  /* 0x0000000305027812 */ /* 0x000fe200078ec0ff */
[----:B------:R-:W-:Y:S01]  /*35a0*/  IMAD.MOV.U32 R9, RZ, RZ, R16 ;  /* 0x000000ffff097224 */ /* 0x000fe200078e0010 */
[----:B------:R-:W-:Y:S02]  /*35b0*/  MOV R8, R15 ;  /* 0x0000000f00087202 */ /* 0x000fe40000000f00 */
[----:B------:R-:W-:Y:S02]  /*35c0*/  ISETP.NE.U32.AND P0, PT, R2, 0x3, PT ;  /* 0x000000030200780c */ /* 0x000fe40003f05070 */
[----:B------:R-:W-:-:S02]  /*35d0*/  IADD3.X R6, PT, PT, R32, R29, RZ, P1, !PT ;  /* 0x0000001d20067210 */ /* 0x000fc40000ffe4ff */
[----:B------:R-:W-:-:S13]  /*35e0*/  ISETP.NE.AND.EX P0, PT, RZ, RZ, PT, P0 ;  /* 0x000000ffff00720c */ /* 0x000fda0003f05300 */
[----:B------:R-:W-:Y:S05]  /*35f0*/  @!P0 BRA `(.L_x_192) ;  /* 0x0000000000b88947 */ /* 0x000fea0003800000 */
[----:B------:R-:W-:Y:S01]  /*3600*/  VIADD R2, R4, 0xf3000000 ;  /* 0xf300000004027836 */ /* 0x000fe20000000000 */
[----:B------:R0:W1:Y:S01]  /*3610*/  MUFU.RSQ R3, R4 ;  /* 0x0000000400037308 */ /* 0x0000620000001400 */
[----:B------:R-:W-:Y:S03]  /*3620*/  BSSY.RECONVERGENT B0, `(.L_x_193) ;  /* 0x000000b000007945 */ /* 0x000fe60003800200 */
[----:B------:R-:W-:-:S13]  /*3630*/  ISETP.GT.U32.AND P0, PT, R2, 0x727fffff, PT ;  /* 0x727fffff0200780c */ /* 0x000fda0003f04070 */
[----:B01----:R-:W-:Y:S05]  /*3640*/  @!P0 BRA `(.L_x_194) ;  /* 0x0000000000108947 */ /* 0x003fea0003800000 */
[----:B------:R-:W-:Y:S02]  /*3650*/  MOV R36, R4 ;  /* 0x0000000400247202 */ /* 0x000fe40000000f00 */
[----:B------:R-:W-:-:S07]  /*3660*/  MOV R2, 0x3680 ;  /* 0x0000368000027802 */ /* 0x000fce0000000f00 */
[----:B------:R-:W-:Y:S05]  /*3670*/  CALL.REL.NOINC `($__internal_4_$__cuda_sm20_sqrt_rn_f32_slowpath) ;  /* 0x0000005800a87944 */ /* 0x000fea0003c00000 */
[----:B------:R-:W-:Y:S05]  /*3680*/  BRA `(.L_x_195) ;  /* 0x0000000000107947 */ /* 0x000fea0003800000 */
.L_x_194:
[----:B------:R-:W-:Y:S01]  /*3690*/  FMUL.FTZ R37, R4, R3 ;  /* 0x0000000304257220 */ /* 0x000fe20000410000 */
[----:B------:R-:W-:-:S03]  /*36a0*/  FMUL.FTZ R3, R3, 0.5 ;  /* 0x3f00000003037820 */ /* 0x000fc60000410000 */
[----:B------:R-:W-:-:S04]  /*36b0*/  FFMA R2, -R37, R37, R4 ;  /* 0x0000002525027223 */ /* 0x000fc80000000104 */
[----:B------:R-:W-:-:S07]  /*36c0*/  FFMA R37, R2, R3, R37 ;  /* 0x0000000302257223 */ /* 0x000fce0000000025 */
.L_x_195:
[----:B------:R-:W-:Y:S05]  /*36d0*/  BSYNC.RECONVERGENT B0 ;  /* 0x0000000000007941 */ /* 0x000fea0003800200 */
.L_x_193:
        /* <DEDUP_REMOVED lines=15> */
.L_x_197:
[----:B------:R-:W-:Y:S05]  /*37d0*/  BSYNC.RECONVERGENT B4 ;  /* 0x0000000000047941 */ /* 0x000fea0003800200 */
.L_x_196:
[----:B------:R-:W-:Y:S01]  /*37e0*/  IADD3 R3, PT, PT, R5, 0x1, RZ ;  /* 0x0000000105037810 */ /* 0x000fe20007ffe0ff */
[----:B------:R-:W-:Y:S01]  /*37f0*/  HFMA2 R7, -RZ, RZ, -1.875, 0 ;  /* 0xbf800000ff077431 */ /* 0x000fe200000001ff */
[----:B------:R-:W-:Y:S01]  /*3800*/  MOV R9, R16 ;  /* 0x0000001000097202 */ /* 0x000fe20000000f00 */
[----:B------:R-:W-:Y:S01]  /*3810*/  IMAD.MOV.U32 R8, RZ, RZ, R15 ;  /* 0x000000ffff087224 */ /* 0x000fe200078e000f */
[----:B------:R-:W-:-:S07]  /*3820*/  LOP3.LUT R12, R3, 0x3, RZ, 0xc0, !PT ;  /* 0x00000003030c7812 */ /* 0x000fce00078ec0ff */
.L_x_198:
[----:B------:R-:W-:-:S04]  /*3830*/  FSETP.GEU.AND P1, PT, R7, R2, PT ;  /* 0x000000020700720b */ /* 0x000fc80003f2e000 */
[C---:B------:R-:W-:Y:S02]  /*3840*/  SEL R16, R9.reuse, R16, !P1 ;  /* 0x0000001009107207 */ /* 0x040fe40004800000 */
[----:B------:R-:W-:Y:S02]  /*3850*/  IADD3 R9, P0, PT, R9, 0x1, RZ ;  /* 0x0000000109097810 */ /* 0x000fe40007f1e0ff */
[----:B------:R-:W-:Y:S02]  /*3860*/  SEL R15, R8, R15, !P1 ;  /* 0x0000000f080f7207 */ /* 0x000fe40004800000 */
[----:B------:R-:W-:Y:S02]  /*3870*/  IADD3 R3, P2, PT, R9, R30, RZ ;  /* 0x0000001e09037210 */ /* 0x000fe40007f5e0ff */
[----:B------:R-:W-:Y:S02]  /*3880*/  IADD3.X R8, PT, PT, RZ, R8, RZ, P0, !PT ;  /* 0x00000008ff087210 */ /* 0x000fe400007fe4ff */
[----:B------:R-:W-:-:S02]  /*3890*/  ISETP.NE.U32.AND P0, PT, R3, R12, PT ;  /* 0x0000000c0300720c */ /* 0x000fc40003f05070 */
[----:B------:R-:W-:Y:S01]  /*38a0*/  FSEL R7, R2, R7, !P1 ;  /* 0x0000000702077208 */ /* 0x000fe20004800000 */
[----:B------:R-:W-:-:S05]  /*38b0*/  IMAD.X R3, R8, 0x1, R29, P2 ;  /* 0x0000000108037824 */ /* 0x000fca00010e061d */
[----:B------:R-:W-:-:S13]  /*38c0*/  ISETP.NE.AND.EX P0, PT, R3, RZ, PT, P0 ;  /* 0x000000ff0300720c */ /* 0x000fda0003f05300 */
[----:B------:R-:W-:Y:S05]  /*38d0*/  @P0 BRA `(.L_x_198) ;  /* 0xfffffffc00d40947 */ /* 0x000fea000383ffff */
.L_x_192:
[----:B------:R-:W-:Y:S05]  /*38e0*/  BSYNC.RECONVERGENT B3 ;  /* 0x0000000000037941 */ /* 0x000fea0003800200 */
.L_x_191:
        /* <DEDUP_REMOVED lines=10> */
[----:B-1----:R-:W-:Y:S05]  /*3990*/  CALL.REL.NOINC `($__internal_4_$__cuda_sm20_sqrt_rn_f32_slowpath) ;  /* 0x0000005400e07944 */ /* 0x002fea0003c00000 */
[----:B------:R-:W-:Y:S05]  /*39a0*/  BRA `(.L_x_201) ;  /* 0x0000000000107947 */ /* 0x000fea0003800000 */
.L_x_200:
[----:B-1----:R-:W-:Y:S01]  /*39b0*/  FMUL.FTZ R37, R4, R3 ;  /* 0x0000000304257220 */ /* 0x002fe20000410000 */
[----:B------:R-:W-:-:S03]  /*39c0*/  FMUL.FTZ R2, R3, 0.5 ;  /* 0x3f00000003027820 */ /* 0x000fc60000410000 */
[----:B------:R-:W-:-:S04]  /*39d0*/  FFMA R4, -R37, R37, R4 ;  /* 0x0000002525047223 */ /* 0x000fc80000000104 */
[----:B------:R-:W-:-:S07]  /*39e0*/  FFMA R37, R4, R2, R37 ;  /* 0x0000000204257223 */ /* 0x000fce0000000025 */
.L_x_201:
[----:B------:R-:W-:Y:S05]  /*39f0*/  BSYNC.RECONVERGENT B0 ;  /* 0x0000000000007941 */ /* 0x000fea0003800200 */
.L_x_199:
        /* <DEDUP_REMOVED lines=15> */
.L_x_203:
[----:B------:R-:W-:Y:S05]  /*3af0*/  BSYNC.RECONVERGENT B3 ;  /* 0x0000000000037941 */ /* 0x000fea0003800200 */
.L_x_202:
[----:B------:R-:W-:Y:S02]  /*3b00*/  IADD3 R4, P2, PT, R9, 0x3, RZ ;  /* 0x0000000309047810 */ /* 0x000fe40007f5e0ff */
[----:B------:R-:W-:Y:S02]  /*3b10*/  FSETP.GEU.AND P1, PT, R7, R2, PT ;  /* 0x000000020700720b */ /* 0x000fe40003f2e000 */
[----:B------:R-:W-:Y:S02]  /*3b20*/  ISETP.NE.U32.AND P0, PT, R4, R31, PT ;  /* 0x0000001f0400720c */ /* 0x000fe40003f05070 */
[----:B------:R-:W-:Y:S02]  /*3b30*/  IADD3.X R3, PT, PT, RZ, R8, RZ, P2, !PT ;  /* 0x00000008ff037210 */ /* 0x000fe400017fe4ff */
[----:B------:R-:W-:Y:S02]  /*3b40*/  SEL R16, R9, R16, !P1 ;  /* 0x0000001009107207 */ /* 0x000fe40004800000 */
[----:B------:R-:W-:-:S02]  /*3b50*/  ISETP.NE.AND.EX P0, PT, R3, R32, PT, P0 ;  /* 0x000000200300720c */ /* 0x000fc40003f05300 */
[----:B------:R-:W-:Y:S02]  /*3b60*/  IADD3 R9, P2, PT, R9, 0x4, RZ ;  /* 0x0000000409097810 */ /* 0x000fe40007f5e0ff */
[----:B------:R-:W-:Y:S02]  /*3b70*/  SEL R15, R8, R15, !P1 ;  /* 0x0000000f080f7207 */ /* 0x000fe40004800000 */
[----:B------:R-:W-:Y:S01]  /*3b80*/  FSEL R7, R2, R7, !P1 ;  /* 0x0000000702077208 */ /* 0x000fe20004800000 */
[----:B------:R-:W-:-:S06]  /*3b90*/  IMAD.X R8, RZ, RZ, R8, P2 ;  /* 0x000000ffff087224 */ /* 0x000fcc00010e0608 */
[----:B------:R-:W-:Y:S05]  /*3ba0*/  @P0 BRA `(.L_x_202) ;  /* 0xfffffffc00d40947 */ /* 0x000fea000383ffff */
.L_x_165:
[----:B------:R-:W-:Y:S05]  /*3bb0*/  BSYNC.RECONVERGENT B2 ;  /* 0x0000000000027941 */ /* 0x000fea0003800200 */
.L_x_164:
[----:B------:R-:W0:Y:S01]  /*3bc0*/  LDCU.64 UR4, c[0x0][0x3c0] ;  /* 0x00007800ff0477ac */ /* 0x000e220008000a00 */
[----:B------:R-:W-:Y:S01]  /*3bd0*/  IADD3 R3, P3, PT, RZ, -R30, RZ ;  /* 0x8000001eff037210 */ /* 0x000fe20007f7e0ff */
[----:B------:R-:W-:Y:S01]  /*3be0*/  BSSY.RECONVERGENT B2, `(.L_x_204) ;  /* 0x00004f2000027945 */ /* 0x000fe20003800200 */
[----:B------:R-:W-:Y:S02]  /*3bf0*/  IADD3 R31, P2, PT, R31, 0x1, RZ ;  /* 0x000000011f1f7810 */ /* 0x000fe40007f5e0ff */
[C---:B------:R-:W-:Y:S01]  /*3c00*/  ISETP.NE.U32.AND P1, PT, R16.reuse, R3, PT ;  /* 0x000000031000720c */ /* 0x040fe20003f25070 */
[----:B------:R-:W-:Y:S01]  /*3c10*/  IMAD.X R2, RZ, RZ, ~R29, P3 ;  /* 0x000000ffff027224 */ /* 0x000fe200018e0e1d */
[----:B------:R-:W-:Y:S02]  /*3c20*/  ISETP.NE.U32.AND P0, PT, R16, R31, PT ;  /* 0x0000001f1000720c */ /* 0x000fe40003f05070 */
[----:B------:R-:W-:Y:S02]  /*3c30*/  IADD3.X R32, PT, PT, RZ, R32, RZ, P2, !PT ;  /* 0x00000020ff207210 */ /* 0x000fe400017fe4ff */
[----:B------:R-:W-:-:S02]  /*3c40*/  ISETP.NE.AND.EX P1, PT, R15, R2, PT, P1 ;  /* 0x000000020f00720c */ /* 0x000fc40003f25310 */
[----:B------:R-:W-:Y:S02]  /*3c50*/  ISETP.NE.AND.EX P0, PT, R15, R32, PT, P0 ;  /* 0x000000200f00720c */ /* 0x000fe40003f05300 */
[C---:B------:R-:W-:Y:S02]  /*3c60*/  SHF.L.U32 R4, R20.reuse, 0x2, RZ ;  /* 0x0000000214047819 */ /* 0x040fe400000006ff */
[----:B------:R-:W-:Y:S02]  /*3c70*/  SHF.L.U64.HI R27, R20, 0x2, R27 ;  /* 0x00000002141b7819 */ /* 0x000fe4000001021b */
[----:B0-----:R-:W-:-:S04]  /*3c80*/  IADD3 R30, P2, PT, R4, UR4, RZ ;  /* 0x00000004041e7c10 */ /* 0x001fc8000ff5e0ff */
[----:B------:R-:W-:-:S03]  /*3c90*/  IADD3.X R31, PT, PT, R27, UR5, RZ, P2, !PT ;  /* 0x000000051b1f7c10 */ /* 0x000fc600097fe4ff */
[----:B------:R-:W-:Y:S06]  /*3ca0*/  @P0 BRA P1, `(.L_x_205) ;  /* 0x00000000002c0947 */ /* 0x000fec0000800000 */
[----:B------:R-:W0:Y:S01]  /*3cb0*/  LDCU.64 UR4, c[0x0][0x3c8] ;  /* 0x00007900ff0477ac */ /* 0x000e220008000a00 */
[----:B------:R1:W-:Y:S01]  /*3cc0*/  STG.E desc[UR10][R30.64], RZ ;  /* 0x000000ff1e007986 */ /* 0x0003e2000c10190a */
[----:B------:R-:W-:Y:S01]  /*3cd0*/  HFMA2 R9, -RZ, RZ, 0, 0 ;  /* 0x00000000ff097431 */ /* 0x000fe200000001ff */
[----:B------:R-:W2:Y:S01]  /*3ce0*/  LDCU.64 UR6, c[0x0][0x3d0] ;  /* 0x00007a00ff0677ac */ /* 0x000ea20008000a00 */
[C---:B0-----:R-:W-:Y:S02]  /*3cf0*/  IADD3 R2, P0, PT, R4.reuse, UR4, RZ ;  /* 0x0000000404027c10 */ /* 0x041fe4000ff1e0ff */
[----:B--2---:R-:W-:Y:S02]  /*3d00*/  IADD3 R6, P1, PT, R4, UR6, RZ ;  /* 0x0000000604067c10 */ /* 0x004fe4000ff3e0ff */
[C---:B------:R-:W-:Y:S02]  /*3d10*/  IADD3.X R3, PT, PT, R27.reuse, UR5, RZ, P0, !PT ;  /* 0x000000051b037c10 */ /* 0x040fe400087fe4ff */
[----:B------:R-:W-:-:S03]  /*3d20*/  IADD3.X R7, PT, PT, R27, UR7, RZ, P1, !PT ;  /* 0x000000071b077c10 */ /* 0x000fc60008ffe4ff */
[----:B------:R1:W-:Y:S04]  /*3d30*/  STG.E desc[UR10][R2.64], RZ ;  /* 0x000000ff02007986 */ /* 0x0003e8000c10190a */
[----:B------:R1:W-:Y:S01]  /*3d40*/  STG.E desc[UR10][R6.64], RZ ;  /* 0x000000ff06007986 */ /* 0x0003e2000c10190a */
[----:B------:R-:W-:Y:S05]  /*3d50*/  BRA `(.L_x_206) ;  /* 0x0000004c00687947 */ /* 0x000fea0003800000 */
.L_x_205:
[----:B------:R-:W0:Y:S02]  /*3d60*/  LDC.64 R2, c[0x0][0x390] ;  /* 0x0000e400ff027b82 */ /* 0x000e240000000a00 */
[----:B0-----:R-:W-:-:S04]  /*3d70*/  ISETP.GE.U32.AND P0, PT, R2, 0x1, PT ;  /* 0x000000010200780c */ /* 0x001fc80003f06070 */
[----:B------:R-:W-:-:S13]  /*3d80*/  ISETP.GE.AND.EX P0, PT, R3, RZ, PT, P0 ;  /* 0x000000ff0300720c */ /* 0x000fda0003f06300 */
[----:B------:R-:W-:Y:S05]  /*3d90*/  @!P0 BRA `(.L_x_207) ;  /* 0x0000004400a08947 */ /* 0x000fea0003800000 */
[C---:B------:R-:W-:Y:S02]  /*3da0*/  IADD3 R5, P1, PT, R2.reuse, -0x1, RZ ;  /* 0xffffffff02057810 */ /* 0x040fe40007f3e0ff */
[----:B------:R-:W-:Y:S02]  /*3db0*/  CS2R R12, SRZ ;  /* 0x00000000000c7805 */ /* 0x000fe4000001ff00 */
[----:B------:R-:W-:Y:S02]  /*3dc0*/  LOP3.LUT R7, R2, 0xf, RZ, 0xc0, !PT ;  /* 0x0000000f02077812 */ /* 0x000fe400078ec0ff */
[----:B------:R-:W-:Y:S02]  /*3dd0*/  ISETP.GE.U32.AND P0, PT, R5, 0xf, PT ;  /* 0x0000000f0500780c */ /* 0x000fe40003f06070 */
[----:B------:R-:W-:Y:S02]  /*3de0*/  IADD3.X R8, PT, PT, R3, -0x1, RZ, P1, !PT ;  /* 0xffffffff03087810 */ /* 0x000fe40000ffe4ff */
[----:B------:R-:W-:-:S02]  /*3df0*/  ISETP.NE.U32.AND P1, PT, R7, RZ, PT ;  /* 0x000000ff0700720c */ /* 0x000fc40003f25070 */
[----:B------:R-:W-:Y:S02]  /*3e00*/  ISETP.GE.U32.AND.EX P2, PT, R8, RZ, PT, P0 ;  /* 0x000000ff0800720c */ /* 0x000fe40003f46100 */
[----:B------:R-:W-:Y:S02]  /*3e10*/  ISETP.NE.AND.EX P1, PT, RZ, RZ, PT, P1 ;  /* 0x000000ffff00720c */ /* 0x000fe40003f25310 */
[----:B------:R-:W-:Y:S02]  /*3e20*/  MOV R9, RZ ;  /* 0x000000ff00097202 */ /* 0x000fe40000000f00 */
[----:B------:R-:W-:-:S07]  /*3e30*/  P2R R20, PR, RZ, 0x4 ;  /* 0x00000004ff147803 */ /* 0x000fce0000000000 */
[----:B------:R-:W-:Y:S05]  /*3e40*/  @!P2 BRA `(.L_x_208) ;  /* 0x0000000000e4a947 */ /* 0x000fea0003800000 */
[----:B------:R-:W0:Y:S01]  /*3e50*/  LDCU.64 UR4, c[0x0][0x3a0] ;  /* 0x00007400ff0477ac */ /* 0x000e220008000a00 */
[----:B------:R-:W-:Y:S02]  /*3e60*/  IADD3 R10, P0, PT, R22, R16, RZ ;  /* 0x00000010160a7210 */ /* 0x000fe40007f1e0ff */
[----:B------:R-:W-:Y:S01]  /*3e70*/  LOP3.LUT R13, R2, 0xfffffff0, RZ, 0xc0, !PT ;  /* 0xfffffff0020d7812 */ /* 0x000fe200078ec0ff */
[----:B------:R-:W1:Y:S01]  /*3e80*/  LDCU.64 UR6, c[0x0][0x3b8] ;  /* 0x00007700ff0677ac */ /* 0x000e620008000a00 */
[----:B------:R-:W-:Y:S01]  /*3e90*/  LOP3.LUT R12, R3, 0x7fffffff, RZ, 0xc0, !PT ;  /* 0x7fffffff030c7812 */ /* 0x000fe200078ec0ff */
[----:B------:R-:W-:Y:S02]  /*3ea0*/  IMAD.X R11, R23, 0x1, R15, P0 ;  /* 0x00000001170b7824 */ /* 0x000fe400000e060f */
[----:B------:R-:W-:Y:S01]  /*3eb0*/  IMAD.MOV.U32 R21, RZ, RZ, R13 ;  /* 0x000000ffff157224 */ /* 0x000fe200078e000d */
[----:B------:R-:W-:Y:S01]  /*3ec0*/  MOV R14, R12 ;  /* 0x0000000c000e7202 */ /* 0x000fe20000000f00 */
[----:B0-----:R-:W-:-:S02]  /*3ed0*/  IMAD R9, R25, UR4, RZ ;  /* 0x0000000419097c24 */ /* 0x001fc4000f8e02ff */
[----:B------:R-:W-:-:S04]  /*3ee0*/  IMAD.WIDE.U32 R10, R24, UR4, R10 ;  /* 0x00000004180a7c25 */ /* 0x000fc8000f8e000a */
[----:B------:R-:W-:Y:S01]  /*3ef0*/  IMAD R9, R24, UR5, R9 ;  /* 0x0000000518097c24 */ /* 0x000fe2000f8e0209 */
[----:B-1----:R-:W-:-:S04]  /*3f00*/  LEA R29, P0, R10, UR6, 0x2 ;  /* 0x000000060a1d7c11 */ /* 0x002fc8000f8010ff */
[----:B------:R-:W-:Y:S01]  /*3f10*/  IADD3 R11, PT, PT, R9, R11, RZ ;  /* 0x0000000b090b7210 */ /* 0x000fe20007ffe0ff */
[----:B------:R-:W-:Y:S01]  /*3f20*/  HFMA2 R9, -RZ, RZ, 0, 0 ;  /* 0x00000000ff097431 */ /* 0x000fe200000001ff */
[----:B------:R-:W-:Y:S02]  /*3f30*/  IADD3 R29, P2, PT, R29, 0x1c, RZ ;  /* 0x0000001c1d1d7810 */ /* 0x000fe40007f5e0ff */
[----:B------:R-:W-:-:S04]  /*3f40*/  LEA.HI.X R11, R10, UR7, R11, 0x2, P0 ;  /* 0x000000070a0b7c11 */ /* 0x000fc800080f140b */
[----:B------:R-:W-:-:S07]  /*3f50*/  IADD3.X R11, PT, PT, RZ, R11, RZ, P2, !PT ;  /* 0x0000000bff0b7210 */ /* 0x000fce00017fe4ff */
.L_x_209:
[----:B------:R-:W-:-:S05]  /*3f60*/  IMAD.MOV.U32 R10, RZ, RZ, R29 ;  /* 0x000000ffff0a7224 */ /* 0x000fca00078e001d */
        /* <DEDUP_REMOVED lines=15> */
[----:B--2---:R-:W-:-:S03]  /*4060*/  FADD R42, R42, R9 ;  /* 0x000000092a2a7221 */ /* 0x004fc60000000000 */
[----:B------:R0:W2:Y:S01]  /*4070*/  LDG.E R9, desc[UR10][R10.64+0x18] ;  /* 0x0000180a0a097981 */ /* 0x0000a2000c1e1900 */
        /* <DEDUP_REMOVED lines=8> */
[----:B------:R-:W-:-:S03]  /*4100*/  IADD3 R21, P0, PT, R21, -0x10, RZ ;  /* 0xfffffff015157810 */ /* 0x000fc60007f1e0ff */
[----:B------:R-:W-:Y:S01]  /*4110*/  FADD R33, R34, R33 ;  /* 0x0000002122217221 */ /* 0x000fe20000000000 */
[----:B------:R-:W-:Y:S02]  /*4120*/  IADD3.X R14, PT, PT, R14, -0x1, RZ, P0, !PT ;  /* 0xffffffff0e0e7810 */ /* 0x000fe400007fe4ff */
[----:B------:R-:W-:Y:S01]  /*4130*/  ISETP.NE.U32.AND P0, PT, R21, RZ, PT ;  /* 0x000000ff1500720c */ /* 0x000fe20003f05070 */
[----:B------:R-:W-:-:S03]  /*4140*/  FADD R32, R33, R32 ;  /* 0x0000002021207221 */ /* 0x000fc60000000000 */
[----:B------:R-:W-:Y:S01]  /*4150*/  ISETP.NE.AND.EX P0, PT, R14, RZ, PT, P0 ;  /* 0x000000ff0e00720c */ /* 0x000fe20003f05300 */
[----:B------:R-:W-:-:S04]  /*4160*/  FADD R32, R32, R29 ;  /* 0x0000001d20207221 */ /* 0x000fc80000000000 */
[----:B------:R-:W-:-:S04]  /*4170*/  FADD R3, R32, R3 ;  /* 0x0000000320037221 */ /* 0x000fc80000000000 */
[----:B------:R-:W-:Y:S01]  /*4180*/  FADD R6, R3, R6 ;  /* 0x0000000603067221 */ /* 0x000fe20000000000 */
[----:B------:R-:W-:-:S04]  /*4190*/  IADD3 R29, P2, PT, R10, 0x40, RZ ;  /* 0x000000400a1d7810 */ /* 0x000fc80007f5e0ff */
[----:B0-----:R-:W-:Y:S01]  /*41a0*/  IADD3.X R11, PT, PT, RZ, R11, RZ, P2, !PT ;  /* 0x0000000bff0b7210 */ /* 0x001fe200017fe4ff */
[----:B--2---:R-:W-:-:S04]  /*41b0*/  FADD R6, R6, R9 ;  /* 0x0000000906067221 */ /* 0x004fc80000000000 */
[----:B------:R-:W-:Y:S01]  /*41c0*/  FADD R9, R6, R41 ;  /* 0x0000002906097221 */ /* 0x000fe20000000000 */
[----:B------:R-:W-:Y:S06]  /*41d0*/  @P0 BRA `(.L_x_209) ;  /* 0xfffffffc00600947 */ /* 0x000fec000383ffff */
.L_x_208:
        /* <DEDUP_REMOVED lines=31> */
.L_x_211:
        /* <DEDUP_REMOVED lines=37> */
.L_x_210:
        /* <DEDUP_REMOVED lines=14> */
.L_x_213:
[----:B------:R-:W-:Y:S05]  /*4700*/  BSYNC.RECONVERGENT B3 ;  /* 0x0000000000037941 */ /* 0x000fea0003800200 */
.L_x_212:
[----:B------:R-:W0:Y:S01]  /*4710*/  LDC R29, c[0x0][0x390] ;  /* 0x0000e400ff1d7b82 */ /* 0x000e220000000800 */
[----:B------:R-:W-:Y:S01]  /*4720*/  ISETP.GE.U32.AND P2, PT, R5, 0x7, PT ;  /* 0x000000070500780c */ /* 0x000fe20003f46070 */
[----:B------:R-:W-:Y:S01]  /*4730*/  UMOV UR4, URZ ;  /* 0x000000ff00047c82 */ /* 0x000fe20008000000 */
[----:B------:R-:W-:Y:S01]  /*4740*/  ISETP.NE.U32.AND P3, PT, R6, RZ, PT ;  /* 0x000000ff0600720c */ /* 0x000fe20003f65070 */
[----:B------:R-:W-:Y:S01]  /*4750*/  UMOV UR5, URZ ;  /* 0x000000ff00057c82 */ /* 0x000fe20008000000 */
[----:B------:R-:W-:Y:S01]  /*4760*/  ISETP.GE.U32.AND.EX P2, PT, R8, RZ, PT, P2 ;  /* 0x000000ff0800720c */ /* 0x000fe20003f46120 */
[----:B------:R-:W-:Y:S01]  /*4770*/  HFMA2 R21, -RZ, RZ, 0, 0 ;  /* 0x00000000ff157431 */ /* 0x000fe200000001ff */
[----:B------:R-:W-:Y:S02]  /*4780*/  ISETP.NE.AND.EX P3, PT, RZ, RZ, PT, P3 ;  /* 0x000000ffff00720c */ /* 0x000fe40003f65330 */
[----:B------:R-:W-:Y:S02]  /*4790*/  MOV R9, RZ ;  /* 0x000000ff00097202 */ /* 0x000fe40000000f00 */
[----:B0-----:R-:W-:-:S04]  /*47a0*/  LOP3.LUT R5, R29, 0x3, RZ, 0xc0, !PT ;  /* 0x000000031d057812 */ /* 0x001fc800078ec0ff */
[----:B------:R-:W-:-:S03]  /*47b0*/  IADD3 R11, P0, PT, R5, -0x1, RZ ;  /* 0xffffffff050b7810 */ /* 0x000fc60007f1e0ff */
[----:B------:R-:W-:Y:S10]  /*47c0*/  @!P2 BRA `(.L_x_214) ;  /* 0x00000004003ca947 */ /* 0x000ff40003800000 */
[----:B------:R-:W0:Y:S01]  /*47d0*/  LDCU.64 UR6, c[0x0][0x3a0] ;  /* 0x00007400ff0677ac */ /* 0x000e220008000a00 */
[----:B------:R-:W-:Y:S02]  /*47e0*/  IADD3 R2, P4, PT, R22, R16, RZ ;  /* 0x0000001016027210 */ /* 0x000fe40007f9e0ff */
[----:B------:R-:W-:Y:S01]  /*47f0*/  MOV R21, RZ ;  /* 0x000000ff00157202 */ /* 0x000fe20000000f00 */
[----:B------:R-:W1:Y:S02]  /*4800*/  LDCU.128 UR12, c[0x0][0x3b0] ;  /* 0x00007600ff0c77ac */ /* 0x000e640008000c00 */
[----:B------:R-:W-:Y:S01]  /*4810*/  IMAD.X R3, R23, 0x1, R15, P4 ;  /* 0x0000000117037824 */ /* 0x000fe200020e060f */
[----:B------:R-:W2:Y:S01]  /*4820*/  LDCU.64 UR4, c[0x0][0x390] ;  /* 0x00007200ff0477ac */ /* 0x000ea20008000a00 */
[----:B0-----:R-:W-:Y:S02]  /*4830*/  IMAD R13, R25, UR6, RZ ;  /* 0x00000006190d7c24 */ /* 0x001fe4000f8e02ff */
[----:B------:R-:W-:Y:S01]  /*4840*/  IMAD.WIDE.U32 R2, R24, UR6, R2 ;  /* 0x0000000618027c25 */ /* 0x000fe2000f8e0002 */
[----:B-1----:R-:W-:-:S03]  /*4850*/  LEA R8, P4, R18, UR12, 0x2 ;  /* 0x0000000c12087c11 */ /* 0x002fc6000f8810ff */
[----:B------:R-:W-:Y:S01]  /*4860*/  IMAD R13, R24, UR7, R13 ;  /* 0x00000007180d7c24 */ /* 0x000fe2000f8e020d */
[----:B------:R-:W-:Y:S01]  /*4870*/  LEA R10, P5, R2, UR14, 0x2 ;  /* 0x0000000e020a7c11 */ /* 0x000fe2000f8a10ff */
[----:B--2---:R-:W-:Y:S02]  /*4880*/  ULOP3.LUT UR4, UR4, 0xfffffff8, URZ, 0xc0, !UPT ;  /* 0xfffffff804047892 */ /* 0x004fe4000f8ec0ff */
[----:B------:R-:W-:Y:S01]  /*4890*/  ULOP3.LUT UR5, UR5, 0x7fffffff, URZ, 0xc0, !UPT ;  /* 0x7fffffff05057892 */ /* 0x000fe2000f8ec0ff */
[----:B------:R-:W-:Y:S02]  /*48a0*/  IADD3 R13, PT, PT, R13, R3, RZ ;  /* 0x000000030d0d7210 */ /* 0x000fe40007ffe0ff */
[----:B------:R-:W-:Y:S02]  /*48b0*/  LEA.HI.X R3, R18, UR13, R28, 0x2, P4 ;  /* 0x0000000d12037c11 */ /* 0x000fe4000a0f141c */
[----:B------:R-:W-:Y:S01]  /*48c0*/  IADD3 R12, P4, PT, R8, 0x10, RZ ;  /* 0x00000010080c7810 */ /* 0x000fe20007f9e0ff */
[----:B------:R-:W-:Y:S01]  /*48d0*/  UMOV UR6, UR4 ;  /* 0x0000000400067c82 */ /* 0x000fe20008000000 */
[----:B------:R-:W-:Y:S01]  /*48e0*/  LEA.HI.X R32, R2, UR15, R13, 0x2, P5 ;  /* 0x0000000f02207c11 */ /* 0x000fe2000a8f140d */
[----:B------:R-:W-:Y:S01]  /*48f0*/  UMOV UR7, UR5 ;  /* 0x0000000500077c82 */ /* 0x000fe20008000000 */
[----:B------:R-:W-:Y:S01]  /*4900*/  IADD3 R2, P5, PT, R10, 0xc, RZ ;  /* 0x0000000c0a027810 */ /* 0x000fe20007fbe0ff */
[----:B------:R-:W-:-:S03]  /*4910*/  IMAD.X R13, RZ, RZ, R3, P4 ;  /* 0x000000ffff0d7224 */ /* 0x000fc600020e0603 */
[----:B------:R-:W-:-:S09]  /*4920*/  IADD3.X R3, PT, PT, RZ, R32, RZ, P5, !PT ;  /* 0x00000020ff037210 */ /* 0x000fd20002ffe4ff */
.L_x_215:
        /* <DEDUP_REMOVED lines=13> */
[----:B--2---:R-:W-:-:S03]  /*4a00*/  FADD R40, R34, -R14 ;  /* 0x8000000e22287221 */ /* 0x004fc60000000000 */
[----:B------:R-:W2:Y:S01]  /*4a10*/  LDG.E R34, desc[UR10][R2.64+0x8] ;  /* 0x0000080a02227981 */ /* 0x000ea2000c1e1900 */
[----:B---3--:R-:W-:-:S04]  /*4a20*/  FADD R38, R38, -R26 ;  /* 0x8000001a26267221 */ /* 0x008fc80000000000 */
[C---:B------:R-:W-:Y:S01]  /*4a30*/  FFMA R9, R40.reuse, R38, R9 ;  /* 0x0000002628097223 */ /* 0x040fe20000000009 */
[----:B------:R-:W-:Y:S01]  /*4a40*/  FFMA R40, R40, R40, R21 ;  /* 0x0000002828287223 */ /* 0x000fe20000000015 */
[----:B------:R0:W3:Y:S04]  /*4a50*/  LDG.E R38, desc[UR10][R2.64+0xc] ;  /* 0x00000c0a02267981 */ /* 0x0000e8000c1e1900 */
[----:B------:R1:W3:Y:S01]  /*4a60*/  LDG.E R21, desc[UR10][R12.64+0xc] ;  /* 0x00000c0a0c157981 */ /* 0x0002e2000c1e1900 */
[----:B----4-:R-:W-:Y:S01]  /*4a70*/  FADD R33, R33, -R14 ;  /* 0x8000000e21217221 */ /* 0x010fe20000000000 */
[----:B-----5:R-:W-:Y:S01]  /*4a80*/  FADD R42, R35, -R26 ;  /* 0x8000001a232a7221 */ /* 0x020fe20000000000 */
[----:B------:R-:W-:-:S03]  /*4a90*/  FADD R37, R37, -R14 ;  /* 0x8000000e25257221 */ /* 0x000fc60000000000 */
[----:B------:R-:W-:Y:S01]  /*4aa0*/  FFMA R9, R33, R42, R9 ;  /* 0x0000002a21097223 */ /* 0x000fe20000000009 */
[----:B------:R-:W-:Y:S01]  /*4ab0*/  FADD R42, R39, -R26 ;  /* 0x8000001a272a7221 */ /* 0x000fe20000000000 */
[----:B------:R-:W-:Y:S01]  /*4ac0*/  FFMA R40, R33, R33, R40 ;  /* 0x0000002121287223 */ /* 0x000fe20000000028 */
[----:B------:R-:W-:Y:S02]  /*4ad0*/  FADD R41, R41, -R14 ;  /* 0x8000000e29297221 */ /* 0x000fe40000000000 */
[C---:B------:R-:W-:Y:S01]  /*4ae0*/  FFMA R9, R37.reuse, R42, R9 ;  /* 0x0000002a25097223 */ /* 0x040fe20000000009 */
[----:B------:R-:W-:Y:S01]  /*4af0*/  FFMA R40, R37, R37, R40 ;  /* 0x0000002525287223 */ /* 0x000fe20000000028 */
[----:B------:R-:W-:Y:S01]  /*4b00*/  FADD R42, R43, -R26 ;  /* 0x8000001a2b2a7221 */ /* 0x000fe20000000000 */
[----:B------:R-:W-:Y:S02]  /*4b10*/  UIADD3 UR6, UP0, UPT, UR6, -0x8, URZ ;  /* 0xfffffff806067890 */ /* 0x000fe4000ff1e0ff */
[C---:B------:R-:W-:Y:S01]  /*4b20*/  FFMA R40, R41.reuse, R41, R40 ;  /* 0x0000002929287223 */ /* 0x040fe20000000028 */
[----:B------:R-:W-:Y:S01]  /*4b30*/  FFMA R9, R41, R42, R9 ;  /* 0x0000002a29097223 */ /* 0x000fe20000000009 */
[----:B------:R-:W-:Y:S01]  /*4b40*/  FADD R45, R45, -R14 ;  /* 0x8000000e2d2d7221 */ /* 0x000fe20000000000 */
[----:B------:R-:W-:Y:S01]  /*4b50*/  FADD R8, R8, -R26 ;  /* 0x8000001a08087221 */ /* 0x000fe20000000000 */
[----:B------:R-:W-:-:S02]  /*4b60*/  UIADD3.X UR7, UPT, UPT, UR7, -0x1, URZ, UP0, !UPT ;  /* 0xffffffff07077890 */ /* 0x000fc400087fe4ff */
[C---:B------:R-:W-:Y:S01]  /*4b70*/  FFMA R40, R45.reuse, R45, R40 ;  /* 0x0000002d2d287223 */ /* 0x040fe20000000028 */
[----:B------:R-:W-:Y:S01]  /*4b80*/  UISETP.NE.U32.AND UP0, UPT, UR6, URZ, UPT ;  /* 0x000000ff0600728c */ /* 0x000fe2000bf05070 */
[----:B------:R-:W-:Y:S01]  /*4b90*/  FFMA R8, R45, R8, R9 ;  /* 0x000000082d087223 */ /* 0x000fe20000000009 */
[----:B------:R-:W-:Y:S01]  /*4ba0*/  FADD R9, R10, -R14 ;  /* 0x8000000e0a097221 */ /* 0x000fe20000000000 */
[----:B------:R-:W-:-:S03]  /*4bb0*/  FADD R33, R32, -R26 ;  /* 0x8000001a20217221 */ /* 0x000fc60000000000 */
[C---:B------:R-:W-:Y:S01]  /*4bc0*/  FFMA R40, R9.reuse, R9, R40 ;  /* 0x0000000909287223 */ /* 0x040fe20000000028 */
[----:B------:R-:W-:Y:S01]  /*4bd0*/  UISETP.NE.AND.EX UP0, UPT, UR7, URZ, UPT, UP0 ;  /* 0x000000ff0700728c */ /* 0x000fe2000bf05300 */
[----:B------:R-:W-:Y:S01]  /*4be0*/  FFMA R8, R9, R33, R8 ;  /* 0x0000002109087223 */ /* 0x000fe20000000008 */
[----:B------:R-:W-:Y:S01]  /*4bf0*/  FADD R33, R36, -R26 ;  /* 0x8000001a24217221 */ /* 0x000fe20000000000 */
[----:B0-----:R-:W-:Y:S02]  /*4c00*/  IADD3 R2, P5, PT, R2, 0x20, RZ ;  /* 0x0000002002027810 */ /* 0x001fe40007fbe0ff */
[----:B-1----:R-:W-:-:S03]  /*4c10*/  IADD3 R12, P4, PT, R12, 0x20, RZ ;  /* 0x000000200c0c7810 */ /* 0x002fc60007f9e0ff */
[----:B------:R-:W-:Y:S01]  /*4c20*/  IMAD.X R3, RZ, RZ, R3, P5 ;  /* 0x000000ffff037224 */ /* 0x000fe200028e0603 */
[----:B------:R-:W-:Y:S01]  /*4c30*/  IADD3.X R13, PT, PT, RZ, R13, RZ, P4, !PT ;  /* 0x0000000dff0d7210 */ /* 0x000fe200027fe4ff */
[----:B--2---:R-:W-:-:S04]  /*4c40*/  FADD R9, R34, -R14 ;  /* 0x8000000e22097221 */ /* 0x004fc80000000000 */
[C---:B------:R-:W-:Y:S01]  /*4c50*/  FFMA R40, R9.reuse, R9, R40 ;  /* 0x0000000909287223 */ /* 0x040fe20000000028 */
[----:B------:R-:W-:Y:S01]  /*4c60*/  FFMA R8, R9, R33, R8 ;  /* 0x0000002109087223 */ /* 0x000fe20000000008 */
[----:B---3--:R-:W-:Y:S01]  /*4c70*/  FADD R9, R38, -R14 ;  /* 0x8000000e26097221 */ /* 0x008fe20000000000 */
[----:B------:R-:W-:-:S03]  /*4c80*/  FADD R33, R21, -R26 ;  /* 0x8000001a15217221 */ /* 0x000fc60000000000 */
[C---:B------:R-:W-:Y:S01]  /*4c90*/  FFMA R21, R9.reuse, R9, R40 ;  /* 0x0000000909157223 */ /* 0x040fe20000000028 */
[----:B------:R-:W-:Y:S01]  /*4ca0*/  FFMA R9, R9, R33, R8 ;  /* 0x0000002109097223 */ /* 0x000fe20000000008 */
[----:B------:R-:W-:Y:S06]  /*4cb0*/  BRA.U UP0, `(.L_x_215) ;  /* 0xfffffffd001c7547 */ /* 0x000fec000b83ffff */
.L_x_214:
        /* <DEDUP_REMOVED lines=8> */
[----:B------:R-:W-:-:S04]  /*4d40*/  IADD3 R3, P4, P5, R16, UR4, R18 ;  /* 0x0000000410037c10 */ /* 0x000fc8000fd9e012 */
[----:B------:R-:W-:Y:S02]  /*4d50*/  IADD3.X R12, PT, PT, R15, UR5, R28, P4, P5 ;  /* 0x000000050f0c7c10 */ /* 0x000fe4000a7ea41c */
[----:B------:R-:W-:-:S04]  /*4d60*/  IADD3 R8, P4, PT, R18, UR4, RZ ;  /* 0x0000000412087c10 */ /* 0x000fc8000ff9e0ff */
[----:B------:R-:W-:Y:S02]  /*4d70*/  IADD3.X R13, PT, PT, R28, UR5, RZ, P4, !PT ;  /* 0x000000051c0d7c10 */ /* 0x000fe4000a7fe4ff */
[----:B0-----:R-:W-:-:S04]  /*4d80*/  LEA R2, P5, R3, UR14, 0x2 ;  /* 0x0000000e03027c11 */ /* 0x001fc8000f8a10ff */
[----:B------:R-:W-:Y:S02]  /*4d90*/  LEA.HI.X R3, R3, UR15, R12, 0x2, P5 ;  /* 0x0000000f03037c11 */ /* 0x000fe4000a8f140c */
[----:B------:R-:W-:-:S03]  /*4da0*/  LEA R12, P5, R8, UR12, 0x2 ;  /* 0x0000000c080c7c11 */ /* 0x000fc6000f8a10ff */
[----:B------:R-:W2:Y:S01]  /*4db0*/  LDG.E R41, desc[UR10][R2.64+-0x4] ;  /* 0xfffffc0a02297981 */ /* 0x000ea2000c1e1900 */
[----:B------:R-:W-:-:S03]  /*4dc0*/  LEA.HI.X R13, R8, UR13, R13, 0x2, P5 ;  /* 0x0000000d080d7c11 */ /* 0x000fc6000a8f140d */
[----:B------:R-:W3:Y:S04]  /*4dd0*/  LDG.E R45, desc[UR10][R2.64] ;  /* 0x0000000a022d7981 */ /* 0x000ee8000c1e1900 */
[----:B------:R-:W4:Y:S04]  /*4de0*/  LDG.E R43, desc[UR10][R12.64] ;  /* 0x0000000a0c2b7981 */ /* 0x000f28000c1e1900 */
[----:B------:R-:W5:Y:S04]  /*4df0*/  LDG.E R34, desc[UR10][R12.64+0x4] ;  /* 0x0000040a0c227981 */ /* 0x000f68000c1e1900 */
[----:B------:R-:W5:Y:S04]  /*4e00*/  LDG.E R35, desc[UR10][R2.64+0x4] ;  /* 0x0000040a02237981 */ /* 0x000f68000c1e1900 */
[----:B------:R-:W5:Y:S04]  /*4e10*/  LDG.E R33, desc[UR10][R12.64+0x8] ;  /* 0x0000080a0c217981 */ /* 0x000f68000c1e1900 */
[----:B------:R0:W5:Y:S04]  /*4e20*/  LDG.E R37, desc[UR10][R2.64+0x8] ;  /* 0x0000080a02257981 */ /* 0x000168000c1e1900 */
[----:B------:R-:W5:Y:S01]  /*4e30*/  LDG.E R39, desc[UR10][R12.64+0xc] ;  /* 0x00000c0a0c277981 */ /* 0x000f62000c1e1900 */
[----:B------:R-:W-:-:S04]  /*4e40*/  UIADD3 UR4, UP0, UPT, UR4, 0x4, URZ ;  /* 0x0000000404047890 */ /* 0x000fc8000ff1e0ff */
[----:B------:R-:W-:Y:S01]  /*4e50*/  UIADD3.X UR5, UPT, UPT, URZ, UR5, URZ, UP0, !UPT ;  /* 0x00000005ff057290 */ /* 0x000fe200087fe4ff */
[----:B--2---:R-:W-:-:S04]  /*4e60*/  FADD R8, R41, -R14 ;  /* 0x8000000e29087221 */ /* 0x004fc80000000000 */
[----:B------:R-:W-:Y:S01]  /*4e70*/  FFMA R21, R8, R8, R21 ;  /* 0x0000000808157223 */ /* 0x000fe20000000015 */
[----:B----4-:R-:W-:-:S04]  /*4e80*/  FADD R32, R43, -R26 ;  /* 0x8000001a2b207221 */ /* 0x010fc80000000000 */
[----:B------:R-:W-:Y:S01]  /*4e90*/  FFMA R32, R8, R32, R9 ;  /* 0x0000002008207223 */ /* 0x000fe20000000009 */
[----:B---3--:R-:W-:Y:S01]  /*4ea0*/  FADD R8, R45, -R14 ;  /* 0x8000000e2d087221 */ /* 0x008fe20000000000 */
[----:B-----5:R-:W-:-:S03]  /*4eb0*/  FADD R9, R34, -R26 ;  /* 0x8000001a22097221 */ /* 0x020fc60000000000 */
[C---:B------:R-:W-:Y:S01]  /*4ec0*/  FFMA R21, R8.reuse, R8, R21 ;  /* 0x0000000808157223 */ /* 0x040fe20000000015 */
[----:B------:R-:W-:Y:S01]  /*4ed0*/  FFMA R9, R8, R9, R32 ;  /* 0x0000000908097223 */ /* 0x000fe20000000020 */
[----:B------:R-:W-:Y:S01]  /*4ee0*/  FADD R8, R35, -R14 ;  /* 0x8000000e23087221 */ /* 0x000fe20000000000 */
[----:B0-----:R-:W-:-:S03]  /*4ef0*/  FADD R2, R33, -R26 ;  /* 0x8000001a21027221 */ /* 0x001fc60000000000 */
[C---:B------:R-:W-:Y:S01]  /*4f00*/  FFMA R21, R8.reuse, R8, R21 ;  /* 0x0000000808157223 */ /* 0x040fe20000000015 */
[----:B------:R-:W-:Y:S01]  /*4f10*/  FFMA R9, R8, R2, R9 ;  /* 0x0000000208097223 */ /* 0x000fe20000000009 */
[----:B------:R-:W-:Y:S01]  /*4f20*/  FADD R2, R37, -R14 ;  /* 0x8000000e25027221 */ /* 0x000fe20000000000 */
[----:B------:R-:W-:-:S03]  /*4f30*/  FADD R8, R39, -R26 ;  /* 0x8000001a27087221 */ /* 0x000fc60000000000 */
[C---:B------:R-:W-:Y:S01]  /*4f40*/  FFMA R21, R2.reuse, R2, R21 ;  /* 0x0000000202157223 */ /* 0x040fe20000000015 */
[----:B------:R-:W-:-:S07]  /*4f50*/  FFMA R9, R2, R8, R9 ;  /* 0x0000000802097223 */ /* 0x000fce0000000009 */
.L_x_217:
        /* <DEDUP_REMOVED lines=8> */
[----:B------:R-:W-:-:S04]  /*4fe0*/  IADD3 R3, P4, P5, R16, UR4, R18 ;  /* 0x0000000410037c10 */ /* 0x000fc8000fd9e012 */
[----:B------:R-:W-:Y:S02]  /*4ff0*/  IADD3.X R8, PT, PT, R15, UR5, R28, P4, P5 ;  /* 0x000000050f087c10 */ /* 0x000fe4000a7ea41c */
[----:B------:R-:W-:Y:S02]  /*5000*/  IADD3 R13, P4, PT, R18, UR4, RZ ;  /* 0x00000004120d7c10 */ /* 0x000fe4000ff9e0ff */
[----:B0-----:R-:W-:-:S04]  /*5010*/  LEA R2, P5, R3, UR14, 0x2 ;  /* 0x0000000e03027c11 */ /* 0x001fc8000f8a10ff */
[----:B------:R-:W-:Y:S02]  /*5020*/  LEA.HI.X R3, R3, UR15, R8, 0x2, P5 ;  /* 0x0000000f03037c11 */ /* 0x000fe4000a8f1408 */
[C---:B------:R-:W-:Y:S02]  /*5030*/  LEA R12, P5, R13.reuse, UR12, 0x2 ;  /* 0x0000000c0d0c7c11 */ /* 0x040fe4000f8a10ff */
[----:B------:R-:W-:Y:S01]  /*5040*/  IADD3.X R8, PT, PT, R28, UR5, RZ, P4, !PT ;  /* 0x000000051c087c10 */ /* 0x000fe2000a7fe4ff */
[----:B------:R-:W2:Y:S03]  /*5050*/  LDG.E R29, desc[UR10][R2.64+-0x4] ;  /* 0xfffffc0a021d7981 */ /* 0x000ea6000c1e1900 */
[----:B------:R-:W-:Y:S01]  /*5060*/  LEA.HI.X R13, R13, UR13, R8, 0x2, P5 ;  /* 0x0000000d0d0d7c11 */ /* 0x000fe2000a8f1408 */
[----:B------:R-:W3:Y:S04]  /*5070*/  LDG.E R35, desc[UR10][R2.64] ;  /* 0x0000000a02237981 */ /* 0x000ee8000c1e1900 */
[----:B------:R-:W4:Y:S04]  /*5080*/  LDG.E R33, desc[UR10][R12.64] ;  /* 0x0000000a0c217981 */ /* 0x000f28000c1e1900 */
        /* <DEDUP_REMOVED lines=10> */
[----:B------:R-:W-:-:S07]  /*5130*/  FFMA R9, R8, R32, R9 ;  /* 0x0000002008097223 */ /* 0x000fce0000000009 */
.L_x_218:
[----:B------:R-:W-:Y:S05]  /*5140*/  @P0 BRA `(.L_x_216) ;  /* 0x00000000003c0947 */ /* 0x000fea0003800000 */
        /* <DEDUP_REMOVED lines=15> */
.L_x_216:
        /* <DEDUP_REMOVED lines=14> */
.L_x_220:
[----:B------:R-:W-:Y:S05]  /*5320*/  BSYNC.RECONVERGENT B3 ;  /* 0x0000000000037941 */ /* 0x000fea0003800200 */
.L_x_219:
        /* <DEDUP_REMOVED lines=14> */
.L_x_222:
[----:B------:R-:W-:Y:S05]  /*5410*/  BSYNC.RECONVERGENT B3 ;  /* 0x0000000000037941 */ /* 0x000fea0003800200 */
.L_x_221:
        /* <DEDUP_REMOVED lines=8> */
[----:B------:R-:W-:Y:S05]  /*54a0*/  CALL.REL.NOINC `($__internal_4_$__cuda_sm20_sqrt_rn_f32_slowpath) ;  /* 0x0000003c001c7944 */ /* 0x000fea0003c00000 */
[----:B------:R-:W-:Y:S05]  /*54b0*/  BRA `(.L_x_225) ;  /* 0x0000000000107947 */ /* 0x000fea0003800000 */
.L_x_224:
[----:B------:R-:W-:Y:S01]  /*54c0*/  FMUL.FTZ R37, R36, R3 ;  /* 0x0000000324257220 */ /* 0x000fe20000410000 */
[----:B------:R-:W-:-:S03]  /*54d0*/  FMUL.FTZ R3, R3, 0.5 ;  /* 0x3f00000003037820 */ /* 0x000fc60000410000 */
[----:B------:R-:W-:-:S04]  /*54e0*/  FFMA R2, -R37, R37, R36 ;  /* 0x0000002525027223 */ /* 0x000fc80000000124 */
[----:B------:R-:W-:-:S07]  /*54f0*/  FFMA R37, R2, R3, R37 ;  /* 0x0000000302257223 */ /* 0x000fce0000000025 */
.L_x_225:
[----:B------:R-:W-:Y:S05]  /*5500*/  BSYNC.RECONVERGENT B0 ;  /* 0x0000000000007941 */ /* 0x000fea0003800200 */
.L_x_223:
        /* <DEDUP_REMOVED lines=12> */
[----:B------:R-:W-:Y:S05]  /*55d0*/  CALL.REL.NOINC `($__internal_5_$__cuda_sm3x_div_rn_noftz_f32_slowpath) ;  /* 0x0000003c00247944 */ /* 0x000fea0003c00000 */
[----:B------:R-:W-:-:S07]  /*55e0*/  MOV R12, R2 ;  /* 0x00000002000c7202 */ /* 0x000fce0000000f00 */
.L_x_227:
[----:B------:R-:W-:Y:S05]  /*55f0*/  BSYNC.RECONVERGENT B3 ;  /* 0x0000000000037941 */ /* 0x000fea0003800200 */
.L_x_226:
[----:B------:R-:W-:Y:S01]  /*5600*/  ISETP.NE.AND P4, PT, R20, RZ, PT ;  /* 0x000000ff1400720c */ /* 0x000fe20003f85270 */
[----:B------:R-:W-:Y:S01]  /*5610*/  HFMA2 R14, -RZ, RZ, 0, 0 ;  /* 0x00000000ff0e7431 */ /* 0x000fe200000001ff */
[----:B------:R-:W-:Y:S01]  /*5620*/  IADD3 R9, P0, PT, R16, R18, RZ ;  /* 0x0000001210097210 */ /* 0x000fe20007f1e0ff */
[----:B------:R-:W-:Y:S01]  /*5630*/  IMAD.MOV.U32 R13, RZ, RZ, RZ ;  /* 0x000000ffff0d7224 */ /* 0x000fe200078e00ff */
[----:B------:R-:W-:-:S03]  /*5640*/  MOV R21, RZ ;  /* 0x000000ff00157202 */ /* 0x000fc60000000f00 */
[----:B------:R-:W-:-:S06]  /*5650*/  IMAD.X R8, R15, 0x1, R28, P0 ;  /* 0x000000010f087824 */ /* 0x000fcc00000e061c */
[----:B------:R-:W-:Y:S05]  /*5660*/  @!P4 BRA `(.L_x_228) ;  /* 0x0000000000c8c947 */ /* 0x000fea0003800000 */
        /* <DEDUP_REMOVED lines=11> */
.L_x_229:
        /* <DEDUP_REMOVED lines=19> */
[----:B------:R-:W5:Y:S04]  /*5850*/  LDG.E R42, desc[UR10][R2.64+0x18] ;  /* 0x0000180a022a7981 */ /* 0x000f68000c1e1900 */
[----:B------:R0:W5:Y:S01]  /*5860*/  LDG.E R38, desc[UR10][R2.64+0x1c] ;  /* 0x00001c0a02267981 */ /* 0x000162000c1e1900 */
[----:B------:R-:W-:Y:S01]  /*5870*/  FADD R44, R44, R33 ;  /* 0x000000212c2c7221 */ /* 0x000fe20000000000 */
[----:B------:R-:W-:-:S03]  /*5880*/  IADD3 R32, P0, PT, R32, -0x10, RZ ;  /* 0xfffffff020207810 */ /* 0x000fc60007f1e0ff */
[----:B------:R-:W-:Y:S01]  /*5890*/  FADD R37, R44, R37 ;  /* 0x000000252c257221 */ /* 0x000fe20000000000 */
[----:B------:R-:W-:Y:S02]  /*58a0*/  IADD3.X R29, PT, PT, R29, -0x1, RZ, P0, !PT ;  /* 0xffffffff1d1d7810 */ /* 0x000fe400007fe4ff */
[----:B------:R-:W-:Y:S01]  /*58b0*/  ISETP.NE.U32.AND P0, PT, R32, RZ, PT ;  /* 0x000000ff2000720c */ /* 0x000fe20003f05070 */
[----:B------:R-:W-:Y:S01]  /*58c0*/  FADD R36, R37, R36 ;  /* 0x0000002425247221 */ /* 0x000fe20000000000 */
[----:B0-----:R-:W-:Y:S02]  /*58d0*/  IADD3 R2, P4, PT, R2, 0x40, RZ ;  /* 0x0000004002027810 */ /* 0x001fe40007f9e0ff */
[----:B------:R-:W-:Y:S01]  /*58e0*/  ISETP.NE.AND.EX P0, PT, R29, RZ, PT, P0 ;  /* 0x000000ff1d00720c */ /* 0x000fe20003f05300 */
[----:B------:R-:W-:Y:S01]  /*58f0*/  FADD R35, R36, R35 ;  /* 0x0000002324237221 */ /* 0x000fe20000000000 */
[----:B------:R-:W-:-:S03]  /*5900*/  IADD3.X R3, PT, PT, RZ, R3, RZ, P4, !PT ;  /* 0x00000003ff037210 */ /* 0x000fc600027fe4ff */
[----:B------:R-:W-:-:S04]  /*5910*/  FADD R34, R35, R34 ;  /* 0x0000002223227221 */ /* 0x000fc80000000000 */
[----:B--2---:R-:W-:-:S04]  /*5920*/  FADD R34, R34, R13 ;  /* 0x0000000d22227221 */ /* 0x004fc80000000000 */
[----:B---3--:R-:W-:-:S04]  /*5930*/  FADD R41, R34, R41 ;  /* 0x0000002922297221 */ /* 0x008fc80000000000 */
[----:B----4-:R-:W-:-:S04]  /*5940*/  FADD R40, R41, R40 ;  /* 0x0000002829287221 */ /* 0x010fc80000000000 */
[----:B-----5:R-:W-:-:S04]  /*5950*/  FADD R39, R40, R39 ;  /* 0x0000002728277221 */ /* 0x020fc80000000000 */
[----:B------:R-:W-:-:S04]  /*5960*/  FADD R39, R39, R42 ;  /* 0x0000002a27277221 */ /* 0x000fc80000000000 */
[----:B------:R-:W-:Y:S01]  /*5970*/  FADD R13, R39, R38 ;  /* 0x00000026270d7221 */ /* 0x000fe20000000000 */
[----:B------:R-:W-:Y:S06]  /*5980*/  @P0 BRA `(.L_x_229) ;  /* 0xfffffffc00640947 */ /* 0x000fec000383ffff */
.L_x_228:
        /* <DEDUP_REMOVED lines=27> */
.L_x_231:
        /* <DEDUP_REMOVED lines=37> */
.L_x_230:
        /* <DEDUP_REMOVED lines=14> */
.L_x_233:
[----:B------:R-:W-:Y:S05]  /*5e70*/  BSYNC.RECONVERGENT B3 ;  /* 0x0000000000037941 */ /* 0x000fea0003800200 */
.L_x_232:
[----:B------:R-:W-:Y:S01]  /*5e80*/  UMOV UR4, URZ ;  /* 0x000000ff00047c82 */ /* 0x000fe20008000000 */
[----:B------:R-:W-:Y:S01]  /*5e90*/  UMOV UR5, URZ ;  /* 0x000000ff00057c82 */ /* 0x000fe20008000000 */
[----:B------:R-:W-:Y:S02]  /*5ea0*/  HFMA2 R21, -RZ, RZ, 0, 0 ;  /* 0x00000000ff157431 */ /* 0x000fe400000001ff */
[----:B------:R-:W-:Y:S01]  /*5eb0*/  IMAD.MOV.U32 R13, RZ, RZ, RZ ;  /* 0x000000ffff0d7224 */ /* 0x000fe200078e00ff */
[----:B------:R-:W-:Y:S06]  /*5ec0*/  @!P2 BRA `(.L_x_234) ;  /* 0x000000040024a947 */ /* 0x000fec0003800000 */
[----:B------:R-:W0:Y:S01]  /*5ed0*/  LDCU.128 UR12, c[0x0][0x3b0] ;  /* 0x00007600ff0c77ac */ /* 0x000e220008000c00 */
[----:B------:R-:W-:Y:S01]  /*5ee0*/  MOV R21, RZ ;  /* 0x000000ff00157202 */ /* 0x000fe20000000f00 */
[----:B------:R-:W1:Y:S01]  /*5ef0*/  LDCU.64 UR4, c[0x0][0x390] ;  /* 0x00007200ff0477ac */ /* 0x000e620008000a00 */
[C---:B0-----:R-:W-:Y:S02]  /*5f00*/  LEA R32, P4, R9.reuse, UR14, 0x2 ;  /* 0x0000000e09207c11 */ /* 0x041fe4000f8810ff */
[C---:B------:R-:W-:Y:S02]  /*5f10*/  LEA R35, P0, R18.reuse, UR12, 0x2 ;  /* 0x0000000c12237c11 */ /* 0x040fe4000f8010ff */
[----:B------:R-:W-:Y:S01]  /*5f20*/  LEA.HI.X R33, R9, UR15, R8, 0x2, P4 ;  /* 0x0000000f09217c11 */ /* 0x000fe2000a0f1408 */
[----:B-1----:R-:W-:Y:S01]  /*5f30*/  ULOP3.LUT UR4, UR4, 0xfffffff8, URZ, 0xc0, !UPT ;  /* 0xfffffff804047892 */ /* 0x002fe2000f8ec0ff */
[----:B------:R-:W-:Y:S01]  /*5f40*/  IADD3 R35, P5, PT, R35, 0x10, RZ ;  /* 0x0000001023237810 */ /* 0x000fe20007fbe0ff */
[----:B------:R-:W-:Y:S01]  /*5f50*/  ULOP3.LUT UR5, UR5, 0x7fffffff, URZ, 0xc0, !UPT ;  /* 0x7fffffff05057892 */ /* 0x000fe2000f8ec0ff */
[----:B------:R-:W-:-:S02]  /*5f60*/  LEA.HI.X R3, R18, UR13, R28, 0x2, P0 ;  /* 0x0000000d12037c11 */ /* 0x000fc400080f141c */
[----:B------:R-:W-:Y:S02]  /*5f70*/  IADD3 R32, P4, PT, R32, 0x10, RZ ;  /* 0x0000001020207810 */ /* 0x000fe40007f9e0ff */
[----:B------:R-:W-:Y:S01]  /*5f80*/  UMOV UR6, UR4 ;  /* 0x0000000400067c82 */ /* 0x000fe20008000000 */
[----:B------:R-:W-:Y:S01]  /*5f90*/  IMAD.X R3, RZ, RZ, R3, P5 ;  /* 0x000000ffff037224 */ /* 0x000fe200028e0603 */
[----:B------:R-:W-:Y:S01]  /*5fa0*/  IADD3.X R33, PT, PT, RZ, R33, RZ, P4, !PT ;  /* 0x00000021ff217210 */ /* 0x000fe200027fe4ff */
[----:B------:R-:W-:-:S08]  /*5fb0*/  UMOV UR7, UR5 ;  /* 0x0000000500077c82 */ /* 0x000fd00008000000 */
.L_x_235:
        /* <DEDUP_REMOVED lines=12> */
[----:B---3--:R-:W-:Y:S01]  /*6080*/  FADD R36, R36, -R26 ;  /* 0x8000001a24247221 */ /* 0x008fe20000000000 */
[----:B------:R-:W-:-:S03]  /*6090*/  FFMA R21, R34, R34, R21 ;  /* 0x0000002222157223 */ /* 0x000fc60000000015 */
[----:B------:R-:W-:Y:S02]  /*60a0*/  FFMA R36, R34, R36, R13 ;  /* 0x0000002422247223 */ /* 0x000fe4000000000d */
[----:B------:R-:W3:Y:S01]  /*60b0*/  LDG.E R13, desc[UR10][R32.64] ;  /* 0x0000000a200d7981 */ /* 0x000ee2000c1e1900 */
[----:B----4-:R-:W-:Y:S01]  /*60c0*/  FADD R34, R45, -R14 ;  /* 0x8000000e2d227221 */ /* 0x010fe20000000000 */
[----:B-----5:R-:W-:Y:S02]  /*60d0*/  FADD R40, R43, -R26 ;  /* 0x8000001a2b287221 */ /* 0x020fe40000000000 */
[----:B------:R-:W4:Y:S02]  /*60e0*/  LDG.E R43, desc[UR10][R32.64+0x4] ;  /* 0x0000040a202b7981 */ /* 0x000f24000c1e1900 */
[----:B------:R-:W-:Y:S02]  /*60f0*/  FFMA R40, R34, R40, R36 ;  /* 0x0000002822287223 */ /* 0x000fe40000000024 */
[----:B------:R-:W5:Y:S01]  /*6100*/  LDG.E R45, desc[UR10][R2.64+0x4] ;  /* 0x0000040a022d7981 */ /* 0x000f62000c1e1900 */
[----:B------:R-:W-:Y:S01]  /*6110*/  FADD R29, R29, -R26 ;  /* 0x8000001a1d1d7221 */ /* 0x000fe20000000000 */
[----:B------:R-:W-:-:S02]  /*6120*/  FADD R39, R39, -R14 ;  /* 0x8000000e27277221 */ /* 0x000fc40000000000 */
[----:B------:R-:W5:Y:S01]  /*6130*/  LDG.E R36, desc[UR10][R32.64+0x8] ;  /* 0x0000080a20247981 */ /* 0x000f62000c1e1900 */
[----:B------:R-:W-:Y:S01]  /*6140*/  FFMA R34, R34, R34, R21 ;  /* 0x0000002222227223 */ /* 0x000fe20000000015 */
[----:B------:R-:W-:Y:S02]  /*6150*/  FFMA R40, R39, R29, R40 ;  /* 0x0000001d27287223 */ /* 0x000fe40000000028 */
[----:B------:R0:W5:Y:S04]  /*6160*/  LDG.E R29, desc[UR10][R32.64+0xc] ;  /* 0x00000c0a201d7981 */ /* 0x000168000c1e1900 */
[----:B------:R1:W5:Y:S01]  /*6170*/  LDG.E R21, desc[UR10][R2.64+0xc] ;  /* 0x00000c0a02157981 */ /* 0x000362000c1e1900 */
[----:B------:R-:W-:Y:S01]  /*6180*/  FADD R35, R35, -R14 ;  /* 0x8000000e23237221 */ /* 0x000fe20000000000 */
[----:B------:R-:W-:Y:S01]  /*6190*/  FADD R37, R37, -R26 ;  /* 0x8000001a25257221 */ /* 0x000fe20000000000 */
[----:B------:R-:W-:Y:S01]  /*61a0*/  FFMA R34, R39, R39, R34 ;  /* 0x0000002727227223 */ /* 0x000fe20000000022 */
[----:B------:R-:W-:-:S02]  /*61b0*/  UIADD3 UR6, UP0, UPT, UR6, -0x8, URZ ;  /* 0xfffffff806067890 */ /* 0x000fc4000ff1e0ff */
[C---:B------:R-:W-:Y:S01]  /*61c0*/  FFMA R37, R35.reuse, R37, R40 ;  /* 0x0000002523257223 */ /* 0x040fe20000000028 */
[----:B------:R-:W-:Y:S01]  /*61d0*/  FFMA R34, R35, R35, R34 ;  /* 0x0000002323227223 */ /* 0x000fe20000000022 */
[----:B------:R-:W-:Y:S02]  /*61e0*/  UIADD3.X UR7, UPT, UPT, UR7, -0x1, URZ, UP0, !UPT ;  /* 0xffffffff07077890 */ /* 0x000fe400087fe4ff */
[----:B------:R-:W-:Y:S01]  /*61f0*/  UISETP.NE.U32.AND UP0, UPT, UR6, URZ, UPT ;  /* 0x000000ff0600728c */ /* 0x000fe2000bf05070 */
[----:B------:R-:W-:-:S03]  /*6200*/  FADD R38, R38, -R26 ;  /* 0x8000001a26267221 */ /* 0x000fc60000000000 */
[----:B------:R-:W-:Y:S01]  /*6210*/  UISETP.NE.AND.EX UP0, UPT, UR7, URZ, UPT, UP0 ;  /* 0x000000ff0700728c */ /* 0x000fe2000bf05300 */
[----:B------:R-:W-:Y:S02]  /*6220*/  IADD3 R35, P4, PT, R2, 0x20, RZ ;  /* 0x0000002002237810 */ /* 0x000fe40007f9e0ff */
[----:B0-----:R-:W-:-:S03]  /*6230*/  IADD3 R32, P0, PT, R32, 0x20, RZ ;  /* 0x0000002020207810 */ /* 0x001fc60007f1e0ff */
[----:B-1----:R-:W-:Y:S01]  /*6240*/  IMAD.X R3, RZ, RZ, R3, P4 ;  /* 0x000000ffff037224 */ /* 0x002fe200020e0603 */
[----:B------:R-:W-:Y:S01]  /*6250*/  IADD3.X R33, PT, PT, RZ, R33, RZ, P0, !PT ;  /* 0x00000021ff217210 */ /* 0x000fe200007fe4ff */
[----:B--2---:R-:W-:Y:S01]  /*6260*/  FADD R40, R41, -R26 ;  /* 0x8000001a29287221 */ /* 0x004fe20000000000 */
[----:B---3--:R-:W-:-:S04]  /*6270*/  FADD R13, R13, -R14 ;  /* 0x8000000e0d0d7221 */ /* 0x008fc80000000000 */
[C---:B------:R-:W-:Y:S01]  /*6280*/  FFMA R34, R13.reuse, R13, R34 ;  /* 0x0000000d0d227223 */ /* 0x040fe20000000022 */
[----:B------:R-:W-:Y:S01]  /*6290*/  FFMA R37, R13, R40, R37 ;  /* 0x000000280d257223 */ /* 0x000fe20000000025 */
[----:B----4-:R-:W-:Y:S01]  /*62a0*/  FADD R43, R43, -R14 ;  /* 0x8000000e2b2b7221 */ /* 0x010fe20000000000 */
[----:B-----5:R-:W-:-:S03]  /*62b0*/  FADD R40, R45, -R26 ;  /* 0x8000001a2d287221 */ /* 0x020fc60000000000 */
[C---:B------:R-:W-:Y:S01]  /*62c0*/  FFMA R34, R43.reuse, R43, R34 ;  /* 0x0000002b2b227223 */ /* 0x040fe20000000022 */
[----:B------:R-:W-:Y:S01]  /*62d0*/  FADD R13, R36, -R14 ;  /* 0x8000000e240d7221 */ /* 0x000fe20000000000 */
[----:B------:R-:W-:-:S03]  /*62e0*/  FFMA R37, R43, R40, R37 ;  /* 0x000000282b257223 */ /* 0x000fc60000000025 */
[C---:B------:R-:W-:Y:S01]  /*62f0*/  FFMA R34, R13.reuse, R13, R34 ;  /* 0x0000000d0d227223 */ /* 0x040fe20000000022 */
[----:B------:R-:W-:Y:S01]  /*6300*/  FFMA R13, R13, R38, R37 ;  /* 0x000000260d0d7223 */ /* 0x000fe20000000025 */
[----:B------:R-:W-:Y:S01]  /*6310*/  FADD R29, R29, -R14 ;  /* 0x8000000e1d1d7221 */ /* 0x000fe20000000000 */
[----:B------:R-:W-:-:S03]  /*6320*/  FADD R2, R21, -R26 ;  /* 0x8000001a15027221 */ /* 0x000fc60000000000 */
[C---:B------:R-:W-:Y:S01]  /*6330*/  FFMA R21, R29.reuse, R29, R34 ;  /* 0x0000001d1d157223 */ /* 0x040fe20000000022 */
[----:B------:R-:W-:Y:S01]  /*6340*/  FFMA R13, R29, R2, R13 ;  /* 0x000000021d0d7223 */ /* 0x000fe2000000000d */
[----:B------:R-:W-:Y:S06]  /*6350*/  BRA.U UP0, `(.L_x_235) ;  /* 0xfffffffd00187547 */ /* 0x000fec000b83ffff */
.L_x_234:
[----:B------:R-:W-:Y:S05]  /*6360*/  @!P3 BRA `(.L_x_236) ;  /* 0x00000004005cb947 */ /* 0x000fea0003800000 */
[----:B------:R-:W-:Y:S02]  /*6370*/  ISETP.GE.U32.AND P0, PT, R6, 0x4, PT ;  /* 0x000000040600780c */ /* 0x000fe40003f06070 */
[----:B------:R-:W-:Y:S02]  /*6380*/  ISETP.NE.U32.AND P5, PT, R5, RZ, PT ;  /* 0x000000ff0500720c */ /* 0x000fe40003fa5070 */
[----:B------:R-:W-:Y:S02]  /*6390*/  ISETP.GE.U32.AND.EX P4, PT, RZ, RZ, PT, P0 ;  /* 0x000000ffff00720c */ /* 0x000fe40003f86100 */
[----:B------:R-:W-:-:S11]  /*63a0*/  ISETP.NE.AND.EX P0, PT, RZ, RZ, PT, P5 ;  /* 0x000000ffff00720c */ /* 0x000fd60003f05350 */
[----:B------:R-:W-:Y:S05]  /*63b0*/  @!P4 BRA `(.L_x_237) ;  /* 0x00000000008cc947 */ /* 0x000fea0003800000 */
[----:B------:R-:W0:Y:S01]  /*63c0*/  LDCU.128 UR12, c[0x0][0x3b0] ;  /* 0x00007600ff0c77ac */ /* 0x000e220008000c00 */
[----:B------:R-:W-:-:S04]  /*63d0*/  IADD3 R2, P5, PT, R9, UR4, RZ ;  /* 0x0000000409027c10 */ /* 0x000fc8000ffbe0ff */
[----:B------:R-:W-:Y:S02]  /*63e0*/  IADD3.X R29, PT, PT, R8, UR5, RZ, P5, !PT ;  /* 0x00000005081d7c10 */ /* 0x000fe4000affe4ff */
        /* <DEDUP_REMOVED lines=13> */
[----:B------:R1:W5:Y:S01]  /*64c0*/  LDG.E R39, desc[UR10][R2.64+0xc] ;  /* 0x00000c0a02277981 */ /* 0x000362000c1e1900 */
        /* <DEDUP_REMOVED lines=14> */
[----:B-1----:R-:W-:Y:S01]  /*65b0*/  FADD R2, R37, -R14 ;  /* 0x8000000e25027221 */ /* 0x002fe20000000000 */
[----:B------:R-:W-:-:S03]  /*65c0*/  FADD R32, R39, -R26 ;  /* 0x8000001a27207221 */ /* 0x000fc60000000000 */
[C---:B------:R-:W-:Y:S01]  /*65d0*/  FFMA R21, R2.reuse, R2, R21 ;  /* 0x0000000202157223 */ /* 0x040fe20000000015 */
[----:B------:R-:W-:-:S07]  /*65e0*/  FFMA R13, R2, R32, R13 ;  /* 0x00000020020d7223 */ /* 0x000fce000000000d */
.L_x_237:
        /* <DEDUP_REMOVED lines=31> */
.L_x_238:
        /* <DEDUP_REMOVED lines=16> */
.L_x_236:
        /* <DEDUP_REMOVED lines=14> */
.L_x_240:
[----:B------:R-:W-:Y:S05]  /*69c0*/  BSYNC.RECONVERGENT B3 ;  /* 0x0000000000037941 */ /* 0x000fea0003800200 */
.L_x_239:
        /* <DEDUP_REMOVED lines=14> */
.L_x_242:
[----:B------:R-:W-:Y:S05]  /*6ab0*/  BSYNC.RECONVERGENT B3 ;  /* 0x0000000000037941 */ /* 0x000fea0003800200 */
.L_x_241:
        /* <DEDUP_REMOVED lines=10> */
.L_x_244:
[----:B------:R-:W-:Y:S01]  /*6b60*/  FMUL.FTZ R37, R36, R3 ;  /* 0x0000000324257220 */ /* 0x000fe20000410000 */
[----:B------:R-:W-:-:S03]  /*6b70*/  FMUL.FTZ R3, R3, 0.5 ;  /* 0x3f00000003037820 */ /* 0x000fc60000410000 */
[----:B------:R-:W-:-:S04]  /*6b80*/  FFMA R2, -R37, R37, R36 ;  /* 0x0000002525027223 */ /* 0x000fc80000000124 */
[----:B------:R-:W-:-:S07]  /*6b90*/  FFMA R37, R2, R3, R37 ;  /* 0x0000000302257223 */ /* 0x000fce0000000025 */
.L_x_245:
[----:B------:R-:W-:Y:S05]  /*6ba0*/  BSYNC.RECONVERGENT B0 ;  /* 0x0000000000007941 */ /* 0x000fea0003800200 */
.L_x_243:
        /* <DEDUP_REMOVED lines=9> */
[----:B------:R-:W-:Y:S01]  /*6c40*/  MOV R3, R21 ;  /* 0x0000001500037202 */ /* 0x000fe20000000f00 */
[----:B------:R-:W-:Y:S01]  /*6c50*/  IMAD.MOV.U32 R2, RZ, RZ, R37 ;  /* 0x000000ffff027224 */ /* 0x000fe200078e0025 */
[----:B------:R-:W-:-:S07]  /*6c60*/  MOV R36, 0x6c80 ;  /* 0x00006c8000247802 */ /* 0x000fce0000000f00 */
[----:B------:R-:W-:Y:S05]  /*6c70*/  CALL.REL.NOINC `($__internal_5_$__cuda_sm3x_div_rn_noftz_f32_slowpath) ;  /* 0x00000024007c7944 */ /* 0x000fea0003c00000 */
[----:B------:R-:W-:-:S07]  /*6c80*/  MOV R13, R2 ;  /* 0x00000002000d7202 */ /* 0x000fce0000000f00 */
.L_x_247:
[----:B------:R-:W-:Y:S05]  /*6c90*/  BSYNC.RECONVERGENT B3 ;  /* 0x0000000000037941 */ /* 0x000fea0003800200 */
.L_x_246:
[----:B------:R-:W-:Y:S01]  /*6ca0*/  ISETP.NE.AND P0, PT, R20, RZ, PT ;  /* 0x000000ff1400720c */ /* 0x000fe20003f05270 */
[----:B------:R-:W-:Y:S02]  /*6cb0*/  HFMA2 R29, -RZ, RZ, 0, 0 ;  /* 0x00000000ff1d7431 */ /* 0x000fe400000001ff */
[----:B------:R-:W-:Y:S01]  /*6cc0*/  IMAD.MOV.U32 R14, RZ, RZ, RZ ;  /* 0x000000ffff0e7224 */ /* 0x000fe200078e00ff */
[----:B------:R-:W-:-:S09]  /*6cd0*/  MOV R21, RZ ;  /* 0x000000ff00157202 */ /* 0x000fd20000000f00 */
[----:B------:R-:W-:Y:S05]  /*6ce0*/  @!P0 BRA `(.L_x_248) ;  /* 0x0000000000e48947 */ /* 0x000fea0003800000 */
[----:B------:R-:W0:Y:S01]  /*6cf0*/  LDCU.64 UR4, c[0x0][0x3a0] ;  /* 0x00007400ff0477ac */ /* 0x000e220008000a00 */
[----:B------:R-:W1:Y:S01]  /*6d00*/  LDC.64 R2, c[0x0][0x390] ;  /* 0x0000e400ff027b82 */ /* 0x000e620000000a00 */
[----:B------:R-:W-:Y:S01]  /*6d10*/  IADD3 R20, P0, PT, R22, R16, RZ ;  /* 0x0000001016147210 */ /* 0x000fe20007f1e0ff */
[----:B------:R-:W2:Y:S03]  /*6d20*/  LDCU.64 UR6, c[0x0][0x3b8] ;  /* 0x00007700ff0677ac */ /* 0x000ea60008000a00 */
[----:B------:R-:W-:Y:S01]  /*6d30*/  IADD3.X R21, PT, PT, R23, R15, RZ, P0, !PT ;  /* 0x0000000f17157210 */ /* 0x000fe200007fe4ff */
[----:B0-----:R-:W-:Y:S02]  /*6d40*/  IMAD R29, R25, UR4, RZ ;  /* 0x00000004191d7c24 */ /* 0x001fe4000f8e02ff */
[----:B------:R-:W-:-:S04]  /*6d50*/  IMAD.WIDE.U32 R20, R24, UR4, R20 ;  /* 0x0000000418147c25 */ /* 0x000fc8000f8e0014 */
[----:B------:R-:W-:Y:S01]  /*6d60*/  IMAD R29, R24, UR5, R29 ;  /* 0x00000005181d7c24 */ /* 0x000fe2000f8e021d */
[----:B--2---:R-:W-:Y:S02]  /*6d70*/  LEA R32, P4, R20, UR6, 0x2 ;  /* 0x0000000614207c11 */ /* 0x004fe4000f8810ff */
[----:B-1----:R-:W-:Y:S01]  /*6d80*/  LOP3.LUT R14, R2, 0xfffffff0, RZ, 0xc0, !PT ;  /* 0xfffffff0020e7812 */ /* 0x002fe200078ec0ff */
[----:B------:R-:W-:Y:S01]  /*6d90*/  IMAD.IADD R29, R29, 0x1, R21 ;  /* 0x000000011d1d7824 */ /* 0x000fe200078e0215 */
[----:B------:R-:W-:Y:S02]  /*6da0*/  LOP3.LUT R21, R3, 0x7fffffff, RZ, 0xc0, !PT ;  /* 0x7fffffff03157812 */ /* 0x000fe400078ec0ff */
[----:B------:R-:W-:Y:S02]  /*6db0*/  IADD3 R2, P0, PT, R32, 0x20, RZ ;  /* 0x0000002020027810 */ /* 0x000fe40007f1e0ff */
[----:B------:R-:W-:Y:S01]  /*6dc0*/  LEA.HI.X R3, R20, UR7, R29, 0x2, P4 ;  /* 0x0000000714037c11 */ /* 0x000fe2000a0f141d */
[----:B------:R-:W-:Y:S01]  /*6dd0*/  IMAD.MOV.U32 R32, RZ, RZ, R21 ;  /* 0x000000ffff207224 */ /* 0x000fe200078e0015 */
[----:B------:R-:W-:-:S02]  /*6de0*/  MOV R29, RZ ;  /* 0x000000ff001d7202 */ /* 0x000fc40000000f00 */
[----:B------:R-:W-:Y:S02]  /*6df0*/  MOV R20, R14 ;  /* 0x0000000e00147202 */ /* 0x000fe40000000f00 */
[----:B------:R-:W-:-:S07]  /*6e00*/  IADD3.X R3, PT, PT, RZ, R3, RZ, P0, !PT ;  /* 0x00000003ff037210 */ /* 0x000fce00007fe4ff */
.L_x_249:
        /* <DEDUP_REMOVED lines=37> */
[----:B------:R-:W-:Y:S01]  /*7060*/  FADD R29, R41, R36 ;  /* 0x00000024291d7221 */ /* 0x000fe20000000000 */
[----:B------:R-:W-:Y:S06]  /*7070*/  @P0 BRA `(.L_x_249) ;  /* 0xfffffffc00640947 */ /* 0x000fec000383ffff */
.L_x_248:
        /* <DEDUP_REMOVED lines=27> */
.L_x_251:
        /* <DEDUP_REMOVED lines=37> */
.L_x_250:
        /* <DEDUP_REMOVED lines=14> */
.L_x_253:
[----:B------:R-:W-:Y:S05]  /*7560*/  BSYNC.RECONVERGENT B3 ;  /* 0x0000000000037941 */ /* 0x000fea0003800200 */
.L_x_252:
[----:B------:R-:W-:Y:S01]  /*7570*/  UMOV UR4, URZ ;  /* 0x000000ff00047c82 */ /* 0x000fe20008000000 */
[----:B------:R-:W-:Y:S01]  /*7580*/  UMOV UR5, URZ ;  /* 0x000000ff00057c82 */ /* 0x000fe20008000000 */
[----:B------:R-:W-:Y:S02]  /*7590*/  HFMA2 R29, -RZ, RZ, 0, 0 ;  /* 0x00000000ff1d7431 */ /* 0x000fe400000001ff */
[----:B------:R-:W-:Y:S01]  /*75a0*/  IMAD.MOV.U32 R7, RZ, RZ, RZ ;  /* 0x000000ffff077224 */ /* 0x000fe200078e00ff */
[----:B------:R-:W-:Y:S06]  /*75b0*/  @!P2 BRA `(.L_x_254) ;  /* 0x000000040040a947 */ /* 0x000fec0003800000 */
[----:B------:R-:W0:Y:S01]  /*75c0*/  LDCU.64 UR6, c[0x0][0x3a0] ;  /* 0x00007400ff0677ac */ /* 0x000e220008000a00 */
[----:B------:R-:W-:Y:S01]  /*75d0*/  IADD3 R2, P0, PT, R22, R16, RZ ;  /* 0x0000001016027210 */ /* 0x000fe20007f1e0ff */
[----:B------:R-:W-:Y:S01]  /*75e0*/  IMAD.MOV.U32 R29, RZ, RZ, RZ ;  /* 0x000000ffff1d7224 */ /* 0x000fe200078e00ff */
[----:B------:R-:W1:Y:S02]  /*75f0*/  LDCU.128 UR12, c[0x0][0x3b0] ;  /* 0x00007600ff0c77ac */ /* 0x000e640008000c00 */
        /* <DEDUP_REMOVED lines=9> */
[----:B------:R-:W-:Y:S01]  /*7690*/  ULOP3.LUT UR5, UR5, 0x7fffffff, URZ, 0xc0, !UPT ;  /* 0x7fffffff05057892 */ /* 0x000fe2000f8ec0ff */
[----:B------:R-:W-:Y:S02]  /*76a0*/  IADD3 R21, PT, PT, R21, R3, RZ ;  /* 0x0000000315157210 */ /* 0x000fe40007ffe0ff */
[----:B------:R-:W-:Y:S02]  /*76b0*/  IADD3 R20, P0, PT, R20, 0x10, RZ ;  /* 0x0000001014147810 */ /* 0x000fe40007f1e0ff */
[----:B------:R-:W-:Y:S01]  /*76c0*/  LEA.HI.X R3, R18, UR13, R28, 0x2, P1 ;  /* 0x0000000d12037c11 */ /* 0x000fe200088f141c */
[----:B------:R-:W-:Y:S01]  /*76d0*/  UMOV UR6, UR4 ;  /* 0x0000000400067c82 */ /* 0x000fe20008000000 */
[----:B------:R-:W-:Y:S01]  /*76e0*/  LEA.HI.X R21, R2, UR15, R21, 0x2, P4 ;  /* 0x0000000f02157c11 */ /* 0x000fe2000a0f1415 */
[----:B------:R-:W-:Y:S01]  /*76f0*/  UMOV UR7, UR5 ;  /* 0x0000000500077c82 */ /* 0x000fe20008000000 */
[----:B------:R-:W-:-:S02]  /*7700*/  IADD3.X R3, PT, PT, RZ, R3, RZ, P2, !PT ;  /* 0x00000003ff037210 */ /* 0x000fc400017fe4ff */
[----:B------:R-:W-:-:S07]  /*7710*/  IADD3.X R21, PT, PT, RZ, R21, RZ, P0, !PT ;  /* 0x00000015ff157210 */ /* 0x000fce00007fe4ff */
.L_x_255:
[----:B------:R-:W-:Y:S01]  /*7720*/  IMAD.MOV.U32 R2, RZ, RZ, R22 ;  /* 0x000000ffff027224 */ /* 0x000fe200078e0016 */
        /* <DEDUP_REMOVED lines=15> */
[----:B------:R0:W2:Y:S01]  /*7820*/  LDG.E R34, desc[UR10][R20.64+0x10] ;  /* 0x0000100a14227981 */ /* 0x0000a2000c1e1900 */
[----:B---3--:R-:W-:-:S04]  /*7830*/  FADD R38, R38, -R26 ;  /* 0x8000001a26267221 */ /* 0x008fc80000000000 */
[C---:B------:R-:W-:Y:S02]  /*7840*/  FFMA R38, R36.reuse, R38, R7 ;  /* 0x0000002624267223 */ /* 0x040fe40000000007 */
[----:B------:R1:W3:Y:S01]  /*7850*/  LDG.E R7, desc[UR10][R2.64+0xc] ;  /* 0x00000c0a02077981 */ /* 0x0002e2000c1e1900 */
        /* <DEDUP_REMOVED lines=12> */
[----:B------:R-:W-:Y:S01]  /*7920*/  UIADD3 UR6, UP0, UPT, UR6, -0x8, URZ ;  /* 0xfffffff806067890 */ /* 0x000fe2000ff1e0ff */
[----:B------:R-:W-:Y:S01]  /*7930*/  FFMA R32, R22, R43, R32 ;  /* 0x0000002b16207223 */ /* 0x000fe20000000020 */
[----:B------:R-:W-:Y:S01]  /*7940*/  FADD R22, R37, -R14 ;  /* 0x8000000e25167221 */ /* 0x000fe20000000000 */
[----:B------:R-:W-:-:S03]  /*7950*/  FADD R39, R39, -R26 ;  /* 0x8000001a27277221 */ /* 0x000fc60000000000 */
[C---:B------:R-:W-:Y:S01]  /*7960*/  FFMA R29, R22.reuse, R22, R29 ;  /* 0x00000016161d7223 */ /* 0x040fe2000000001d */
[----:B------:R-:W-:Y:S01]  /*7970*/  UIADD3.X UR7, UPT, UPT, UR7, -0x1, URZ, UP0, !UPT ;  /* 0xffffffff07077890 */ /* 0x000fe200087fe4ff */
[----:B------:R-:W-:Y:S01]  /*7980*/  FFMA R32, R22, R39, R32 ;  /* 0x0000002716207223 */ /* 0x000fe20000000020 */
[----:B------:R-:W-:Y:S01]  /*7990*/  FADD R22, R33, -R14 ;  /* 0x8000000e21167221 */ /* 0x000fe20000000000 */
[----:B------:R-:W-:Y:S01]  /*79a0*/  UISETP.NE.U32.AND UP0, UPT, UR6, URZ, UPT ;  /* 0x000000ff0600728c */ /* 0x000fe2000bf05070 */
[----:B------:R-:W-:Y:S02]  /*79b0*/  FADD R35, R35, -R26 ;  /* 0x8000001a23237221 */ /* 0x000fe40000000000 */
[C---:B------:R-:W-:Y:S01]  /*79c0*/  FFMA R29, R22.reuse, R22, R29 ;  /* 0x00000016161d7223 */ /* 0x040fe2000000001d */
[----:B------:R-:W-:Y:S01]  /*79d0*/  UISETP.NE.AND.EX UP0, UPT, UR7, URZ, UPT, UP0 ;  /* 0x000000ff0700728c */ /* 0x000fe2000bf05300 */
[----:B------:R-:W-:Y:S01]  /*79e0*/  FFMA R32, R22, R35, R32 ;  /* 0x0000002316207223 */ /* 0x000fe20000000020 */
[----:B------:R-:W-:Y:S01]  /*79f0*/  FADD R22, R23, -R14 ;  /* 0x8000000e17167221 */ /* 0x000fe20000000000 */
[----:B------:R-:W-:-:S03]  /*7a00*/  FADD R25, R25, -R26 ;  /* 0x8000001a19197221 */ /* 0x000fc60000000000 */
[----:B------:R-:W-:Y:S01]  /*7a10*/  FFMA R29, R22, R22, R29 ;  /* 0x00000016161d7223 */ /* 0x000fe2000000001d */
[----:B0-----:R-:W-:Y:S01]  /*7a20*/  IADD3 R20, P1, PT, R20, 0x20, RZ ;  /* 0x0000002014147810 */ /* 0x001fe20007f3e0ff */
[----:B------:R-:W-:Y:S01]  /*7a30*/  FFMA R25, R22, R25, R32 ;  /* 0x0000001916197223 */ /* 0x000fe20000000020 */
[----:B------:R-:W-:Y:S02]  /*7a40*/  IADD3 R22, P0, PT, R2, 0x20, RZ ;  /* 0x0000002002167810 */ /* 0x000fe40007f1e0ff */
[----:B------:R-:W-:Y:S02]  /*7a50*/  IADD3.X R21, PT, PT, RZ, R21, RZ, P1, !PT ;  /* 0x00000015ff157210 */ /* 0x000fe40000ffe4ff */
[----:B-1----:R-:W-:Y:S01]  /*7a60*/  IADD3.X R3, PT, PT, RZ, R3, RZ, P0, !PT ;  /* 0x00000003ff037210 */ /* 0x002fe200007fe4ff */
[----:B--2---:R-:W-:-:S04]  /*7a70*/  FADD R34, R34, -R14 ;  /* 0x8000000e22227221 */ /* 0x004fc80000000000 */
[----:B------:R-:W-:Y:S01]  /*7a80*/  FFMA R29, R34, R34, R29 ;  /* 0x00000022221d7223 */ /* 0x000fe2000000001d */
[----:B---3--:R-:W-:-:S04]  /*7a90*/  FADD R2, R7, -R26 ;  /* 0x8000001a07027221 */ /* 0x008fc80000000000 */
[----:B------:R-:W-:Y:S01]  /*7aa0*/  FFMA R7, R34, R2, R25 ;  /* 0x0000000222077223 */ /* 0x000fe20000000019 */
[----:B------:R-:W-:Y:S06]  /*7ab0*/  BRA.U UP0, `(.L_x_255) ;  /* 0xfffffffd00187547 */ /* 0x000fec000b83ffff */
.L_x_254:
        /* <DEDUP_REMOVED lines=41> */
.L_x_257:
        /* <DEDUP_REMOVED lines=31> */
.L_x_258:
        /* <DEDUP_REMOVED lines=16> */
.L_x_256:
        /* <DEDUP_REMOVED lines=14> */
.L_x_260:
[----:B------:R-:W-:Y:S05]  /*8120*/  BSYNC.RECONVERGENT B3 ;  /* 0x0000000000037941 */ /* 0x000fea0003800200 */
.L_x_259:
        /* <DEDUP_REMOVED lines=14> */
.L_x_262:
[----:B------:R-:W-:Y:S05]  /*8210*/  BSYNC.RECONVERGENT B3 ;  /* 0x0000000000037941 */ /* 0x000fea0003800200 */
.L_x_261:
        /* <DEDUP_REMOVED lines=9> */
[----:B------:R-:W-:Y:S01]  /*82b0*/  MOV R2, R37 ;  /* 0x0000002500027202 */ /* 0x000fe20000000f00 */
[----:B------:R-:W-:Y:S06]  /*82c0*/  BRA `(.L_x_265) ;  /* 0x0000000000107947 */ /* 0x000fec0003800000 */
.L_x_264:
[----:B------:R-:W-:Y:S01]  /*82d0*/  FMUL.FTZ R2, R36, R3 ;  /* 0x0000000324027220 */ /* 0x000fe20000410000 */
[----:B------:R-:W-:-:S03]  /*82e0*/  FMUL.FTZ R0, R3, 0.5 ;  /* 0x3f00000003007820 */ /* 0x000fc60000410000 */
[----:B------:R-:W-:-:S04]  /*82f0*/  FFMA R3, -R2, R2, R36 ;  /* 0x0000000202037223 */ /* 0x000fc80000000124 */
[----:B------:R-:W-:-:S07]  /*8300*/  FFMA R2, R3, R0, R2 ;  /* 0x0000000003027223 */ /* 0x000fce0000000002 */
.L_x_265:
[----:B------:R-:W-:Y:S05]  /*8310*/  BSYNC.RECONVERGENT B0 ;  /* 0x0000000000007941 */ /* 0x000fea0003800200 */
.L_x_263:
        /* <DEDUP_REMOVED lines=11> */
[----:B------:R-:W-:Y:S05]  /*83d0*/  CALL.REL.NOINC `($__internal_5_$__cuda_sm3x_div_rn_noftz_f32_slowpath) ;  /* 0x0000000c00a47944 */ /* 0x000fea0003c00000 */
[----:B------:R-:W-:-:S07]  /*83e0*/  IMAD.MOV.U32 R0, RZ, RZ, R2 ;  /* 0x000000ffff007224 */ /* 0x000fce00078e0002 */
.L_x_267:
[----:B------:R-:W-:Y:S05]  /*83f0*/  BSYNC.RECONVERGENT B3 ;  /* 0x0000000000037941 */ /* 0x000fea0003800200 */
.L_x_266:
[----:B------:R-:W-:Y:S01]  /*8400*/  MOV R3, R0 ;  /* 0x0000000000037202 */ /* 0x000fe20000000f00 */
[----:B------:R-:W-:Y:S06]  /*8410*/  BRA `(.L_x_268) ;  /* 0x0000000000b47947 */ /* 0x000fec0003800000 */
.L_x_207:
        /* <DEDUP_REMOVED lines=8> */
[----:B------:R-:W-:Y:S01]  /*84a0*/  HFMA2 R3, -RZ, RZ, 0, 0 ;  /* 0x00000000ff037431 */ /* 0x000fe200000001ff */
[----:B------:R-:W-:Y:S02]  /*84b0*/  MOV R2, R0 ;  /* 0x0000000000027202 */ /* 0x000fe40000000f00 */
[----:B------:R-:W-:-:S07]  /*84c0*/  MOV R36, 0x84e0 ;  /* 0x000084e000247802 */ /* 0x000fce0000000f00 */
[----:B------:R-:W-:Y:S05]  /*84d0*/  CALL.REL.NOINC `($__internal_5_$__cuda_sm3x_div_rn_noftz_f32_slowpath) ;  /* 0x0000000c00647944 */ /* 0x000fea0003c00000 */
[----:B------:R-:W-:-:S07]  /*84e0*/  IMAD.MOV.U32 R6, RZ, RZ, R2 ;  /* 0x000000ffff067224 */ /* 0x000fce00078e0002 */
.L_x_269:
        /* <DEDUP_REMOVED lines=10> */
.L_x_271:
[----:B------:R-:W-:Y:S01]  /*8590*/  FMUL.FTZ R37, R36, R3 ;  /* 0x0000000324257220 */ /* 0x000fe20000410000 */
[----:B------:R-:W-:-:S03]  /*85a0*/  FMUL.FTZ R2, R3, 0.5 ;  /* 0x3f00000003027820 */ /* 0x000fc60000410000 */
[----:B------:R-:W-:-:S04]  /*85b0*/  FFMA R0, -R37, R37, R36 ;  /* 0x0000002525007223 */ /* 0x000fc80000000124 */
[----:B------:R-:W-:-:S07]  /*85c0*/  FFMA R37, R0, R2, R37 ;  /* 0x0000000200257223 */ /* 0x000fce0000000025 */
.L_x_272:
[----:B------:R-:W-:Y:S05]  /*85d0*/  BSYNC.RECONVERGENT B0 ;  /* 0x0000000000007941 */ /* 0x000fea0003800200 */
.L_x_270:
        /* <DEDUP_REMOVED lines=12> */
[----:B------:R-:W-:Y:S05]  /*86a0*/  CALL.REL.NOINC `($__internal_5_$__cuda_sm3x_div_rn_noftz_f32_slowpath) ;  /* 0x0000000800f07944 */ /* 0x000fea0003c00000 */
.L_x_274:
[----:B------:R-:W-:Y:S05]  /*86b0*/  BSYNC.RECONVERGENT B3 ;  /* 0x0000000000037941 */ /* 0x000fea0003800200 */
.L_x_273:
[----:B------:R-:W-:Y:S01]  /*86c0*/  IMAD.MOV.U32 R3, RZ, RZ, R2 ;  /* 0x000000ffff037224 */ /* 0x000fe200078e0002 */
[-C--:B------:R-:W-:Y:S02]  /*86d0*/  MOV R13, R2.reuse ;  /* 0x00000002000d7202 */ /* 0x080fe40000000f00 */
[----:B------:R-:W-:-:S07]  /*86e0*/  MOV R12, R2 ;  /* 0x00000002000c7202 */ /* 0x000fce0000000f00 */
.L_x_268:
        /* <DEDUP_REMOVED lines=17> */
[----:B------:R-:W-:Y:S05]  /*8800*/  CALL.REL.NOINC `($__internal_5_$__cuda_sm3x_div_rn_noftz_f32_slowpath) ;  /* 0x0000000800987944 */ /* 0x000fea0003c00000 */
[----:B------:R-:W-:-:S07]  /*8810*/  IMAD.MOV.U32 R7, RZ, RZ, R2 ;  /* 0x000000ffff077224 */ /* 0x000fce00078e0002 */
.L_x_276:
[----:B------:R-:W-:Y:S05]  /*8820*/  BSYNC.RECONVERGENT B3 ;  /* 0x0000000000037941 */ /* 0x000fea0003800200 */
.L_x_275:
[----:B------:R-:W0:Y:S01]  /*8830*/  LDCU.64 UR4, c[0x0][0x3c8] ;  /* 0x00007900ff0477ac */ /* 0x000e220008000a00 */
[----:B------:R-:W-:Y:S01]  /*8840*/  MOV R14, R16 ;  /* 0x00000010000e7202 */ /* 0x000fe20000000f00 */
[-C--:B------:R-:W-:Y:S01]  /*8850*/  FMUL R0, R0, R7.reuse ;  /* 0x0000000700007220 */ /* 0x080fe20000400000 */
[----:B------:R1:W2:Y:S01]  /*8860*/  MUFU.RSQ R8, R17 ;  /* 0x0000001100087308 */ /* 0x0002a20000001400 */
[----:B------:R-:W-:Y:S02]  /*8870*/  BSSY.RECONVERGENT B0, `(.L_x_277) ;  /* 0x0000015000007945 */ /* 0x000fe40003800200 */
[----:B------:R-:W-:-:S04]  /*8880*/  FMUL R0, R0, R7 ;  /* 0x0000000700007220 */ /* 0x000fc80000400000 */
[----:B------:R-:W-:Y:S01]  /*8890*/  FFMA R0, R5, R7, R0 ;  /* 0x0000000705007223 */ /* 0x000fe20000000000 */
[----:B------:R-:W3:Y:S03]  /*88a0*/  I2F.S64 R14, R14 ;  /* 0x0000000e000e7312 */ /* 0x000ee60000301400 */
[----:B------:R-:W-:Y:S01]  /*88b0*/  FADD R13, R0, R13 ;  /* 0x0000000d000d7221 */ /* 0x000fe20000000000 */
[----:B------:R-:W-:Y:S02]  /*88c0*/  IADD3 R0, PT, PT, R17, -0xd000000, RZ ;  /* 0xf300000011007810 */ /* 0x000fe40007ffe0ff */
[----:B0-----:R-:W-:-:S04]  /*88d0*/  IADD3 R2, P0, PT, R4, UR4, RZ ;  /* 0x0000000404027c10 */ /* 0x001fc8000ff1e0ff */
[----:B------:R-:W-:Y:S02]  /*88e0*/  IADD3.X R3, PT, PT, R27, UR5, RZ, P0, !PT ;  /* 0x000000051b037c10 */ /* 0x000fe400087fe4ff */
[----:B------:R-:W-:Y:S01]  /*88f0*/  ISETP.GT.U32.AND P0, PT, R0, 0x727fffff, PT ;  /* 0x727fffff0000780c */ /* 0x000fe20003f04070 */
[----:B---3--:R-:W-:-:S05]  /*8900*/  FADD R7, R14, R7 ;  /* 0x000000070e077221 */ /* 0x008fca0000000000 */
[----:B------:R1:W-:Y:S04]  /*8910*/  STG.E desc[UR10][R2.64], R7 ;  /* 0x0000000702007986 */ /* 0x0003e8000c10190a */
[----:B------:R1:W-:Y:S03]  /*8920*/  STG.E desc[UR10][R30.64], R13 ;  /* 0x0000000d1e007986 */ /* 0x0003e6000c10190a */
[----:B--2---:R-:W-:Y:S05]  /*8930*/  @!P0 BRA `(.L_x_278) ;  /* 0x0000000000108947 */ /* 0x004fea0003800000 */
[----:B------:R-:W-:Y:S02]  /*8940*/  MOV R36, R17 ;  /* 0x0000001100247202 */ /* 0x000fe40000000f00 */
[----:B-1----:R-:W-:-:S07]  /*8950*/  MOV R2, 0x8970 ;  /* 0x0000897000027802 */ /* 0x002fce0000000f00 */
[----:B------:R-:W-:Y:S05]  /*8960*/  CALL.REL.NOINC `($__internal_4_$__cuda_sm20_sqrt_rn_f32_slowpath) ;  /* 0x0000000400ec7944 */ /* 0x000fea0003c00000 */
[----:B------:R-:W-:Y:S05]  /*8970*/  BRA `(.L_x_279) ;  /* 0x0000000000107947 */ /* 0x000fea0003800000 */
.L_x_278:
[C---:B------:R-:W-:Y:S01]  /*8980*/  FMUL.FTZ R0, R8.reuse, R17 ;  /* 0x0000001108007220 */ /* 0x040fe20000410000 */
[----:B------:R-:W-:-:S03]  /*8990*/  FMUL.FTZ R37, R8, 0.5 ;  /* 0x3f00000008257820 */ /* 0x000fc60000410000 */
[----:B-1----:R-:W-:-:S04]  /*89a0*/  FFMA R17, -R0, R0, R17 ;  /* 0x0000000000117223 */ /* 0x002fc80000000111 */
[----:B------:R-:W-:-:S07]  /*89b0*/  FFMA R37, R17, R37, R0 ;  /* 0x0000002511257223 */ /* 0x000fce0000000000 */
.L_x_279:
[----:B------:R-:W-:Y:S05]  /*89c0*/  BSYNC.RECONVERGENT B0 ;  /* 0x0000000000007941 */ /* 0x000fea0003800200 */
.L_x_277:
[----:B------:R-:W0:Y:S01]  /*89d0*/  LDCU.64 UR4, c[0x0][0x3d0] ;  /* 0x00007a00ff0477ac */ /* 0x000e220008000a00 */
[----:B------:R-:W-:Y:S01]  /*89e0*/  VIADD R0, R6, 0xf3000000 ;  /* 0xf300000006007836 */ /* 0x000fe20000000000 */
[----:B------:R1:W2:Y:S01]  /*89f0*/  MUFU.RSQ R5, R6 ;  /* 0x0000000600057308 */ /* 0x0002a20000001400 */
[----:B------:R-:W-:Y:S01]  /*8a00*/  BSSY.RECONVERGENT B0, `(.L_x_206) ;  /* 0x000000f000007945 */ /* 0x000fe20003800200 */
[----:B0-----:R-:W-:-:S04]  /*8a10*/  IADD3 R2, P0, PT, R4, UR4, RZ ;  /* 0x0000000404027c10 */ /* 0x001fc8000ff1e0ff */
[----:B------:R-:W-:Y:S02]  /*8a20*/  IADD3.X R3, PT, PT, R27, UR5, RZ, P0, !PT ;  /* 0x000000051b037c10 */ /* 0x000fe400087fe4ff */
[----:B------:R-:W-:-:S03]  /*8a30*/  ISETP.GT.U32.AND P0, PT, R0, 0x727fffff, PT ;  /* 0x727fffff0000780c */ /* 0x000fc60003f04070 */
[----:B------:R1:W-:Y:S10]  /*8a40*/  STG.E desc[UR10][R2.64], R37 ;  /* 0x0000002502007986 */ /* 0x0003f4000c10190a */
[----:B--2---:R-:W-:Y:S05]  /*8a50*/  @!P0 BRA `(.L_x_280) ;  /* 0x0000000000148947 */ /* 0x004fea0003800000 */
[----:B------:R-:W-:Y:S02]  /*8a60*/  MOV R36, R6 ;  /* 0x0000000600247202 */ /* 0x000fe40000000f00 */
[----:B-1----:R-:W-:-:S07]  /*8a70*/  MOV R2, 0x8a90 ;  /* 0x00008a9000027802 */ /* 0x002fce0000000f00 */
[----:B------:R-:W-:Y:S05]  /*8a80*/  CALL.REL.NOINC `($__internal_4_$__cuda_sm20_sqrt_rn_f32_slowpath) ;  /* 0x0000000400a47944 */ /* 0x000fea0003c00000 */
[----:B------:R-:W-:Y:S01]  /*8a90*/  MOV R9, R37 ;  /* 0x0000002500097202 */ /* 0x000fe20000000f00 */
[----:B------:R-:W-:Y:S06]  /*8aa0*/  BRA `(.L_x_281) ;  /* 0x0000000000107947 */ /* 0x000fec0003800000 */
.L_x_280:
[C---:B------:R-:W-:Y:S01]  /*8ab0*/  FMUL.FTZ R9, R5.reuse, R6 ;  /* 0x0000000605097220 */ /* 0x040fe20000410000 */
[----:B------:R-:W-:-:S03]  /*8ac0*/  FMUL.FTZ R0, R5, 0.5 ;  /* 0x3f00000005007820 */ /* 0x000fc60000410000 */
[----:B-1----:R-:W-:-:S04]  /*8ad0*/  FFMA R6, -R9, R9, R6 ;  /* 0x0000000909067223 */ /* 0x002fc80000000106 */
[----:B------:R-:W-:-:S07]  /*8ae0*/  FFMA R9, R6, R0, R9 ;  /* 0x0000000006097223 */ /* 0x000fce0000000009 */
.L_x_281:
[----:B------:R-:W-:Y:S05]  /*8af0*/  BSYNC.RECONVERGENT B0 ;  /* 0x0000000000007941 */ /* 0x000fea0003800200 */
.L_x_206:
[----:B------:R-:W-:Y:S05]  /*8b00*/  BSYNC.RECONVERGENT B2 ;  /* 0x0000000000027941 */ /* 0x000fea0003800200 */
.L_x_204:
[----:B------:R-:W0:Y:S02]  /*8b10*/  LDCU.64 UR4, c[0x0][0x3d8] ;  /* 0x00007b00ff0477ac */ /* 0x000e240008000a00 */
[----:B0-----:R-:W-:-:S04]  /*8b20*/  IADD3 R4, P0, PT, R4, UR4, RZ ;  /* 0x0000000404047c10 */ /* 0x001fc8000ff1e0ff */
[----:B------:R-:W-:-:S05]  /*8b30*/  IADD3.X R5, PT, PT, R27, UR5, RZ, P0, !PT ;  /* 0x000000051b057c10 */ /* 0x000fca00087fe4ff */
[----:B------:R0:W-:Y:S04]  /*8b40*/  STG.E desc[UR10][R4.64], R9 ;  /* 0x0000000904007986 */ /* 0x0001e8000c10190a */
[----:B------:R-:W2:Y:S02]  /*8b50*/  LDG.E R0, desc[UR10][R30.64] ;  /* 0x0000000a1e007981 */ /* 0x000ea4000c1e1900 */
[----:B--2---:R-:W-:-:S13]  /*8b60*/  FSETP.GT.AND P0, PT, |R0|, 1, PT ;  /* 0x3f8000000000780b */ /* 0x004fda0003f04200 */
[----:B0-----:R-:W-:Y:S05]  /*8b70*/  @!P0 EXIT ;  /* 0x000000000000894d */ /* 0x001fea0003800000 */
[----:B-1----:R-:W-:Y:S01]  /*8b80*/  HFMA2 R3, -RZ, RZ, 1.875, 0 ;  /* 0x3f800000ff037431 */ /* 0x002fe200000001ff */
[----:B------:R-:W-:-:S04]  /*8b90*/  FSETP.GT.AND P0, PT, R0, RZ, PT ;  /* 0x000000ff0000720b */ /* 0x000fc80003f04000 */
[----:B------:R-:W-:-:S05]  /*8ba0*/  FSEL R3, R3, -1, P0 ;  /* 0xbf80000003037808 */ /* 0x000fca0000000000 */
[----:B------:R-:W-:Y:S01]  /*8bb0*/  STG.E desc[UR10][R30.64], R3 ;  /* 0x000000031e007986 */ /* 0x000fe2000c10190a */
[----:B------:R-:W-:Y:S05]  /*8bc0*/  EXIT ;  /* 0x000000000000794d */ /* 0x000fea0003800000 */
        .weak           $__internal_3_$__cuda_sm20_div_s64
        .type           $__internal_3_$__cuda_sm20_div_s64,@function
        .size           $__internal_3_$__cuda_sm20_div_s64,($__internal_4_$__cuda_sm20_sqrt_rn_f32_slowpath - $__internal_3_$__cuda_sm20_div_s64)
$__internal_3_$__cuda_sm20_div_s64:
        /* <DEDUP_REMOVED lines=84> */
[----:B------:R-:W-:Y:S06]  /*9110*/  RET.REL.NODEC R4 `(calc_nxc_and_std_lagpairs) ;  /* 0xffffff6c04b87950 */ /* 0x000fec0003c3ffff */
        .weak           $__internal_4_$__cuda_sm20_sqrt_rn_f32_slowpath
        .type           $__internal_4_$__cuda_sm20_sqrt_rn_f32_slowpath,@function
        .size           $__internal_4_$__cuda_sm20_sqrt_rn_f32_slowpath,($__internal_5_$__cuda_sm3x_div_rn_noftz_f32_slowpath - $__internal_4_$__cuda_sm20_sqrt_rn_f32_slowpath)
$__internal_4_$__cuda_sm20_sqrt_rn_f32_slowpath:
        /* <DEDUP_REMOVED lines=19> */
.L_x_282:
[----:B------:R-:W-:-:S04]  /*9250*/  HFMA2 R3, -RZ, RZ, 0, 0 ;  /* 0x00000000ff037431 */ /* 0x000fc800000001ff */
[----:B------:R-:W-:Y:S05]  /*9260*/  RET.REL.NODEC R2 `(calc_nxc_and_std_lagpairs) ;  /* 0xffffff6c02647950 */ /* 0x000fea0003c3ffff */
        .weak           $__internal_5_$__cuda_sm3x_div_rn_noftz_f32_slowpath
        .type           $__internal_5_$__cuda_sm3x_div_rn_noftz_f32_slowpath,@function
        .size           $__internal_5_$__cuda_sm3x_div_rn_noftz_f32_slowpath,(.L_x_300 - $__internal_5_$__cuda_sm3x_div_rn_noftz_f32_slowpath)
$__internal_5_$__cuda_sm3x_div_rn_noftz_f32_slowpath:
        /* <DEDUP_REMOVED lines=34> */
.L_x_284:
        /* <DEDUP_REMOVED lines=51> */
.L_x_291:
[----:B------:R-:W-:-:S04]  /*97c0*/  LOP3.LUT R2, R2, 0x80000000, RZ, 0xc0, !PT ;  /* 0x8000000002027812 */ /* 0x000fc800078ec0ff */
[----:B------:R-:W-:Y:S01]  /*97d0*/  LOP3.LUT R2, R2, 0x7f800000, RZ, 0xfc, !PT ;  /* 0x7f80000002027812 */ /* 0x000fe200078efcff */
[----:B------:R-:W-:Y:S06]  /*97e0*/  BRA `(.L_x_292) ;  /* 0x0000000000047947 */ /* 0x000fec0003800000 */
.L_x_290:
[----:B------:R-:W-:-:S07]  /*97f0*/  LEA R2, R37, R2, 0x17 ;  /* 0x0000000225027211 */ /* 0x000fce00078eb8ff */
.L_x_292:
[----:B------:R-:W-:Y:S05]  /*9800*/  BSYNC.RECONVERGENT B1 ;  /* 0x0000000000017941 */ /* 0x000fea0003800200 */
.L_x_289:
[----:B------:R-:W-:Y:S05]  /*9810*/  BRA `(.L_x_293) ;  /* 0x0000000000207947 */ /* 0x000fea0003800000 */
.L_x_288:
[----:B------:R-:W-:-:S04]  /*9820*/  LOP3.LUT R2, R2, 0x80000000, R3, 0x48, !PT ;  /* 0x8000000002027812 */ /* 0x000fc800078e4803 */
[----:B------:R-:W-:Y:S01]  /*9830*/  LOP3.LUT R2, R2, 0x7f800000, RZ, 0xfc, !PT ;  /* 0x7f80000002027812 */ /* 0x000fe200078efcff */
[----:B------:R-:W-:Y:S06]  /*9840*/  BRA `(.L_x_293) ;  /* 0x0000000000147947 */ /* 0x000fec0003800000 */
.L_x_287:
[----:B------:R-:W-:Y:S01]  /*9850*/  LOP3.LUT R2, R2, 0x80000000, R3, 0x48, !PT ;  /* 0x8000000002027812 */ /* 0x000fe200078e4803 */
[----:B------:R-:W-:Y:S06]  /*9860*/  BRA `(.L_x_293) ;  /* 0x00000000000c7947 */ /* 0x000fec0003800000 */
.L_x_286:
[----:B------:R-:W0:Y:S01]  /*9870*/  MUFU.RSQ R2, -QNAN ;  /* 0xffc0000000027908 */ /* 0x000e220000001400 */
[----:B------:R-:W-:Y:S05]  /*9880*/  BRA `(.L_x_293) ;  /* 0x0000000000047947 */ /* 0x000fea0003800000 */
.L_x_285:
[----:B------:R-:W-:-:S07]  /*9890*/  FADD.FTZ R2, R3, R2 ;  /* 0x0000000203027221 */ /* 0x000fce0000010000 */
.L_x_293:
[----:B------:R-:W-:Y:S05]  /*98a0*/  BSYNC.RECONVERGENT B0 ;  /* 0x0000000000007941 */ /* 0x000fea0003800200 */
.L_x_283:
[----:B------:R-:W-:-:S04]  /*98b0*/  HFMA2 R37, -RZ, RZ, 0, 0 ;  /* 0x00000000ff257431 */ /* 0x000fc800000001ff */
[----:B0-----:R-:W-:Y:S05]  /*98c0*/  RET.REL.NODEC R36 `(calc_nxc_and_std_lagpairs) ;  /* 0xffffff6424cc7950 */ /* 0x001fea0003c3ffff */
.L_x_294:
        /* <DEDUP_REMOVED lines=11> */
.L_x_300:


//--------------------- .nv.shared.reserved.0     --------------------------
	.section	.nv.shared.reserved.0,"aw",@nobits
	.weak		__nv_reservedSMEM_offset_0_alias
	.size		__nv_reservedSMEM_offset_0_alias, 0, 64
	.other		__nv_reservedSMEM_offset_0_alias,@"STO_CUDA_RESERVED_SHARED STV_DEFAULT"
__nv_reservedSMEM_offset_0_alias:
	.zero		0
	.zero		64


//--------------------- .nv.constant0.calc_nxc_lagpairs --------------------------
	.section	.nv.constant0.calc_nxc_lagpairs,"a",@progbits
	.sectionflags	@""
	.align	4
.nv.constant0.calc_nxc_lagpairs:
	.zero		980


//--------------------- .nv.constant0.calc_nxc_and_std_lagpairs --------------------------
	.section	.nv.constant0.calc_nxc_and_std_lagpairs,"a",@progbits
	.sectionflags	@""
	.align	4
.nv.constant0.calc_nxc_and_std_lagpairs:
	.zero		996


//--------------------- SYMBOLS --------------------------

	.type		.nv.reservedSmem.offset0,@object
	.size		.nv.reservedSmem.offset0,0x4
